def matmul_kernel(
    a_ptr,
    b_ptr,
    c_ptr,
    M,
    N,
    K,
    stride_am,
    stride_ak,
    stride_bk,
    stride_bn,
    stride_cm,
    stride_cn,
    BLOCK_M: tl.constexpr,
    BLOCK_N: tl.constexpr,
    BLOCK_K: tl.constexpr,
    GROUP_M: tl.constexpr,
):
    pid = tl.program_id(axis=0)
    num_pid_m = tl.cdiv(M, BLOCK_M)
    num_pid_n = tl.cdiv(N, BLOCK_N)
    num_pid_in_group = GROUP_M * num_pid_n
    group_id = pid // num_pid_in_group
    first_pid_m = group_id * GROUP_M
    group_size_m = min(num_pid_m - first_pid_m, GROUP_M)
    pid_m = first_pid_m + ((pid % num_pid_in_group) % group_size_m)
    pid_n = (pid % num_pid_in_group) // group_size_m

    offs_am = (pid_m * BLOCK_M + tl.arange(0, BLOCK_M)) % M
    offs_bn = (pid_n * BLOCK_N + tl.arange(0, BLOCK_N)) % N
    offs_k = tl.arange(0, BLOCK_K)
    a_ptrs = a_ptr + offs_am[:, None] * stride_am + offs_k[None, :] * stride_ak
    b_ptrs = b_ptr + offs_k[:, None] * stride_bk + offs_bn[None, :] * stride_bn

    acc = tl.zeros((BLOCK_M, BLOCK_N), dtype=tl.float32)
    for kk in range(0, tl.cdiv(K, BLOCK_K)):
        a = tl.load(a_ptrs, mask=offs_k[None, :] < K - kk * BLOCK_K, other=0.0)
        b = tl.load(b_ptrs, mask=offs_k[:, None] < K - kk * BLOCK_K, other=0.0)
        acc = tl.dot(a, b, acc)
        a_ptrs += BLOCK_K * stride_ak
        b_ptrs += BLOCK_K * stride_bk

    c = acc.to(c_ptr.dtype.element_ty)
    offs_cm = pid_m * BLOCK_M + tl.arange(0, BLOCK_M)
    offs_cn = pid_n * BLOCK_N + tl.arange(0, BLOCK_N)
    c_ptrs = c_ptr + offs_cm[:, None] * stride_cm + offs_cn[None, :] * stride_cn
    mask = (offs_cm[:, None] < M) & (offs_cn[None, :] < N)
    tl.store(c_ptrs, c, mask=mask)

# config = {"BLOCK_K": 128, "BLOCK_M": 16, "BLOCK_N": 512, "GROUP_M": 8, "arch": "sm_100", "dtype": "bf16", "num_ctas": 1, "num_stages": 2, "num_warps": 2}
# arch = sm_100


// ===== COMPILED SASS (sm_100a) =====

	.target	sm_100a

	.elftype	@"ET_EXEC"


//--------------------- .note.nv.tkinfo           --------------------------
	.section	.note.nv.tkinfo,"",@"SHT_NOTE"
	.sectionflags	@"SHF_NOTE_NV_TKINFO"
	.tkinfo
        /*0018*/ 	.word	0x00000081
        /*0030*/ 	.string	""
        /*0030*/ 	.string	"ptxas-blackwell"
        /*0030*/ 	.string	"Cuda compilation tools, release 12.9, V12.9.86"
        /*0030*/ 	.string	"Build cuda_12.9.r12.9/compiler.36037853_0"
        /*0030*/ 	.string	"-v  -suppress-debug-info  -lineinfo  -arch sm_100a "



//--------------------- .note.nv.cuver            --------------------------
	.section	.note.nv.cuver,"",@"SHT_NOTE"
	.sectionflags	@"SHF_NOTE_NV_CUVER"
        /*0018*/ 	.short	0x0001
        /*001a*/ 	.short	0x0064
        /*001c*/ 	.short	0x0001
        /*001e*/ 	.short	0x0000
        /*0020*/ 	.short	0x0001
        /*0022*/ 	.short	0x0000


//--------------------- .nv.info                  --------------------------
	.section	.nv.info,"",@"SHT_CUDA_INFO"
	.align	4


	//----- nvinfo : EIATTR_REGCOUNT
	.align		4
        /*0000*/ 	.byte	0x04, 0x2f
        /*0002*/ 	.short	(.L_1 - .L_0)
	.align		4
.L_0:
        /*0004*/ 	.word	index@(matmul_kernel)
        /*0008*/ 	.word	0x00000020


	//----- nvinfo : EIATTR_FRAME_SIZE
	.align		4
.L_1:
        /*000c*/ 	.byte	0x04, 0x11
        /*000e*/ 	.short	(.L_3 - .L_2)
	.align		4
.L_2:
        /*0010*/ 	.word	index@(matmul_kernel)
        /*0014*/ 	.word	0x000046a8


	//----- nvinfo : EIATTR_MIN_STACK_SIZE
	.align		4
.L_3:
        /*0018*/ 	.byte	0x04, 0x12
        /*001a*/ 	.short	(.L_5 - .L_4)
	.align		4
.L_4:
        /*001c*/ 	.word	index@(matmul_kernel)
        /*0020*/ 	.word	0x000046a8
.L_5:


//--------------------- .nv.info.matmul_kernel    --------------------------
	.section	.nv.info.matmul_kernel,"",@"SHT_CUDA_INFO"
	.sectionflags	@""
	.align	4


	//----- nvinfo : EIATTR_CUDA_API_VERSION
	.align		4
        /*0000*/ 	.byte	0x04, 0x37
        /*0002*/ 	.short	(.L_7 - .L_6)
.L_6:
        /*0004*/ 	.word	0x00000081


	//----- nvinfo : EIATTR_KPARAM_INFO
	.align		4
.L_7:
        /*0008*/ 	.byte	0x04, 0x17
        /*000a*/ 	.short	(.L_9 - .L_8)
.L_8:
        /*000c*/ 	.word	0x00000000
        /*0010*/ 	.short	0x000d
        /*0012*/ 	.short	0x0048
        /*0014*/ 	.byte	0x00, 0xf4, 0x21, 0x00


	//----- nvinfo : EIATTR_KPARAM_INFO
	.align		4
.L_9:
        /*0018*/ 	.byte	0x04, 0x17
        /*001a*/ 	.short	(.L_11 - .L_10)
.L_10:
        /*001c*/ 	.word	0x00000000
        /*0020*/ 	.short	0x000c
        /*0022*/ 	.short	0x0040
        /*0024*/ 	.byte	0x00, 0xf4, 0x21, 0x00


	//----- nvinfo : EIATTR_KPARAM_INFO
	.align		4
.L_11:
        /*0028*/ 	.byte	0x04, 0x17
        /*002a*/ 	.short	(.L_13 - .L_12)
.L_12:
        /*002c*/ 	.word	0x00000000
        /*0030*/ 	.short	0x000b
        /*0032*/ 	.short	0x0038
        /*0034*/ 	.byte	0x00, 0xf0, 0x11, 0x00


	//----- nvinfo : EIATTR_KPARAM_INFO
	.align		4
.L_13:
        /*0038*/ 	.byte	0x04, 0x17
        /*003a*/ 	.short	(.L_15 - .L_14)
.L_14:
        /*003c*/ 	.word	0x00000000
        /*0040*/ 	.short	0x000a
        /*0042*/ 	.short	0x0034
        /*0044*/ 	.byte	0x00, 0xf0, 0x11, 0x00


	//----- nvinfo : EIATTR_KPARAM_INFO
	.align		4
.L_15:
        /*0048*/ 	.byte	0x04, 0x17
        /*004a*/ 	.short	(.L_17 - .L_16)
.L_16:
        /*004c*/ 	.word	0x00000000
        /*0050*/ 	.short	0x0009
        /*0052*/ 	.short	0x0030
        /*0054*/ 	.byte	0x00, 0xf0, 0x11, 0x00


	//----- nvinfo : EIATTR_KPARAM_INFO
	.align		4
.L_17:
        /*0058*/ 	.byte	0x04, 0x17
        /*005a*/ 	.short	(.L_19 - .L_18)
.L_18:
        /*005c*/ 	.word	0x00000000
        /*0060*/ 	.short	0x0008
        /*0062*/ 	.short	0x002c
        /*0064*/ 	.byte	0x00, 0xf0, 0x11, 0x00


	//----- nvinfo : EIATTR_KPARAM_INFO
	.align		4
.L_19:
        /*0068*/ 	.byte	0x04, 0x17
        /*006a*/ 	.short	(.L_21 - .L_20)
.L_20:
        /*006c*/ 	.word	0x00000000
        /*0070*/ 	.short	0x0007
        /*0072*/ 	.short	0x0028
        /*0074*/ 	.byte	0x00, 0xf0, 0x11, 0x00


	//----- nvinfo : EIATTR_KPARAM_INFO
	.align		4
.L_21:
        /*0078*/ 	.byte	0x04, 0x17
        /*007a*/ 	.short	(.L_23 - .L_22)
.L_22:
        /*007c*/ 	.word	0x00000000
        /*0080*/ 	.short	0x0006
        /*0082*/ 	.short	0x0024
        /*0084*/ 	.byte	0x00, 0xf0, 0x11, 0x00


	//----- nvinfo : EIATTR_KPARAM_INFO
	.align		4
.L_23:
        /*0088*/ 	.byte	0x04, 0x17
        /*008a*/ 	.short	(.L_25 - .L_24)
.L_24:
        /*008c*/ 	.word	0x00000000
        /*0090*/ 	.short	0x0005
        /*0092*/ 	.short	0x0020
        /*0094*/ 	.byte	0x00, 0xf0, 0x11, 0x00


	//----- nvinfo : EIATTR_KPARAM_INFO
	.align		4
.L_25:
        /*0098*/ 	.byte	0x04, 0x17
        /*009a*/ 	.short	(.L_27 - .L_26)
.L_26:
        /*009c*/ 	.word	0x00000000
        /*00a0*/ 	.short	0x0004
        /*00a2*/ 	.short	0x001c
        /*00a4*/ 	.byte	0x00, 0xf0, 0x11, 0x00


	//----- nvinfo : EIATTR_KPARAM_INFO
	.align		4
.L_27:
        /*00a8*/ 	.byte	0x04, 0x17
        /*00aa*/ 	.short	(.L_29 - .L_28)
.L_28:
        /*00ac*/ 	.word	0x00000000
        /*00b0*/ 	.short	0x0003
        /*00b2*/ 	.short	0x0018
        /*00b4*/ 	.byte	0x00, 0xf0, 0x11, 0x00


	//----- nvinfo : EIATTR_KPARAM_INFO
	.align		4
.L_29:
        /*00b8*/ 	.byte	0x04, 0x17
        /*00ba*/ 	.short	(.L_31 - .L_30)
.L_30:
        /*00bc*/ 	.word	0x00000000
        /*00c0*/ 	.short	0x0002
        /*00c2*/ 	.short	0x0010
        /*00c4*/ 	.byte	0x00, 0xf4, 0x21, 0x00


	//----- nvinfo : EIATTR_KPARAM_INFO
	.align		4
.L_31:
        /*00c8*/ 	.byte	0x04, 0x17
        /*00ca*/ 	.short	(.L_33 - .L_32)
.L_32:
        /*00cc*/ 	.word	0x00000000
        /*00d0*/ 	.short	0x0001
        /*00d2*/ 	.short	0x0008
        /*00d4*/ 	.byte	0x00, 0xf4, 0x21, 0x00


	//----- nvinfo : EIATTR_KPARAM_INFO
	.align		4
.L_33:
        /*00d8*/ 	.byte	0x04, 0x17
        /*00da*/ 	.short	(.L_35 - .L_34)
.L_34:
        /*00dc*/ 	.word	0x00000000
        /*00e0*/ 	.short	0x0000
        /*00e2*/ 	.short	0x0000
        /*00e4*/ 	.byte	0x00, 0xf4, 0x21, 0x00


	//----- nvinfo : EIATTR_SPARSE_MMA_MASK
	.align		4
.L_35:
        /*00e8*/ 	.byte	0x03, 0x50
        /*00ea*/ 	.short	0x0000


	//----- nvinfo : EIATTR_MAXREG_COUNT
	.align		4
        /*00ec*/ 	.byte	0x03, 0x1b
        /*00ee*/ 	.short	0x00ff


	//----- nvinfo : EIATTR_NUM_BARRIERS
	.align		4
        /*00f0*/ 	.byte	0x02, 0x4c
        /*00f2*/ 	.byte	0x01
	.zero		1


	//----- nvinfo : EIATTR_ANNOTATIONS
	.align		4
        /*00f4*/ 	.byte	0x04, 0x55
        /*00f6*/ 	.short	(.L_37 - .L_36)


	//   ....[0]....
.L_36:
        /*00f8*/ 	.word	0x00000001
        /*00fc*/ 	.byte	0x20, 0x05, 0x00, 0x00, 0x01, 0x00, 0x00, 0x00, 0x30, 0x05, 0x00, 0x00, 0x01, 0x00, 0x00, 0x00
        /* <DEDUP_REMOVED lines=1342> */
        /*54ec*/ 	.byte	0x40, 0x7b, 0x02, 0x00, 0x01, 0x00, 0x00, 0x00, 0x50, 0x7b, 0x02, 0x00


	//----- nvinfo : EIATTR_VRC_CTA_INIT_COUNT
	.align		4
.L_37:
        /*54f8*/ 	.byte	0x02, 0x4a
	.zero		1
	.zero		1


	//----- nvinfo : EIATTR_EXIT_INSTR_OFFSETS
	.align		4
        /*54fc*/ 	.byte	0x04, 0x1c
        /*54fe*/ 	.short	(.L_39 - .L_38)


	//   ....[0]....
.L_38:
        /*5500*/ 	.word	0x00095d40


	//   ....[1]....
        /*5504*/ 	.word	0x00095d70


	//----- nvinfo : EIATTR_REQNTID
	.align		4
.L_39:
        /*5508*/ 	.byte	0x04, 0x10
        /*550a*/ 	.short	(.L_41 - .L_40)
.L_40:
        /*550c*/ 	.word	0x00000040
        /*5510*/ 	.word	0x00000001
        /*5514*/ 	.word	0x00000001


	//----- nvinfo : EIATTR_CBANK_PARAM_SIZE
	.align		4
.L_41:
        /*5518*/ 	.byte	0x03, 0x19
        /*551a*/ 	.short	0x0050


	//----- nvinfo : EIATTR_PARAM_CBANK
	.align		4
        /*551c*/ 	.byte	0x04, 0x0a
        /*551e*/ 	.short	(.L_43 - .L_42)
	.align		4
.L_42:
        /*5520*/ 	.word	index@(.nv.constant0.matmul_kernel)
        /*5524*/ 	.short	0x0380
        /*5526*/ 	.short	0x0050


	//----- nvinfo : EIATTR_SW_WAR
	.align		4
.L_43:
        /*5528*/ 	.byte	0x04, 0x36
        /*552a*/ 	.short	(.L_45 - .L_44)
.L_44:
        /*552c*/ 	.word	0x00000008
.L_45:


//--------------------- .nv.compat                --------------------------
	.section	.nv.compat,"",@"SHT_CUDA_COMPAT_INFO"
	.align	4
        /*0000*/ 	.byte	0x02, 0x02, 0x01, 0x00, 0x02, 0x05, 0x05, 0x00, 0x02, 0x03, 0x00, 0x00, 0x02, 0x06, 0x01, 0x00


//--------------------- .nv.callgraph             --------------------------
	.section	.nv.callgraph,"",@"SHT_CUDA_CALLGRAPH"
	.align	4
	.sectionentsize	8
	.align		4
        /*0000*/ 	.word	0x00000000
	.align		4
        /*0004*/ 	.word	0xffffffff
	.align		4
        /*0008*/ 	.word	0x00000000
	.align		4
        /*000c*/ 	.word	0xfffffffe
	.align		4
        /*0010*/ 	.word	0x00000000
	.align		4
        /*0014*/ 	.word	0xfffffffd
	.align		4
        /*0018*/ 	.word	0x00000000
	.align		4
        /*001c*/ 	.word	0xfffffffc


//--------------------- .text.matmul_kernel       --------------------------
	.section	.text.matmul_kernel,"ax",@progbits
	.align	128
        .global         matmul_kernel
        .type           matmul_kernel,@function
        .size           matmul_kernel,(.L_x_4 - matmul_kernel)
        .other          matmul_kernel,@"STO_CUDA_ENTRY STV_DEFAULT"
matmul_kernel:
.text.matmul_kernel:
[----:B------:R-:W0:Y:S08]  /*0000*/  LDC R1, c[0x0][0x37c] ;  /* 0x0000df00ff017b82 */ /* 0x000e300000000800 */
[----:B------:R-:W1:Y:S01]  /*0010*/  LDC.64 R2, c[0x0][0x398] ;  /* 0x0000e600ff027b82 */ /* 0x000e620000000a00 */
[----:B------:R-:W2:Y:S01]  /*0020*/  S2R R14, SR_TID.X ;  /* 0x00000000000e7919 */ /* 0x000ea20000002100 */
[----:B------:R-:W3:Y:S01]  /*0030*/  LDCU UR4, c[0x0][0x3a0] ;  /* 0x00007400ff0477ac */ /* 0x000ee20008000800 */
[----:B0-----:R-:W-:Y:S01]  /*0040*/  VIADD R1, R1, 0xffffb958 ;  /* 0xffffb95801017836 */ /* 0x001fe20000000000 */
[----:B------:R-:W0:Y:S01]  /*0050*/  LDCU.64 UR12, c[0x0][0x358] ;  /* 0x00006b00ff0c77ac */ /* 0x000e220008000a00 */
[----:B---3--:R-:W-:Y:S01]  /*0060*/  UIADD3 UR4, UPT, UPT, UR4, 0x7f, URZ ;  /* 0x0000007f04047890 */ /* 0x008fe2000fffe0ff */
[----:B-1----:R-:W-:-:S03]  /*0070*/  VIADD R0, R3, 0x1ff ;  /* 0x000001ff03007836 */ /* 0x002fc60000000000 */
[----:B------:R-:W-:Y:S02]  /*0080*/  UISETP.GT.AND UP0, UPT, UR4, 0x7f, UPT ;  /* 0x0000007f0400788c */ /* 0x000fe4000bf04270 */
[----:B------:R-:W-:-:S04]  /*0090*/  SHF.R.S32.HI R5, RZ, 0x1f, R0 ;  /* 0x0000001fff057819 */ /* 0x000fc80000011400 */
[----:B------:R-:W-:-:S04]  /*00a0*/  LEA.HI R5, R5, R0, RZ, 0x9 ;  /* 0x0000000005057211 */ /* 0x000fc800078f48ff */
[----:B------:R-:W-:Y:S02]  /*00b0*/  SHF.R.S32.HI R0, RZ, 0x9, R5 ;  /* 0x00000009ff007819 */ /* 0x000fe40000011405 */
[----:B------:R-:W1:Y:S03]  /*00c0*/  S2R R5, SR_CTAID.X ;  /* 0x0000000000057919 */ /* 0x000e660000002500 */
[----:B------:R-:W-:-:S05]  /*00d0*/  IMAD.SHL.U32 R0, R0, 0x8, RZ ;  /* 0x0000000800007824 */ /* 0x000fca00078e00ff */
[-C--:B------:R-:W-:Y:S02]  /*00e0*/  IABS R9, R0.reuse ;  /* 0x0000000000097213 */ /* 0x080fe40000000000 */
[----:B------:R-:W-:Y:S02]  /*00f0*/  IABS R12, R0 ;  /* 0x00000000000c7213 */ /* 0x000fe40000000000 */
[----:B------:R-:W3:Y:S08]  /*0100*/  I2F.RP R4, R9 ;  /* 0x0000000900047306 */ /* 0x000ef00000209400 */
[----:B---3--:R-:W3:Y:S01]  /*0110*/  MUFU.RCP R4, R4 ;  /* 0x0000000400047308 */ /* 0x008ee20000001000 */
[----:B-1----:R-:W-:Y:S01]  /*0120*/  IABS R10, R5 ;  /* 0x00000005000a7213 */ /* 0x002fe20000000000 */
[----:B---3--:R-:W-:-:S02]  /*0130*/  VIADD R6, R4, 0xffffffe ;  /* 0x0ffffffe04067836 */ /* 0x008fc40000000000 */
[----:B------:R-:W-:-:S04]  /*0140*/  IMAD.MOV R4, RZ, RZ, -R12 ;  /* 0x000000ffff047224 */ /* 0x000fc800078e0a0c */
[----:B------:R1:W3:Y:S02]  /*0150*/  F2I.FTZ.U32.TRUNC.NTZ R7, R6 ;  /* 0x0000000600077305 */ /* 0x0002e4000021f000 */
[----:B-1----:R-:W-:Y:S02]  /*0160*/  IMAD.MOV.U32 R6, RZ, RZ, RZ ;  /* 0x000000ffff067224 */ /* 0x002fe400078e00ff */
[----:B---3--:R-:W-:-:S04]  /*0170*/  IMAD.MOV R8, RZ, RZ, -R7 ;  /* 0x000000ffff087224 */ /* 0x008fc800078e0a07 */
[----:B------:R-:W-:Y:S02]  /*0180*/  IMAD R11, R8, R9, RZ ;  /* 0x00000009080b7224 */ /* 0x000fe400078e02ff */
[----:B------:R-:W-:Y:S02]  /*0190*/  IMAD.MOV.U32 R8, RZ, RZ, R10 ;  /* 0x000000ffff087224 */ /* 0x000fe400078e000a */
[----:B------:R-:W-:-:S06]  /*01a0*/  IMAD.HI.U32 R7, R7, R11, R6 ;  /* 0x0000000b07077227 */ /* 0x000fcc00078e0006 */
[----:B------:R-:W-:-:S04]  /*01b0*/  IMAD.HI.U32 R7, R7, R8, RZ ;  /* 0x0000000807077227 */ /* 0x000fc800078e00ff */
[----:B------:R-:W-:-:S05]  /*01c0*/  IMAD R4, R7, R4, R8 ;  /* 0x0000000407047224 */ /* 0x000fca00078e0208 */
[----:B------:R-:W-:-:S13]  /*01d0*/  ISETP.GT.U32.AND P1, PT, R9, R4, PT ;  /* 0x000000040900720c */ /* 0x000fda0003f24070 */
[----:B------:R-:W-:Y:S02]  /*01e0*/  @!P1 IMAD.IADD R4, R4, 0x1, -R9 ;  /* 0x0000000104049824 */ /* 0x000fe400078e0a09 */
[----:B------:R-:W-:Y:S01]  /*01f0*/  @!P1 VIADD R7, R7, 0x1 ;  /* 0x0000000107079836 */ /* 0x000fe20000000000 */
[----:B------:R-:W-:Y:S02]  /*0200*/  ISETP.NE.AND P1, PT, R0, RZ, PT ;  /* 0x000000ff0000720c */ /* 0x000fe40003f25270 */
[----:B------:R-:W-:Y:S02]  /*0210*/  ISETP.GE.U32.AND P0, PT, R4, R9, PT ;  /* 0x000000090400720c */ /* 0x000fe40003f06070 */
[----:B------:R-:W-:-:S04]  /*0220*/  LOP3.LUT R4, R5, R0, RZ, 0x3c, !PT ;  /* 0x0000000005047212 */ /* 0x000fc800078e3cff */
[----:B------:R-:W-:Y:S01]  /*0230*/  ISETP.GE.AND P2, PT, R4, RZ, PT ;  /* 0x000000ff0400720c */ /* 0x000fe20003f46270 */
[----:B------:R-:W-:-:S06]  /*0240*/  VIADD R4, R2, 0xf ;  /* 0x0000000f02047836 */ /* 0x000fcc0000000000 */
[----:B------:R-:W-:-:S04]  /*0250*/  @P0 VIADD R7, R7, 0x1 ;  /* 0x0000000107070836 */ /* 0x000fc80000000000 */
[----:B------:R-:W-:Y:S01]  /*0260*/  IMAD.MOV.U32 R6, RZ, RZ, R7 ;  /* 0x000000ffff067224 */ /* 0x000fe200078e0007 */
[----:B------:R-:W-:-:S03]  /*0270*/  SHF.R.S32.HI R7, RZ, 0x1f, R4 ;  /* 0x0000001fff077819 */ /* 0x000fc60000011404 */
[----:B------:R-:W-:Y:S01]  /*0280*/  @!P2 IMAD.MOV R6, RZ, RZ, -R6 ;  /* 0x000000ffff06a224 */ /* 0x000fe200078e0a06 */
[----:B------:R-:W-:Y:S02]  /*0290*/  @!P1 LOP3.LUT R6, RZ, R0, RZ, 0x33, !PT ;  /* 0x00000000ff069212 */ /* 0x000fe400078e33ff */
[----:B------:R-:W-:-:S03]  /*02a0*/  LEA.HI R7, R7, R4, RZ, 0x4 ;  /* 0x0000000407077211 */ /* 0x000fc600078f20ff */
[----:B------:R-:W-:Y:S02]  /*02b0*/  IMAD.SHL.U32 R4, R6, 0x8, RZ ;  /* 0x0000000806047824 */ /* 0x000fe400078e00ff */
[----:B------:R-:W-:-:S03]  /*02c0*/  IMAD.MOV R6, RZ, RZ, -R6 ;  /* 0x000000ffff067224 */ /* 0x000fc600078e0a06 */
[----:B------:R-:W-:Y:S01]  /*02d0*/  LEA.HI.SX32 R7, R7, -R4, 0x1c ;  /* 0x8000000407077211 */ /* 0x000fe200078fe2ff */
[----:B------:R-:W-:Y:S02]  /*02e0*/  IMAD R15, R0, R6, R5 ;  /* 0x00000006000f7224 */ /* 0x000fe400078e0205 */
[----:B------:R-:W-:Y:S01]  /*02f0*/  IMAD.MOV.U32 R6, RZ, RZ, RZ ;  /* 0x000000ffff067224 */ /* 0x000fe200078e00ff */
[----:B------:R-:W-:Y:S02]  /*0300*/  VIMNMX R8, PT, PT, R7, 0x8, PT ;  /* 0x0000000807087848 */ /* 0x000fe40003fe0100 */
[----:B------:R-:W-:Y:S02]  /*0310*/  IABS R13, R15 ;  /* 0x0000000f000d7213 */ /* 0x000fe40000000000 */
[----:B------:R-:W-:-:S04]  /*0320*/  IABS R11, R8 ;  /* 0x00000008000b7213 */ /* 0x000fc80000000000 */
[----:B------:R-:W1:Y:S08]  /*0330*/  I2F.RP R9, R11 ;  /* 0x0000000b00097306 */ /* 0x000e700000209400 */
[----:B-1----:R-:W1:Y:S02]  /*0340*/  MUFU.RCP R9, R9 ;  /* 0x0000000900097308 */ /* 0x002e640000001000 */
[----:B-1----:R-:W-:-:S06]  /*0350*/  VIADD R7, R9, 0xffffffe ;  /* 0x0ffffffe09077836 */ /* 0x002fcc0000000000 */
[----:B------:R-:W1:Y:S02]  /*0360*/  F2I.FTZ.U32.TRUNC.NTZ R7, R7 ;  /* 0x0000000700077305 */ /* 0x000e64000021f000 */
[----:B-1----:R-:W-:-:S04]  /*0370*/  IMAD.MOV R10, RZ, RZ, -R7 ;  /* 0x000000ffff0a7224 */ /* 0x002fc800078e0a07 */
[----:B------:R-:W-:-:S04]  /*0380*/  IMAD.MOV.U32 R0, RZ, RZ, R10 ;  /* 0x000000ffff007224 */ /* 0x000fc800078e000a */
[----:B------:R-:W-:Y:S01]  /*0390*/  IMAD R5, R0, R11, RZ ;  /* 0x0000000b00057224 */ /* 0x000fe200078e02ff */
[----:B------:R-:W-:-:S03]  /*03a0*/  IABS R0, R8 ;  /* 0x0000000800007213 */ /* 0x000fc60000000000 */
[----:B------:R-:W-:Y:S01]  /*03b0*/  IMAD.HI.U32 R6, R7, R5, R6 ;  /* 0x0000000507067227 */ /* 0x000fe200078e0006 */
[----:B--2---:R-:W-:-:S03]  /*03c0*/  SHF.R.U32.HI R7, RZ, 0x4, R14 ;  /* 0x00000004ff077819 */ /* 0x004fc6000001160e */
[----:B------:R-:W-:Y:S01]  /*03d0*/  IMAD.MOV R0, RZ, RZ, -R0 ;  /* 0x000000ffff007224 */ /* 0x000fe200078e0a00 */
[----:B------:R-:W-:Y:S01]  /*03e0*/  SGXT.U32 R16, R7, 0x2 ;  /* 0x000000020710781a */ /* 0x000fe20000000000 */
        /* <DEDUP_REMOVED lines=8> */
[----:B------:R-:W-:Y:S02]  /*0470*/  ISETP.GE.AND P2, PT, R0, RZ, PT ;  /* 0x000000ff0000720c */ /* 0x000fe40003f46270 */
[----:B------:R-:W-:-:S05]  /*0480*/  LOP3.LUT R0, R14, 0xf, RZ, 0xc0, !PT ;  /* 0x0000000f0e007812 */ /* 0x000fca00078ec0ff */
[----:B------:R-:W-:-:S06]  /*0490*/  @P0 VIADD R6, R6, 0x1 ;  /* 0x0000000106060836 */ /* 0x000fcc0000000000 */
[----:B------:R-:W-:Y:S01]  /*04a0*/  @!P2 IMAD.MOV R6, RZ, RZ, -R6 ;  /* 0x000000ffff06a224 */ /* 0x000fe200078e0a06 */
[----:B------:R-:W-:-:S05]  /*04b0*/  @!P1 LOP3.LUT R6, RZ, R8, RZ, 0x33, !PT ;  /* 0x00000008ff069212 */ /* 0x000fca00078e33ff */
[----:B------:R-:W-:Y:S02]  /*04c0*/  IMAD.MOV R5, RZ, RZ, -R6 ;  /* 0x000000ffff057224 */ /* 0x000fe400078e0a06 */
[----:B------:R-:W-:Y:S02]  /*04d0*/  IMAD.SHL.U32 R28, R6, 0x200, RZ ;  /* 0x00000200061c7824 */ /* 0x000fe400078e00ff */
[----:B------:R-:W-:-:S04]  /*04e0*/  IMAD R5, R8, R5, R15 ;  /* 0x0000000508057224 */ /* 0x000fc800078e020f */
[----:B------:R-:W-:-:S04]  /*04f0*/  IMAD.IADD R5, R4, 0x1, R5 ;  /* 0x0000000104057824 */ /* 0x000fc800078e0205 */
[----:B------:R-:W-:Y:S01]  /*0500*/  IMAD R29, R5, 0x10, R0 ;  /* 0x00000010051d7824 */ /* 0x000fe200078e0200 */
[----:B------:R-:W-:-:S04]  /*0510*/  LOP3.LUT R0, R16, 0x78, RZ, 0xfc, !PT ;  /* 0x0000007810007812 */ /* 0x000fc800078efcff */
[----:B------:R1:W-:Y:S04]  /*0520*/  STL [R1+0x300c], R29 ;  /* 0x00300c1d01007387 */ /* 0x0003e80000100800 */
[----:B------:R1:W-:Y:S01]  /*0530*/  STL [R1+0x590], R28 ;  /* 0x0005901c01007387 */ /* 0x0003e20000100800 */
[----:B0-----:R-:W-:Y:S05]  /*0540*/  BRA.U UP0, `(.L_x_0) ;  /* 0x0000000100e87547 */ /* 0x001fea000b800000 */
[C---:B------:R-:W-:Y:S01]  /*0550*/  IMAD.SHL.U32 R2, R14.reuse, 0x10, RZ ;  /* 0x000000100e027824 */ /* 0x040fe200078e00ff */
[----:B------:R-:W-:Y:S01]  /*0560*/  CS2R R24, SRZ ;  /* 0x0000000000187805 */ /* 0x000fe2000001ff00 */
[----:B------:R-:W-:Y:S01]  /*0570*/  IMAD.SHL.U32 R0, R14, 0x20, RZ ;  /* 0x000000200e007824 */ /* 0x000fe200078e00ff */
[----:B------:R-:W-:Y:S02]  /*0580*/  CS2R R26, SRZ ;  /* 0x00000000001a7805 */ /* 0x000fe4000001ff00 */
[----:B------:R-:W-:Y:S01]  /*0590*/  CS2R R20, SRZ ;  /* 0x0000000000147805 */ /* 0x000fe2000001ff00 */
[----:B------:R0:W-:Y:S01]  /*05a0*/  STL [R1+0x3008], R2 ;  /* 0x0030080201007387 */ /* 0x0001e20000100800 */
[----:B------:R-:W-:Y:S02]  /*05b0*/  CS2R R22, SRZ ;  /* 0x0000000000167805 */ /* 0x000fe4000001ff00 */
[----:B------:R-:W-:Y:S02]  /*05c0*/  LOP3.LUT R0, R0, 0x60, RZ, 0xc0, !PT ;  /* 0x0000006000007812 */ /* 0x000fe400078ec0ff */
[----:B------:R-:W-:Y:S01]  /*05d0*/  CS2R R16, SRZ ;  /* 0x0000000000107805 */ /* 0x000fe2000001ff00 */
[----:B------:R0:W-:Y:S01]  /*05e0*/  STL [R1], RZ ;  /* 0x000000ff01007387 */ /* 0x0001e20000100800 */
[----:B------:R-:W-:-:S02]  /*05f0*/  CS2R R18, SRZ ;  /* 0x0000000000127805 */ /* 0x000fc4000001ff00 */
[----:B------:R-:W-:Y:S02]  /*0600*/  CS2R R12, SRZ ;  /* 0x00000000000c7805 */ /* 0x000fe4000001ff00 */
[----:B------:R-:W-:Y:S01]  /*0610*/  CS2R R14, SRZ ;  /* 0x00000000000e7805 */ /* 0x000fe2000001ff00 */
[----:B------:R0:W-:Y:S01]  /*0620*/  STL [R1+0x4], RZ ;  /* 0x000004ff01007387 */ /* 0x0001e20000100800 */
[----:B------:R-:W-:Y:S02]  /*0630*/  CS2R R8, SRZ ;  /* 0x0000000000087805 */ /* 0x000fe4000001ff00 */
[----:B------:R-:W-:Y:S02]  /*0640*/  CS2R R10, SRZ ;  /* 0x00000000000a7805 */ /* 0x000fe4000001ff00 */
[----:B------:R-:W-:Y:S01]  /*0650*/  CS2R R4, SRZ ;  /* 0x0000000000047805 */ /* 0x000fe2000001ff00 */
[----:B------:R0:W-:Y:S01]  /*0660*/  STL [R1+0x8], RZ ;  /* 0x000008ff01007387 */ /* 0x0001e20000100800 */
[----:B------:R-:W-:-:S03]  /*0670*/  CS2R R6, SRZ ;  /* 0x0000000000067805 */ /* 0x000fc6000001ff00 */
[----:B------:R0:W-:Y:S04]  /*0680*/  STL [R1+0xc], RZ ;  /* 0x00000cff01007387 */ /* 0x0001e80000100800 */
        /* <DEDUP_REMOVED lines=36> */
[----:B------:R0:W-:Y:S01]  /*08d0*/  STL [R1+0x3004], R0 ;  /* 0x0030040001007387 */ /* 0x0001e20000100800 */
[----:B------:R-:W-:Y:S05]  /*08e0*/  BRA `(.L_x_1) ;  /* 0x000008f800507947 */ /* 0x000fea0003800000 */
.L_x_0:
[----:B------:R-:W-:Y:S01]  /*08f0*/  IABS R10, R3 ;  /* 0x00000003000a7213 */ /* 0x000fe20000000000 */
[C---:B------:R-:W-:Y:S01]  /*0900*/  VIADD R6, R28.reuse, 0x1ff ;  /* 0x000001ff1c067836 */ /* 0x040fe20000000000 */
[----:B------:R0:W-:Y:S01]  /*0910*/  STL [R1+0x315c], R3 ;  /* 0x00315c0301007387 */ /* 0x0001e20000100800 */
[C---:B------:R-:W-:Y:S01]  /*0920*/  VIADD R0, R28.reuse, 0x1fe ;  /* 0x000001fe1c007836 */ /* 0x040fe20000000000 */
[----:B------:R-:W2:Y:S01]  /*0930*/  I2F.RP R7, R10 ;  /* 0x0000000a00077306 */ /* 0x000ea20000209400 */
[C---:B------:R-:W-:Y:S01]  /*0940*/  VIADD R14, R28.reuse, 0x1fd ;  /* 0x000001fd1c0e7836 */ /* 0x040fe20000000000 */
[----:B------:R-:W-:Y:S01]  /*0950*/  IABS R15, R6 ;  /* 0x00000006000f7213 */ /* 0x000fe20000000000 */
[----:B------:R-:W-:Y:S01]  /*0960*/  VIADD R12, R28, 0x1fb ;  /* 0x000001fb1c0c7836 */ /* 0x000fe20000000000 */
[----:B------:R-:W-:Y:S01]  /*0970*/  IABS R8, R0 ;  /* 0x0000000000087213 */ /* 0x000fe20000000000 */
[----:B------:R-:W3:Y:S01]  /*0980*/  LDCU UR7, c[0x0][0x3a8] ;  /* 0x00007500ff0777ac */ /* 0x000ee20008000800 */
[----:B------:R-:W-:-:S02]  /*0990*/  IABS R17, R14 ;  /* 0x0000000e00117213 */ /* 0x000fc40000000000 */
[----:B------:R-:W-:Y:S01]  /*09a0*/  ISETP.GE.AND P5, PT, R0, RZ, PT ;  /* 0x000000ff0000720c */ /* 0x000fe20003fa6270 */
[----:B------:R-:W4:Y:S01]  /*09b0*/  LDCU.64 UR4, c[0x0][0x388] ;  /* 0x00007100ff0477ac */ /* 0x000f220008000a00 */
[----:B------:R-:W-:Y:S02]  /*09c0*/  IABS R11, R12 ;  /* 0x0000000c000b7213 */ /* 0x000fe40000000000 */
[----:B------:R-:W-:Y:S01]  /*09d0*/  ISETP.GE.AND P2, PT, R14, RZ, PT ;  /* 0x000000ff0e00720c */ /* 0x000fe20003f46270 */
[----:B------:R-:W5:Y:S01]  /*09e0*/  LDCU UR8, c[0x0][0x3a4] ;  /* 0x00007480ff0877ac */ /* 0x000f620008000800 */
[----:B------:R-:W-:Y:S01]  /*09f0*/  ISETP.GE.AND P0, PT, R6, RZ, PT ;  /* 0x000000ff0600720c */ /* 0x000fe20003f06270 */
[----:B--2---:R-:W2:Y:S01]  /*0a00*/  MUFU.RCP R7, R7 ;  /* 0x0000000700077308 */ /* 0x004ea20000001000 */
[----:B------:R-:W-:Y:S01]  /*0a10*/  VIADD R6, R28, 0x1fa ;  /* 0x000001fa1c067836 */ /* 0x000fe20000000000 */
[----:B------:R-:W1:Y:S01]  /*0a20*/  LDCU UR6, c[0x0][0x3b0] ;  /* 0x00007600ff0677ac */ /* 0x000e620008000800 */
[----:B------:R-:W0:Y:S01]  /*0a30*/  LDCU.64 UR10, c[0x0][0x380] ;  /* 0x00007000ff0a77ac */ /* 0x000e220008000a00 */
[----:B------:R-:W0:Y:S01]  /*0a40*/  LDCU UR14, c[0x0][0x3a8] ;  /* 0x00007500ff0e77ac */ /* 0x000e220008000800 */
[----:B------:R-:W0:Y:S01]  /*0a50*/  LDCU UR16, c[0x0][0x3ac] ;  /* 0x00007580ff1077ac */ /* 0x000e220008000800 */
[----:B--2---:R-:W-:-:S04]  /*0a60*/  VIADD R4, R7, 0xffffffe ;  /* 0x0ffffffe07047836 */ /* 0x004fc80000000000 */
[----:B------:R2:W0:Y:S02]  /*0a70*/  F2I.FTZ.U32.TRUNC.NTZ R5, R4 ;  /* 0x0000000400057305 */ /* 0x000424000021f000 */
[----:B--2---:R-:W-:Y:S02]  /*0a80*/  IMAD.MOV.U32 R4, RZ, RZ, RZ ;  /* 0x000000ffff047224 */ /* 0x004fe400078e00ff */
[----:B0-----:R-:W-:-:S04]  /*0a90*/  IMAD.MOV R9, RZ, RZ, -R5 ;  /* 0x000000ffff097224 */ /* 0x001fc800078e0a05 */
[----:B------:R-:W-:-:S04]  /*0aa0*/  IMAD R9, R9, R10, RZ ;  /* 0x0000000a09097224 */ /* 0x000fc800078e02ff */
[----:B------:R-:W-:-:S04]  /*0ab0*/  IMAD.HI.U32 R7, R5, R9, R4 ;  /* 0x0000000905077227 */ /* 0x000fc800078e0004 */
[----:B------:R-:W-:Y:S02]  /*0ac0*/  IMAD.MOV.U32 R9, RZ, RZ, R8 ;  /* 0x000000ffff097224 */ /* 0x000fe400078e0008 */
[----:B------:R-:W-:-:S04]  /*0ad0*/  IMAD.HI.U32 R4, R7, R15, RZ ;  /* 0x0000000f07047227 */ /* 0x000fc800078e00ff */
[----:B------:R-:W-:Y:S02]  /*0ae0*/  IMAD.MOV R4, RZ, RZ, -R4 ;  /* 0x000000ffff047224 */ /* 0x000fe400078e0a04 */
[----:B------:R-:W-:-:S04]  /*0af0*/  IMAD.HI.U32 R5, R7, R9, RZ ;  /* 0x0000000907057227 */ /* 0x000fc800078e00ff */
[----:B------:R-:W-:Y:S02]  /*0b00*/  IMAD R15, R10, R4, R15 ;  /* 0x000000040a0f7224 */ /* 0x000fe400078e020f */
[----:B------:R-:W-:-:S03]  /*0b10*/  IMAD.HI.U32 R4, R7, R17, RZ ;  /* 0x0000001107047227 */ /* 0x000fc600078e00ff */
[----:B------:R-:W-:Y:S01]  /*0b20*/  ISETP.GT.U32.AND P1, PT, R10, R15, PT ;  /* 0x0000000f0a00720c */ /* 0x000fe20003f24070 */
[----:B------:R-:W-:Y:S02]  /*0b30*/  IMAD.MOV R5, RZ, RZ, -R5 ;  /* 0x000000ffff057224 */ /* 0x000fe400078e0a05 */
[----:B------:R-:W-:Y:S02]  /*0b40*/  VIADD R8, R28, 0x1fc ;  /* 0x000001fc1c087836 */ /* 0x000fe40000000000 */
[----:B------:R-:W-:Y:S02]  /*0b50*/  IMAD.MOV R4, RZ, RZ, -R4 ;  /* 0x000000ffff047224 */ /* 0x000fe400078e0a04 */
[C---:B------:R-:W-:Y:S01]  /*0b60*/  IMAD R5, R10.reuse, R5, R9 ;  /* 0x000000050a057224 */ /* 0x040fe200078e0209 */
[----:B------:R-:W-:Y:S01]  /*0b70*/  IABS R13, R8 ;  /* 0x00000008000d7213 */ /* 0x000fe20000000000 */
[C---:B------:R-:W-:Y:S01]  /*0b80*/  IMAD R17, R10.reuse, R4, R17 ;  /* 0x000000040a117224 */ /* 0x040fe200078e0211 */
[----:B------:R-:W-:Y:S01]  /*0b90*/  IABS R9, R6 ;  /* 0x0000000600097213 */ /* 0x000fe20000000000 */
[----:B------:R-:W-:Y:S01]  /*0ba0*/  IMAD.HI.U32 R4, R7, R11, RZ ;  /* 0x0000000b07047227 */ /* 0x000fe200078e00ff */
[----:B------:R-:W-:-:S02]  /*0bb0*/  ISETP.GT.U32.AND P4, PT, R10, R5, PT ;  /* 0x000000050a00720c */ /* 0x000fc40003f84070 */
[----:B------:R-:W-:Y:S01]  /*0bc0*/  ISETP.GT.U32.AND P3, PT, R10, R17, PT ;  /* 0x000000110a00720c */ /* 0x000fe20003f64070 */
[----:B------:R-:W-:Y:S02]  /*0bd0*/  @!P1 IMAD.IADD R15, R15, 0x1, -R10 ;  /* 0x000000010f0f9824 */ /* 0x000fe400078e0a0a */
[----:B------:R-:W-:-:S03]  /*0be0*/  IMAD.HI.U32 R0, R7, R13, RZ ;  /* 0x0000000d07007227 */ /* 0x000fc600078e00ff */
[C---:B------:R-:W-:Y:S01]  /*0bf0*/  ISETP.GT.U32.AND P6, PT, R10.reuse, R15, PT ;  /* 0x0000000f0a00720c */ /* 0x040fe20003fc4070 */
[----:B------:R-:W-:Y:S02]  /*0c00*/  IMAD.MOV R0, RZ, RZ, -R0 ;  /* 0x000000ffff007224 */ /* 0x000fe400078e0a00 */
[----:B------:R-:W-:Y:S02]  /*0c10*/  IMAD.MOV R14, RZ, RZ, -R4 ;  /* 0x000000ffff0e7224 */ /* 0x000fe400078e0a04 */
[C---:B------:R-:W-:Y:S02]  /*0c20*/  IMAD R13, R10.reuse, R0, R13 ;  /* 0x000000000a0d7224 */ /* 0x040fe400078e020d */
[--C-:B------:R-:W-:Y:S02]  /*0c30*/  @!P4 IMAD.IADD R5, R5, 0x1, -R10.reuse ;  /* 0x000000010505c824 */ /* 0x100fe400078e0a0a */
[--C-:B------:R-:W-:Y:S01]  /*0c40*/  @!P3 IMAD.IADD R17, R17, 0x1, -R10.reuse ;  /* 0x000000011111b824 */ /* 0x100fe200078e0a0a */
[C---:B------:R-:W-:Y:S01]  /*0c50*/  ISETP.GT.U32.AND P4, PT, R10.reuse, R13, PT ;  /* 0x0000000d0a00720c */ /* 0x040fe20003f84070 */
[C---:B------:R-:W-:Y:S01]  /*0c60*/  IMAD R11, R10.reuse, R14, R11 ;  /* 0x0000000e0a0b7224 */ /* 0x040fe200078e020b */
[C---:B------:R-:W-:Y:S01]  /*0c70*/  ISETP.GT.U32.AND P1, PT, R10.reuse, R5, PT ;  /* 0x000000050a00720c */ /* 0x040fe20003f24070 */
[----:B------:R-:W-:Y:S01]  /*0c80*/  @!P6 IMAD.IADD R15, R15, 0x1, -R10 ;  /* 0x000000010f0fe824 */ /* 0x000fe200078e0a0a */
[----:B------:R-:W-:Y:S01]  /*0c90*/  ISETP.GT.U32.AND P6, PT, R10, R17, PT ;  /* 0x000000110a00720c */ /* 0x000fe20003fc4070 */
[----:B------:R-:W-:Y:S01]  /*0ca0*/  VIADD R4, R28, 0x1f9 ;  /* 0x000001f91c047836 */ /* 0x000fe20000000000 */
[----:B------:R-:W-:Y:S01]  /*0cb0*/  ISETP.GT.U32.AND P3, PT, R10, R11, PT ;  /* 0x0000000b0a00720c */ /* 0x000fe20003f64070 */
[----:B------:R-:W-:-:S03]  /*0cc0*/  IMAD.HI.U32 R16, R7, R9, RZ ;  /* 0x0000000907107227 */ /* 0x000fc600078e00ff */
[----:B------:R-:W-:Y:S01]  /*0cd0*/  IABS R0, R4 ;  /* 0x0000000400007213 */ /* 0x000fe20000000000 */
[----:B------:R-:W-:Y:S02]  /*0ce0*/  IMAD.MOV R16, RZ, RZ, -R16 ;  /* 0x000000ffff107224 */ /* 0x000fe400078e0a10 */
[--C-:B------:R-:W-:Y:S01]  /*0cf0*/  @!P4 IMAD.IADD R13, R13, 0x1, -R10.reuse ;  /* 0x000000010d0dc824 */ /* 0x100fe200078e0a0a */
[----:B------:R-:W-:Y:S01]  /*0d00*/  ISETP.GE.AND P4, PT, R12, RZ, PT ;  /* 0x000000ff0c00720c */ /* 0x000fe20003f86270 */
[--C-:B------:R-:W-:Y:S01]  /*0d10*/  @!P1 IMAD.IADD R5, R5, 0x1, -R10.reuse ;  /* 0x0000000105059824 */ /* 0x100fe200078e0a0a */
[----:B------:R-:W-:Y:S01]  /*0d20*/  ISETP.GE.AND P1, PT, R8, RZ, PT ;  /* 0x000000ff0800720c */ /* 0x000fe20003f26270 */
[----:B------:R-:W-:Y:S01]  /*0d30*/  @!P6 IMAD.IADD R17, R17, 0x1, -R10 ;  /* 0x000000011111e824 */ /* 0x000fe200078e0a0a */
[----:B------:R-:W-:Y:S01]  /*0d40*/  ISETP.GT.U32.AND P6, PT, R10, R13, PT ;  /* 0x0000000d0a00720c */ /* 0x000fe20003fc4070 */
[----:B------:R-:W-:-:S04]  /*0d50*/  IMAD.HI.U32 R8, R7, R0, RZ ;  /* 0x0000000007087227 */ /* 0x000fc800078e00ff */
[C---:B------:R-:W-:Y:S02]  /*0d60*/  IMAD R9, R10.reuse, R16, R9 ;  /* 0x000000100a097224 */ /* 0x040fe400078e0209 */
[----:B------:R-:W-:Y:S02]  /*0d70*/  IMAD.MOV R21, RZ, RZ, -R8 ;  /* 0x000000ffff157224 */ /* 0x000fe400078e0a08 */
[----:B------:R-:W-:Y:S01]  /*0d80*/  @!P3 IMAD.IADD R11, R11, 0x1, -R10 ;  /* 0x000000010b0bb824 */ /* 0x000fe200078e0a0a */
[----:B------:R-:W-:Y:S01]  /*0d90*/  ISETP.GT.U32.AND P3, PT, R10, R9, PT ;  /* 0x000000090a00720c */ /* 0x000fe20003f64070 */
[----:B------:R-:W-:Y:S02]  /*0da0*/  IMAD.MOV.U32 R20, RZ, RZ, R15 ;  /* 0x000000ffff147224 */ /* 0x000fe400078e000f */
[----:B------:R-:W-:Y:S02]  /*0db0*/  IMAD.MOV.U32 R18, RZ, RZ, R5 ;  /* 0x000000ffff127224 */ /* 0x000fe400078e0005 */
[----:B------:R-:W-:-:S02]  /*0dc0*/  IMAD.MOV.U32 R3, RZ, RZ, R17 ;  /* 0x000000ffff037224 */ /* 0x000fc400078e0011 */
[----:B------:R-:W-:Y:S02]  /*0dd0*/  VIADD R14, R28, 0x1f8 ;  /* 0x000001f81c0e7836 */ /* 0x000fe40000000000 */
[----:B------:R-:W-:Y:S01]  /*0de0*/  @!P0 IMAD.MOV R20, RZ, RZ, -R20 ;  /* 0x000000ffff148224 */ /* 0x000fe200078e0a14 */
[C---:B------:R-:W-:Y:S01]  /*0df0*/  ISETP.GT.U32.AND P0, PT, R10.reuse, R11, PT ;  /* 0x0000000b0a00720c */ /* 0x040fe20003f04070 */
[----:B------:R-:W-:Y:S01]  /*0e00*/  IMAD R5, R10, R21, R0 ;  /* 0x000000150a057224 */ /* 0x000fe200078e0200 */
[----:B------:R-:W-:Y:S01]  /*0e10*/  IABS R19, R14 ;  /* 0x0000000e00137213 */ /* 0x000fe20000000000 */
[----:B------:R-:W-:Y:S01]  /*0e20*/  @!P5 IMAD.MOV R18, RZ, RZ, -R18 ;  /* 0x000000ffff12d224 */ /* 0x000fe200078e0a12 */
[----:B------:R-:W-:Y:S01]  /*0e30*/  STL [R1+0x24], R20 ;  /* 0x0000241401007387 */ /* 0x000fe20000100800 */
[----:B------:R-:W-:Y:S01]  /*0e40*/  @!P2 IMAD.MOV R3, RZ, RZ, -R3 ;  /* 0x000000ffff03a224 */ /* 0x000fe200078e0a03 */
[----:B------:R-:W-:Y:S01]  /*0e50*/  ISETP.GE.AND P5, PT, R6, RZ, PT ;  /* 0x000000ff0600720c */ /* 0x000fe20003fa6270 */
[----:B------:R-:W-:Y:S01]  /*0e60*/  @!P6 IMAD.IADD R13, R13, 0x1, -R10 ;  /* 0x000000010d0de824 */ /* 0x000fe200078e0a0a */
[----:B------:R-:W-:Y:S01]  /*0e70*/  ISETP.GT.U32.AND P6, PT, R10, R5, PT ;  /* 0x000000050a00720c */ /* 0x000fe20003fc4070 */
[----:B------:R0:W-:Y:S01]  /*0e80*/  STL [R1+0x20], R18 ;  /* 0x0000201201007387 */ /* 0x0001e20000100800 */
[----:B------:R-:W-:Y:S01]  /*0e90*/  IMAD.HI.U32 R6, R7, R19, RZ ;  /* 0x0000001307067227 */ /* 0x000fe200078e00ff */
[----:B------:R-:W-:-:S02]  /*0ea0*/  ISETP.GE.AND P2, PT, R4, RZ, PT ;  /* 0x000000ff0400720c */ /* 0x000fc40003f46270 */
[----:B------:R2:W-:Y:S01]  /*0eb0*/  STL [R1+0x38], R3 ;  /* 0x0000380301007387 */ /* 0x0005e20000100800 */
[----:B------:R-:W-:Y:S02]  /*0ec0*/  VIADD R0, R28, 0x1f7 ;  /* 0x000001f71c007836 */ /* 0x000fe40000000000 */
[----:B------:R-:W-:Y:S02]  /*0ed0*/  IMAD.MOV R6, RZ, RZ, -R6 ;  /* 0x000000ffff067224 */ /* 0x000fe400078e0a06 */
[--C-:B------:R-:W-:Y:S01]  /*0ee0*/  @!P0 IMAD.IADD R11, R11, 0x1, -R10.reuse ;  /* 0x000000010b0b8824 */ /* 0x100fe200078e0a0a */
[----:B0-----:R-:W-:Y:S01]  /*0ef0*/  IABS R18, R0 ;  /* 0x0000000000127213 */ /* 0x001fe20000000000 */
[----:B------:R-:W-:Y:S01]  /*0f00*/  @!P3 IMAD.IADD R9, R9, 0x1, -R10 ;  /* 0x000000010909b824 */ /* 0x000fe200078e0a0a */
[----:B------:R-:W-:Y:S01]  /*0f10*/  ISETP.GE.AND P3, PT, R0, RZ, PT ;  /* 0x000000ff0000720c */ /* 0x000fe20003f66270 */
[----:B------:R-:W-:Y:S01]  /*0f20*/  IMAD R19, R10, R6, R19 ;  /* 0x000000060a137224 */ /* 0x000fe200078e0213 */
[----:B------:R-:W-:Y:S01]  /*0f30*/  ISETP.GE.AND P0, PT, R14, RZ, PT ;  /* 0x000000ff0e00720c */ /* 0x000fe20003f06270 */
[----:B--2---:R-:W-:-:S02]  /*0f40*/  IMAD.MOV.U32 R3, RZ, RZ, R13 ;  /* 0x000000ffff037224 */ /* 0x004fc400078e000d */
[----:B------:R-:W-:Y:S01]  /*0f50*/  @!P6 IMAD.IADD R5, R5, 0x1, -R10 ;  /* 0x000000010505e824 */ /* 0x000fe200078e0a0a */
[C---:B------:R-:W-:Y:S01]  /*0f60*/  ISETP.GT.U32.AND P6, PT, R10.reuse, R9, PT ;  /* 0x000000090a00720c */ /* 0x040fe20003fc4070 */
[----:B------:R-:W-:Y:S02]  /*0f70*/  @!P1 IMAD.MOV R3, RZ, RZ, -R3 ;  /* 0x000000ffff039224 */ /* 0x000fe400078e0a03 */
[----:B------:R-:W-:Y:S01]  /*0f80*/  IMAD.HI.U32 R8, R7, R18, RZ ;  /* 0x0000001207087227 */ /* 0x000fe200078e00ff */
[----:B------:R-:W-:Y:S02]  /*0f90*/  ISETP.GT.U32.AND P1, PT, R10, R5, PT ;  /* 0x000000050a00720c */ /* 0x000fe40003f24070 */
[----:B------:R0:W-:Y:S01]  /*0fa0*/  STL [R1+0x1c], R3 ;  /* 0x00001c0301007387 */ /* 0x0001e20000100800 */
[C---:B------:R-:W-:Y:S02]  /*0fb0*/  VIADD R0, R28.reuse, 0x1f6 ;  /* 0x000001f61c007836 */ /* 0x040fe40000000000 */
[----:B------:R-:W-:-:S02]  /*0fc0*/  VIADD R6, R28, 0x1f5 ;  /* 0x000001f51c067836 */ /* 0x000fc40000000000 */
[C---:B------:R-:W-:Y:S01]  /*0fd0*/  VIADD R4, R28.reuse, 0x1f4 ;  /* 0x000001f41c047836 */ /* 0x040fe20000000000 */
[----:B------:R-:W-:Y:S01]  /*0fe0*/  IABS R14, R0 ;  /* 0x00000000000e7213 */ /* 0x000fe20000000000 */
[----:B------:R-:W-:Y:S01]  /*0ff0*/  @!P6 IMAD.IADD R9, R9, 0x1, -R10 ;  /* 0x000000010909e824 */ /* 0x000fe200078e0a0a */
[----:B------:R-:W-:Y:S01]  /*1000*/  IABS R17, R6 ;  /* 0x0000000600117213 */ /* 0x000fe20000000000 */
[----:B------:R-:W-:Y:S01]  /*1010*/  VIADD R13, R28, 0x1f0 ;  /* 0x000001f01c0d7836 */ /* 0x000fe20000000000 */
[----:B------:R-:W-:Y:S01]  /*1020*/  IABS R16, R4 ;  /* 0x0000000400107213 */ /* 0x000fe20000000000 */
[----:B0-----:R-:W-:Y:S02]  /*1030*/  IMAD.MOV.U32 R3, RZ, RZ, R11 ;  /* 0x000000ffff037224 */ /* 0x001fe400078e000b */
[----:B------:R-:W-:Y:S02]  /*1040*/  IMAD.MOV R11, RZ, RZ, -R8 ;  /* 0x000000ffff0b7224 */ /* 0x000fe400078e0a08 */
[----:B------:R-:W-:Y:S01]  /*1050*/  @!P4 IMAD.MOV R3, RZ, RZ, -R3 ;  /* 0x000000ffff03c224 */ /* 0x000fe200078e0a03 */
[C---:B------:R-:W-:Y:S01]  /*1060*/  ISETP.GT.U32.AND P4, PT, R10.reuse, R19, PT ;  /* 0x000000130a00720c */ /* 0x040fe20003f84070 */
[----:B------:R-:W-:-:S02]  /*1070*/  IMAD R18, R10, R11, R18 ;  /* 0x0000000b0a127224 */ /* 0x000fc400078e0212 */
[C---:B------:R-:W-:Y:S01]  /*1080*/  IMAD.HI.U32 R11, R7.reuse, R14, RZ ;  /* 0x0000000e070b7227 */ /* 0x040fe200078e00ff */
[----:B------:R0:W-:Y:S02]  /*1090*/  STL [R1+0x18], R3 ;  /* 0x0000180301007387 */ /* 0x0001e40000100800 */
[----:B------:R-:W-:Y:S01]  /*10a0*/  ISETP.GT.U32.AND P6, PT, R10, R18, PT ;  /* 0x000000120a00720c */ /* 0x000fe20003fc4070 */
[----:B------:R-:W-:-:S04]  /*10b0*/  IMAD.HI.U32 R8, R7, R17, RZ ;  /* 0x0000001107087227 */ /* 0x000fc800078e00ff */
[--C-:B------:R-:W-:Y:S01]  /*10c0*/  @!P1 IMAD.IADD R5, R5, 0x1, -R10.reuse ;  /* 0x0000000105059824 */ /* 0x100fe200078e0a0a */
[----:B------:R-:W-:Y:S01]  /*10d0*/  ISETP.GE.AND P1, PT, R0, RZ, PT ;  /* 0x000000ff0000720c */ /* 0x000fe20003f26270 */
[----:B------:R-:W-:Y:S01]  /*10e0*/  @!P4 IMAD.IADD R19, R19, 0x1, -R10 ;  /* 0x000000011313c824 */ /* 0x000fe200078e0a0a */
[----:B------:R-:W-:Y:S01]  /*10f0*/  ISETP.GE.AND P4, PT, R6, RZ, PT ;  /* 0x000000ff0600720c */ /* 0x000fe20003f86270 */
[----:B0-----:R-:W-:Y:S02]  /*1100*/  IMAD.MOV.U32 R3, RZ, RZ, R9 ;  /* 0x000000ffff037224 */ /* 0x001fe400078e0009 */
[----:B------:R-:W-:Y:S02]  /*1110*/  IMAD.MOV R11, RZ, RZ, -R11 ;  /* 0x000000ffff0b7224 */ /* 0x000fe400078e0a0b */
[----:B------:R-:W-:Y:S01]  /*1120*/  @!P5 IMAD.MOV R3, RZ, RZ, -R3 ;  /* 0x000000ffff03d224 */ /* 0x000fe200078e0a03 */
[----:B------:R-:W-:Y:S01]  /*1130*/  ISETP.GT.U32.AND P5, PT, R10, R19, PT ;  /* 0x000000130a00720c */ /* 0x000fe20003fa4070 */
[----:B------:R-:W-:-:S02]  /*1140*/  IMAD.MOV R8, RZ, RZ, -R8 ;  /* 0x000000ffff087224 */ /* 0x000fc400078e0a08 */
[----:B------:R-:W-:Y:S01]  /*1150*/  IMAD R14, R10, R11, R14 ;  /* 0x0000000b0a0e7224 */ /* 0x000fe200078e020e */
[----:B------:R0:W-:Y:S01]  /*1160*/  STL [R1+0x160], R3 ;  /* 0x0001600301007387 */ /* 0x0001e20000100800 */
[----:B------:R-:W-:Y:S02]  /*1170*/  @!P6 IMAD.IADD R18, R18, 0x1, -R10 ;  /* 0x000000011212e824 */ /* 0x000fe400078e0a0a */
[C---:B------:R-:W-:Y:S02]  /*1180*/  IMAD R17, R10.reuse, R8, R17 ;  /* 0x000000080a117224 */ /* 0x040fe400078e0211 */
[----:B------:R-:W-:Y:S01]  /*1190*/  IMAD.HI.U32 R0, R7, R16, RZ ;  /* 0x0000001007007227 */ /* 0x000fe200078e00ff */
[----:B------:R-:W-:-:S03]  /*11a0*/  ISETP.GT.U32.AND P6, PT, R10, R18, PT ;  /* 0x000000120a00720c */ /* 0x000fc60003fc4070 */
[----:B------:R-:W-:Y:S01]  /*11b0*/  @!P5 IMAD.IADD R19, R19, 0x1, -R10 ;  /* 0x000000011313d824 */ /* 0x000fe200078e0a0a */
[C---:B------:R-:W-:Y:S01]  /*11c0*/  ISETP.GT.U32.AND P5, PT, R10.reuse, R17, PT ;  /* 0x000000110a00720c */ /* 0x040fe20003fa4070 */
[----:B0-----:R-:W-:Y:S01]  /*11d0*/  IMAD.MOV.U32 R3, RZ, RZ, R5 ;  /* 0x000000ffff037224 */ /* 0x001fe200078e0005 */
[----:B------:R-:W-:Y:S01]  /*11e0*/  IABS R5, R13 ;  /* 0x0000000d00057213 */ /* 0x000fe20000000000 */
[----:B------:R-:W-:Y:S02]  /*11f0*/  IMAD.MOV R9, RZ, RZ, -R0 ;  /* 0x000000ffff097224 */ /* 0x000fe400078e0a00 */
[----:B------:R-:W-:Y:S01]  /*1200*/  @!P2 IMAD.MOV R3, RZ, RZ, -R3 ;  /* 0x000000ffff03a224 */ /* 0x000fe200078e0a03 */
[C---:B------:R-:W-:Y:S01]  /*1210*/  ISETP.GT.U32.AND P2, PT, R10.reuse, R14, PT ;  /* 0x0000000e0a00720c */ /* 0x040fe20003f44070 */
[----:B------:R-:W-:Y:S02]  /*1220*/  IMAD R16, R10, R9, R16 ;  /* 0x000000090a107224 */ /* 0x000fe400078e0210 */
[----:B------:R-:W-:Y:S01]  /*1230*/  VIADD R9, R28, 0x1f3 ;  /* 0x000001f31c097836 */ /* 0x000fe20000000000 */
[----:B------:R0:W-:Y:S01]  /*1240*/  STL [R1+0x174], R3 ;  /* 0x0001740301007387 */ /* 0x0001e20000100800 */
[--C-:B------:R-:W-:Y:S01]  /*1250*/  @!P6 IMAD.IADD R18, R18, 0x1, -R10.reuse ;  /* 0x000000011212e824 */ /* 0x100fe200078e0a0a */
[----:B------:R-:W-:Y:S01]  /*1260*/  ISETP.GT.U32.AND P6, PT, R10, R16, PT ;  /* 0x000000100a00720c */ /* 0x000fe20003fc4070 */
[----:B------:R-:W-:Y:S01]  /*1270*/  @!P5 IMAD.IADD R17, R17, 0x1, -R10 ;  /* 0x000000011111d824 */ /* 0x000fe200078e0a0a */
[----:B------:R-:W-:Y:S01]  /*1280*/  IABS R12, R9 ;  /* 0x00000009000c7213 */ /* 0x000fe20000000000 */
[----:B------:R-:W-:-:S02]  /*1290*/  VIADD R0, R28, 0x1f2 ;  /* 0x000001f21c007836 */ /* 0x000fc40000000000 */
[----:B------:R-:W-:Y:S02]  /*12a0*/  IMAD.MOV.U32 R20, RZ, RZ, R19 ;  /* 0x000000ffff147224 */ /* 0x000fe400078e0013 */
[--C-:B------:R-:W-:Y:S01]  /*12b0*/  @!P2 IMAD.IADD R14, R14, 0x1, -R10.reuse ;  /* 0x000000010e0ea824 */ /* 0x100fe200078e0a0a */
[----:B------:R-:W-:Y:S01]  /*12c0*/  IABS R8, R0 ;  /* 0x0000000000087213 */ /* 0x000fe20000000000 */
[----:B------:R-:W-:Y:S01]  /*12d0*/  IMAD.HI.U32 R15, R7, R12, RZ ;  /* 0x0000000c070f7227 */ /* 0x000fe200078e00ff */
[----:B------:R-:W-:Y:S02]  /*12e0*/  ISETP.GE.AND P2, PT, R4, RZ, PT ;  /* 0x000000ff0400720c */ /* 0x000fe40003f46270 */
[----:B------:R-:W-:Y:S01]  /*12f0*/  ISETP.GT.U32.AND P5, PT, R10, R14, PT ;  /* 0x0000000e0a00720c */ /* 0x000fe20003fa4070 */
[----:B------:R-:W-:Y:S02]  /*1300*/  IMAD.MOV R15, RZ, RZ, -R15 ;  /* 0x000000ffff0f7224 */ /* 0x000fe400078e0a0f */
[----:B------:R-:W-:Y:S01]  /*1310*/  @!P6 IMAD.IADD R16, R16, 0x1, -R10 ;  /* 0x000000011010e824 */ /* 0x000fe200078e0a0a */
[C---:B------:R-:W-:Y:S01]  /*1320*/  ISETP.GT.U32.AND P6, PT, R10.reuse, R17, PT ;  /* 0x000000110a00720c */ /* 0x040fe20003fc4070 */
[----:B------:R-:W-:-:S02]  /*1330*/  IMAD R12, R10, R15, R12 ;  /* 0x0000000f0a0c7224 */ /* 0x000fc400078e020c */
[----:B------:R-:W-:-:S04]  /*1340*/  IMAD.HI.U32 R4, R7, R8, RZ ;  /* 0x0000000807047227 */ /* 0x000fc800078e00ff */
[----:B------:R-:W-:Y:S02]  /*1350*/  IMAD.MOV R4, RZ, RZ, -R4 ;  /* 0x000000ffff047224 */ /* 0x000fe400078e0a04 */
[----:B------:R-:W-:Y:S01]  /*1360*/  @!P5 IMAD.IADD R14, R14, 0x1, -R10 ;  /* 0x000000010e0ed824 */ /* 0x000fe200078e0a0a */
[C---:B------:R-:W-:Y:S01]  /*1370*/  ISETP.GT.U32.AND P5, PT, R10.reuse, R12, PT ;  /* 0x0000000c0a00720c */ /* 0x040fe20003fa4070 */
[----:B0-----:R-:W-:Y:S02]  /*1380*/  IMAD.MOV.U32 R3, RZ, RZ, R18 ;  /* 0x000000ffff037224 */ /* 0x001fe400078e0012 */
[----:B------:R-:W-:Y:S01]  /*1390*/  @!P0 IMAD.MOV R20, RZ, RZ, -R20 ;  /* 0x000000ffff148224 */ /* 0x000fe200078e0a14 */
[C---:B------:R-:W-:Y:S01]  /*13a0*/  ISETP.GT.U32.AND P0, PT, R10.reuse, R16, PT ;  /* 0x000000100a00720c */ /* 0x040fe20003f04070 */
[----:B------:R-:W-:Y:S01]  /*13b0*/  @!P3 IMAD.MOV R3, RZ, RZ, -R3 ;  /* 0x000000ffff03b224 */ /* 0x000fe200078e0a03 */
[----:B------:R-:W-:Y:S01]  /*13c0*/  ISETP.GE.AND P3, PT, R9, RZ, PT ;  /* 0x000000ff0900720c */ /* 0x000fe20003f66270 */
[----:B------:R-:W-:Y:S01]  /*13d0*/  IMAD R8, R10, R4, R8 ;  /* 0x000000040a087224 */ /* 0x000fe200078e0208 */
[----:B------:R-:W-:Y:S01]  /*13e0*/  STL [R1+0x198], R20 ;  /* 0x0001981401007387 */ /* 0x000fe20000100800 */
[----:B------:R-:W-:-:S03]  /*13f0*/  IMAD.HI.U32 R9, R7, R5, RZ ;  /* 0x0000000507097227 */ /* 0x000fc600078e00ff */
[----:B------:R0:W-:Y:S01]  /*1400*/  STL [R1+0x1a4], R3 ;  /* 0x0001a40301007387 */ /* 0x0001e20000100800 */
[--C-:B------:R-:W-:Y:S01]  /*1410*/  @!P6 IMAD.IADD R17, R17, 0x1, -R10.reuse ;  /* 0x000000011111e824 */ /* 0x100fe200078e0a0a */
[----:B------:R-:W-:Y:S01]  /*1420*/  ISETP.GT.U32.AND P6, PT, R10, R8, PT ;  /* 0x000000080a00720c */ /* 0x000fe20003fc4070 */
[----:B------:R-:W-:Y:S02]  /*1430*/  VIADD R11, R28, 0x1f1 ;  /* 0x000001f11c0b7836 */ /* 0x000fe40000000000 */
[----:B------:R-:W-:Y:S02]  /*1440*/  IMAD.MOV R9, RZ, RZ, -R9 ;  /* 0x000000ffff097224 */ /* 0x000fe400078e0a09 */
[----:B------:R-:W-:Y:S01]  /*1450*/  @!P5 IMAD.IADD R12, R12, 0x1, -R10 ;  /* 0x000000010c0cd824 */ /* 0x000fe200078e0a0a */
[----:B------:R-:W-:Y:S01]  /*1460*/  IABS R6, R11 ;  /* 0x0000000b00067213 */ /* 0x000fe20000000000 */
[----:B------:R-:W-:Y:S02]  /*1470*/  IMAD R5, R10, R9, R5 ;  /* 0x000000090a057224 */ /* 0x000fe400078e0205 */
[----:B0-----:R-:W-:-:S02]  /*1480*/  IMAD.MOV.U32 R3, RZ, RZ, R14 ;  /* 0x000000ffff037224 */ /* 0x001fc400078e000e */
[----:B------:R-:W-:Y:S02]  /*1490*/  VIADD R4, R28, 0x1ef ;  /* 0x000001ef1c047836 */ /* 0x000fe40000000000 */
[----:B------:R-:W-:Y:S01]  /*14a0*/  @!P1 IMAD.MOV R3, RZ, RZ, -R3 ;  /* 0x000000ffff039224 */ /* 0x000fe200078e0a03 */
[----:B------:R-:W-:Y:S01]  /*14b0*/  ISETP.GT.U32.AND P1, PT, R10, R12, PT ;  /* 0x0000000c0a00720c */ /* 0x000fe20003f24070 */
[----:B------:R-:W-:Y:S01]  /*14c0*/  @!P0 IMAD.IADD R16, R16, 0x1, -R10 ;  /* 0x0000000110108824 */ /* 0x000fe200078e0a0a */
[----:B------:R-:W-:Y:S01]  /*14d0*/  ISETP.GE.AND P0, PT, R0, RZ, PT ;  /* 0x000000ff0000720c */ /* 0x000fe20003f06270 */
[----:B------:R-:W-:Y:S01]  /*14e0*/  @!P4 IMAD.MOV R17, RZ, RZ, -R17 ;  /* 0x000000ffff11c224 */ /* 0x000fe200078e0a11 */
[----:B------:R-:W-:Y:S01]  /*14f0*/  ISETP.GT.U32.AND P4, PT, R10, R5, PT ;  /* 0x000000050a00720c */ /* 0x000fe20003f84070 */
[----:B------:R-:W-:Y:S01]  /*1500*/  IMAD.HI.U32 R15, R7, R6, RZ ;  /* 0x00000006070f7227 */ /* 0x000fe200078e00ff */
[----:B------:R0:W-:Y:S01]  /*1510*/  STL [R1+0x1ac], R3 ;  /* 0x0001ac0301007387 */ /* 0x0001e20000100800 */
[----:B------:R-:W-:-:S02]  /*1520*/  IABS R0, R4 ;  /* 0x0000000400007213 */ /* 0x000fc40000000000 */
[----:B------:R-:W-:Y:S01]  /*1530*/  @!P6 IMAD.IADD R8, R8, 0x1, -R10 ;  /* 0x000000010808e824 */ /* 0x000fe200078e0a0a */
[----:B------:R-:W-:Y:S01]  /*1540*/  STL [R1+0x1c4], R17 ;  /* 0x0001c41101007387 */ /* 0x000fe20000100800 */
[----:B------:R-:W-:Y:S02]  /*1550*/  IMAD.MOV R15, RZ, RZ, -R15 ;  /* 0x000000ffff0f7224 */ /* 0x000fe400078e0a0f */
[----:B------:R-:W-:Y:S01]  /*1560*/  VIADD R9, R28, 0x1ee ;  /* 0x000001ee1c097836 */ /* 0x000fe20000000000 */
[C---:B------:R-:W-:Y:S01]  /*1570*/  ISETP.GT.U32.AND P6, PT, R10.reuse, R8, PT ;  /* 0x000000080a00720c */ /* 0x040fe20003fc4070 */
[C---:B------:R-:W-:Y:S02]  /*1580*/  IMAD R6, R10.reuse, R15, R6 ;  /* 0x0000000f0a067224 */ /* 0x040fe400078e0206 */
[----:B0-----:R-:W-:Y:S01]  /*1590*/  IMAD.MOV.U32 R3, RZ, RZ, R16 ;  /* 0x000000ffff037224 */ /* 0x001fe200078e0010 */
[----:B------:R-:W-:Y:S01]  /*15a0*/  IABS R15, R9 ;  /* 0x00000009000f7213 */ /* 0x000fe20000000000 */
[----:B------:R-:W-:Y:S01]  /*15b0*/  IMAD.HI.U32 R14, R7, R0, RZ ;  /* 0x00000000070e7227 */ /* 0x000fe200078e00ff */
[----:B------:R-:W-:-:S03]  /*15c0*/  ISETP.GT.U32.AND P5, PT, R10, R6, PT ;  /* 0x000000060a00720c */ /* 0x000fc60003fa4070 */
[----:B------:R-:W-:Y:S01]  /*15d0*/  @!P2 IMAD.MOV R3, RZ, RZ, -R3 ;  /* 0x000000ffff03a224 */ /* 0x000fe200078e0a03 */
[----:B------:R-:W-:Y:S01]  /*15e0*/  ISETP.GE.AND P2, PT, R11, RZ, PT ;  /* 0x000000ff0b00720c */ /* 0x000fe20003f46270 */
[----:B------:R-:W-:Y:S01]  /*15f0*/  @!P1 IMAD.IADD R12, R12, 0x1, -R10 ;  /* 0x000000010c0c9824 */ /* 0x000fe200078e0a0a */
[----:B------:R-:W-:Y:S01]  /*1600*/  ISETP.GE.AND P1, PT, R13, RZ, PT ;  /* 0x000000ff0d00720c */ /* 0x000fe20003f26270 */
[----:B------:R-:W-:Y:S01]  /*1610*/  IMAD.MOV R14, RZ, RZ, -R14 ;  /* 0x000000ffff0e7224 */ /* 0x000fe200078e0a0e */
[----:B------:R0:W-:Y:S01]  /*1620*/  STL [R1+0x1d4], R3 ;  /* 0x0001d40301007387 */ /* 0x0001e20000100800 */
[----:B------:R-:W-:Y:S01]  /*1630*/  @!P4 IMAD.IADD R5, R5, 0x1, -R10 ;  /* 0x000000010505c824 */ /* 0x000fe200078e0a0a */
[----:B------:R-:W-:Y:S01]  /*1640*/  ISETP.GE.AND P4, PT, R4, RZ, PT ;  /* 0x000000ff0400720c */ /* 0x000fe20003f86270 */
[----:B------:R-:W-:Y:S02]  /*1650*/  IMAD.MOV.U32 R11, RZ, RZ, R15 ;  /* 0x000000ffff0b7224 */ /* 0x000fe400078e000f */
[----:B------:R-:W-:-:S02]  /*1660*/  IMAD R0, R10, R14, R0 ;  /* 0x0000000e0a007224 */ /* 0x000fc400078e0200 */
[----:B------:R-:W-:-:S04]  /*1670*/  IMAD.HI.U32 R13, R7, R11, RZ ;  /* 0x0000000b070d7227 */ /* 0x000fc800078e00ff */
[----:B0-----:R-:W-:Y:S02]  /*1680*/  IMAD.MOV.U32 R3, RZ, RZ, R12 ;  /* 0x000000ffff037224 */ /* 0x001fe400078e000c */
[--C-:B------:R-:W-:Y:S01]  /*1690*/  @!P6 IMAD.IADD R8, R8, 0x1, -R10.reuse ;  /* 0x000000010808e824 */ /* 0x100fe200078e0a0a */
[C---:B------:R-:W-:Y:S01]  /*16a0*/  ISETP.GT.U32.AND P6, PT, R10.reuse, R0, PT ;  /* 0x000000000a00720c */ /* 0x040fe20003fc4070 */
[----:B------:R-:W-:Y:S01]  /*16b0*/  @!P3 IMAD.MOV R3, RZ, RZ, -R3 ;  /* 0x000000ffff03b224 */ /* 0x000fe200078e0a03 */
[----:B------:R-:W-:Y:S01]  /*16c0*/  ISETP.GT.U32.AND P3, PT, R10, R5, PT ;  /* 0x000000050a00720c */ /* 0x000fe20003f64070 */
[----:B------:R-:W-:Y:S02]  /*16d0*/  IMAD.MOV R13, RZ, RZ, -R13 ;  /* 0x000000ffff0d7224 */ /* 0x000fe400078e0a0d */
[----:B------:R-:W-:Y:S01]  /*16e0*/  @!P5 IMAD.IADD R6, R6, 0x1, -R10 ;  /* 0x000000010606d824 */ /* 0x000fe200078e0a0a */
[----:B------:R0:W-:Y:S01]  /*16f0*/  STL [R1+0x1e8], R3 ;  /* 0x0001e80301007387 */ /* 0x0001e20000100800 */
[----:B------:R-:W-:-:S02]  /*1700*/  IMAD R4, R10, R13, R11 ;  /* 0x0000000d0a047224 */ /* 0x000fc400078e020b */
[----:B------:R-:W-:Y:S01]  /*1710*/  VIADD R18, R28, 0x1ed ;  /* 0x000001ed1c127836 */ /* 0x000fe20000000000 */
[----:B------:R-:W-:Y:S01]  /*1720*/  ISETP.GT.U32.AND P5, PT, R10, R6, PT ;  /* 0x000000060a00720c */ /* 0x000fe20003fa4070 */
[----:B------:R-:W-:Y:S02]  /*1730*/  VIADD R12, R28, 0x1ec ;  /* 0x000001ec1c0c7836 */ /* 0x000fe40000000000 */
[--C-:B------:R-:W-:Y:S02]  /*1740*/  @!P6 IMAD.IADD R0, R0, 0x1, -R10.reuse ;  /* 0x000000010000e824 */ /* 0x100fe400078e0a0a */
[----:B------:R-:W-:Y:S01]  /*1750*/  @!P3 IMAD.IADD R5, R5, 0x1, -R10 ;  /* 0x000000010505b824 */ /* 0x000fe200078e0a0a */
[C---:B------:R-:W-:Y:S01]  /*1760*/  ISETP.GT.U32.AND P3, PT, R10.reuse, R4, PT ;  /* 0x000000040a00720c */ /* 0x040fe20003f64070 */
[----:B0-----:R-:W-:Y:S01]  /*1770*/  IMAD.MOV.U32 R3, RZ, RZ, R8 ;  /* 0x000000ffff037224 */ /* 0x001fe200078e0008 */
[----:B------:R-:W-:Y:S01]  /*1780*/  ISETP.GT.U32.AND P6, PT, R10, R0, PT ;  /* 0x000000000a00720c */ /* 0x000fe20003fc4070 */
[----:B------:R-:W-:-:S02]  /*1790*/  VIADD R11, R28, 0x1eb ;  /* 0x000001eb1c0b7836 */ /* 0x000fc40000000000 */
[----:B------:R-:W-:Y:S01]  /*17a0*/  @!P0 IMAD.MOV R3, RZ, RZ, -R3 ;  /* 0x000000ffff038224 */ /* 0x000fe200078e0a03 */
[----:B------:R-:W-:Y:S01]  /*17b0*/  ISETP.GE.AND P0, PT, R18, RZ, PT ;  /* 0x000000ff1200720c */ /* 0x000fe20003f06270 */
[----:B------:R-:W-:Y:S01]  /*17c0*/  @!P5 IMAD.IADD R6, R6, 0x1, -R10 ;  /* 0x000000010606d824 */ /* 0x000fe200078e0a0a */
[----:B------:R-:W-:Y:S01]  /*17d0*/  IABS R18, R18 ;  /* 0x0000001200127213 */ /* 0x000fe20000000000 */
[----:B------:R-:W-:Y:S01]  /*17e0*/  VIADD R19, R28, 0x1e9 ;  /* 0x000001e91c137836 */ /* 0x000fe20000000000 */
[----:B------:R0:W-:Y:S01]  /*17f0*/  STL [R1+0x7e0], R3 ;  /* 0x0007e00301007387 */ /* 0x0001e20000100800 */
[----:B------:R-:W-:Y:S01]  /*1800*/  @!P2 IMAD.MOV R6, RZ, RZ, -R6 ;  /* 0x000000ffff06a224 */ /* 0x000fe200078e0a06 */
[----:B------:R-:W-:Y:S01]  /*1810*/  ISETP.GE.AND P2, PT, R12, RZ, PT ;  /* 0x000000ff0c00720c */ /* 0x000fe20003f46270 */
[----:B------:R-:W-:Y:S01]  /*1820*/  @!P3 IMAD.IADD R4, R4, 0x1, -R10 ;  /* 0x000000010404b824 */ /* 0x000fe200078e0a0a */
[----:B------:R-:W-:Y:S01]  /*1830*/  IABS R12, R12 ;  /* 0x0000000c000c7213 */ /* 0x000fe20000000000 */
[----:B------:R-:W-:Y:S01]  /*1840*/  IMAD.HI.U32 R8, R7, R18, RZ ;  /* 0x0000001207087227 */ /* 0x000fe200078e00ff */
[----:B------:R2:W-:Y:S01]  /*1850*/  STL [R1+0x7e4], R6 ;  /* 0x0007e40601007387 */ /* 0x0005e20000100800 */
[----:B------:R-:W-:-:S02]  /*1860*/  ISETP.GE.AND P5, PT, R9, RZ, PT ;  /* 0x000000ff0900720c */ /* 0x000fc40003fa6270 */
[----:B------:R-:W-:Y:S01]  /*1870*/  ISETP.GT.U32.AND P3, PT, R10, R4, PT ;  /* 0x000000040a00720c */ /* 0x000fe20003f64070 */
[----:B0-----:R-:W-:Y:S02]  /*1880*/  IMAD.MOV.U32 R3, RZ, RZ, R5 ;  /* 0x000000ffff037224 */ /* 0x001fe400078e0005 */
[----:B------:R-:W-:Y:S02]  /*1890*/  @!P6 IMAD.IADD R0, R0, 0x1, -R10 ;  /* 0x000000010000e824 */ /* 0x000fe400078e0a0a */
[----:B------:R-:W-:Y:S01]  /*18a0*/  @!P1 IMAD.MOV R3, RZ, RZ, -R3 ;  /* 0x000000ffff039224 */ /* 0x000fe200078e0a03 */
[----:B------:R-:W-:Y:S01]  /*18b0*/  ISETP.GE.AND P1, PT, R11, RZ, PT ;  /* 0x000000ff0b00720c */ /* 0x000fe20003f26270 */
[----:B------:R-:W-:Y:S01]  /*18c0*/  IMAD.MOV R8, RZ, RZ, -R8 ;  /* 0x000000ffff087224 */ /* 0x000fe200078e0a08 */
[----:B------:R-:W-:Y:S01]  /*18d0*/  IABS R11, R11 ;  /* 0x0000000b000b7213 */ /* 0x000fe20000000000 */
[C---:B--2---:R-:W-:Y:S01]  /*18e0*/  IMAD.HI.U32 R6, R7.reuse, R12, RZ ;  /* 0x0000000c07067227 */ /* 0x044fe200078e00ff */
[----:B------:R0:W-:Y:S03]  /*18f0*/  STL [R1+0x7f0], R3 ;  /* 0x0007f00301007387 */ /* 0x0001e60000100800 */
[----:B------:R-:W-:-:S04]  /*1900*/  IMAD.HI.U32 R5, R7, R11, RZ ;  /* 0x0000000b07057227 */ /* 0x000fc800078e00ff */
[C---:B------:R-:W-:Y:S02]  /*1910*/  IMAD R18, R10.reuse, R8, R18 ;  /* 0x000000080a127224 */ /* 0x040fe400078e0212 */
[----:B------:R-:W-:Y:S02]  /*1920*/  IMAD.MOV R6, RZ, RZ, -R6 ;  /* 0x000000ffff067224 */ /* 0x000fe400078e0a06 */
[----:B0-----:R-:W-:Y:S02]  /*1930*/  IMAD.MOV.U32 R3, RZ, RZ, R0 ;  /* 0x000000ffff037224 */ /* 0x001fe400078e0000 */
[----:B------:R-:W-:Y:S02]  /*1940*/  IMAD.MOV R5, RZ, RZ, -R5 ;  /* 0x000000ffff057224 */ /* 0x000fe400078e0a05 */
[----:B------:R-:W-:Y:S01]  /*1950*/  @!P4 IMAD.MOV R3, RZ, RZ, -R3 ;  /* 0x000000ffff03c224 */ /* 0x000fe200078e0a03 */
[----:B------:R-:W-:Y:S01]  /*1960*/  ISETP.GT.U32.AND P4, PT, R10, R18, PT ;  /* 0x000000120a00720c */ /* 0x000fe20003f84070 */
[----:B------:R-:W-:-:S02]  /*1970*/  @!P3 IMAD.IADD R4, R4, 0x1, -R10 ;  /* 0x000000010404b824 */ /* 0x000fc400078e0a0a */
[C---:B------:R-:W-:Y:S01]  /*1980*/  IMAD R12, R10.reuse, R6, R12 ;  /* 0x000000060a0c7224 */ /* 0x040fe200078e020c */
[----:B------:R0:W-:Y:S01]  /*1990*/  STL [R1+0x7e8], R3 ;  /* 0x0007e80301007387 */ /* 0x0001e20000100800 */
[----:B------:R-:W-:Y:S02]  /*19a0*/  IMAD R11, R10, R5, R11 ;  /* 0x000000050a0b7224 */ /* 0x000fe400078e020b */
[----:B------:R-:W-:Y:S01]  /*19b0*/  VIADD R9, R28, 0x1ea ;  /* 0x000001ea1c097836 */ /* 0x000fe20000000000 */
[----:B------:R-:W-:Y:S01]  /*19c0*/  ISETP.GT.U32.AND P3, PT, R10, R12, PT ;  /* 0x0000000c0a00720c */ /* 0x000fe20003f64070 */
[C---:B------:R-:W-:Y:S02]  /*19d0*/  VIADD R15, R28.reuse, 0x1e8 ;  /* 0x000001e81c0f7836 */ /* 0x040fe40000000000 */
[----:B------:R-:W-:Y:S01]  /*19e0*/  VIADD R8, R28, 0x1e6 ;  /* 0x000001e61c087836 */ /* 0x000fe20000000000 */
[----:B------:R-:W-:Y:S01]  /*19f0*/  ISETP.GE.AND P6, PT, R9, RZ, PT ;  /* 0x000000ff0900720c */ /* 0x000fe20003fc6270 */
[----:B------:R-:W-:Y:S01]  /*1a00*/  @!P4 IMAD.IADD R18, R18, 0x1, -R10 ;  /* 0x000000011212c824 */ /* 0x000fe200078e0a0a */
[----:B------:R-:W-:Y:S01]  /*1a10*/  IABS R9, R9 ;  /* 0x0000000900097213 */ /* 0x000fe20000000000 */
[----:B0-----:R-:W-:Y:S01]  /*1a20*/  IMAD.MOV.U32 R3, RZ, RZ, R4 ;  /* 0x000000ffff037224 */ /* 0x001fe200078e0004 */
[----:B------:R-:W-:-:S02]  /*1a30*/  IABS R4, R19 ;  /* 0x0000001300047213 */ /* 0x000fc40000000000 */
[C---:B------:R-:W-:Y:S01]  /*1a40*/  ISETP.GT.U32.AND P4, PT, R10.reuse, R18, PT ;  /* 0x000000120a00720c */ /* 0x040fe20003f84070 */
[----:B------:R-:W-:Y:S01]  /*1a50*/  @!P5 IMAD.MOV R3, RZ, RZ, -R3 ;  /* 0x000000ffff03d224 */ /* 0x000fe200078e0a03 */
[----:B------:R-:W-:Y:S01]  /*1a60*/  ISETP.GT.U32.AND P5, PT, R10, R11, PT ;  /* 0x0000000b0a00720c */ /* 0x000fe20003fa4070 */
[C---:B------:R-:W-:Y:S01]  /*1a70*/  IMAD.HI.U32 R0, R7.reuse, R9, RZ ;  /* 0x0000000907007227 */ /* 0x040fe200078e00ff */
[----:B------:R-:W-:Y:S02]  /*1a80*/  IABS R17, R15 ;  /* 0x0000000f00117213 */ /* 0x000fe40000000000 */
[----:B------:R0:W-:Y:S01]  /*1a90*/  STL [R1+0x7ec], R3 ;  /* 0x0007ec0301007387 */ /* 0x0001e20000100800 */
[----:B------:R-:W-:Y:S01]  /*1aa0*/  @!P3 IMAD.IADD R12, R12, 0x1, -R10 ;  /* 0x000000010c0cb824 */ /* 0x000fe200078e0a0a */
[----:B------:R-:W-:Y:S01]  /*1ab0*/  IABS R16, R8 ;  /* 0x0000000800107213 */ /* 0x000fe20000000000 */
[----:B------:R-:W-:Y:S02]  /*1ac0*/  IMAD.MOV R0, RZ, RZ, -R0 ;  /* 0x000000ffff007224 */ /* 0x000fe400078e0a00 */
[----:B------:R-:W-:Y:S01]  /*1ad0*/  IMAD.HI.U32 R13, R7, R4, RZ ;  /* 0x00000004070d7227 */ /* 0x000fe200078e00ff */
[----:B------:R-:W-:-:S03]  /*1ae0*/  ISETP.GT.U32.AND P3, PT, R10, R12, PT ;  /* 0x0000000c0a00720c */ /* 0x000fc60003f64070 */
[----:B------:R-:W-:Y:S02]  /*1af0*/  @!P5 IMAD.IADD R11, R11, 0x1, -R10 ;  /* 0x000000010b0bd824 */ /* 0x000fe400078e0a0a */
[C---:B------:R-:W-:Y:S02]  /*1b00*/  IMAD R9, R10.reuse, R0, R9 ;  /* 0x000000000a097224 */ /* 0x040fe400078e0209 */
[----:B------:R-:W-:Y:S01]  /*1b10*/  IMAD.HI.U32 R6, R7, R17, RZ ;  /* 0x0000001107067227 */ /* 0x000fe200078e00ff */
[----:B------:R-:W-:-:S03]  /*1b20*/  ISETP.GT.U32.AND P5, PT, R10, R11, PT ;  /* 0x0000000b0a00720c */ /* 0x000fc60003fa4070 */
[----:B------:R-:W-:Y:S02]  /*1b30*/  IMAD.MOV R13, RZ, RZ, -R13 ;  /* 0x000000ffff0d7224 */ /* 0x000fe400078e0a0d */
[----:B------:R-:W-:Y:S02]  /*1b40*/  IMAD.MOV R6, RZ, RZ, -R6 ;  /* 0x000000ffff067224 */ /* 0x000fe400078e0a06 */
[----:B------:R-:W-:Y:S01]  /*1b50*/  @!P4 IMAD.IADD R18, R18, 0x1, -R10 ;  /* 0x000000011212c824 */ /* 0x000fe200078e0a0a */
[C---:B------:R-:W-:Y:S01]  /*1b60*/  ISETP.GT.U32.AND P4, PT, R10.reuse, R9, PT ;  /* 0x000000090a00720c */ /* 0x040fe20003f84070 */
[C---:B------:R-:W-:Y:S02]  /*1b70*/  IMAD R4, R10.reuse, R13, R4 ;  /* 0x0000000d0a047224 */ /* 0x040fe400078e0204 */
[----:B------:R-:W-:Y:S02]  /*1b80*/  IMAD R17, R10, R6, R17 ;  /* 0x000000060a117224 */ /* 0x000fe400078e0211 */
[--C-:B------:R-:W-:Y:S01]  /*1b90*/  @!P3 IMAD.IADD R12, R12, 0x1, -R10.reuse ;  /* 0x000000010c0cb824 */ /* 0x100fe200078e0a0a */
[C---:B------:R-:W-:Y:S01]  /*1ba0*/  ISETP.GT.U32.AND P3, PT, R10.reuse, R4, PT ;  /* 0x000000040a00720c */ /* 0x040fe20003f64070 */
[----:B------:R-:W-:Y:S01]  /*1bb0*/  @!P5 IMAD.IADD R11, R11, 0x1, -R10 ;  /* 0x000000010b0bd824 */ /* 0x000fe200078e0a0a */
[----:B------:R-:W-:Y:S01]  /*1bc0*/  ISETP.GT.U32.AND P5, PT, R10, R17, PT ;  /* 0x000000110a00720c */ /* 0x000fe20003fa4070 */
[----:B------:R-:W-:-:S02]  /*1bd0*/  VIADD R0, R28, 0x1e7 ;  /* 0x000001e71c007836 */ /* 0x000fc40000000000 */
[----:B------:R-:W-:Y:S02]  /*1be0*/  VIADD R6, R28, 0x1e5 ;  /* 0x000001e51c067836 */ /* 0x000fe40000000000 */
[----:B0-----:R-:W-:Y:S01]  /*1bf0*/  IMAD.MOV.U32 R3, RZ, RZ, R18 ;  /* 0x000000ffff037224 */ /* 0x001fe200078e0012 */
[----:B------:R-:W-:Y:S01]  /*1c00*/  IABS R5, R0 ;  /* 0x0000000000057213 */ /* 0x000fe20000000000 */
[--C-:B------:R-:W-:Y:S01]  /*1c10*/  @!P4 IMAD.IADD R9, R9, 0x1, -R10.reuse ;  /* 0x000000010909c824 */ /* 0x100fe200078e0a0a */
[----:B------:R-:W-:Y:S01]  /*1c20*/  IABS R18, R6 ;  /* 0x0000000600127213 */ /* 0x000fe20000000000 */
[----:B------:R-:W-:Y:S01]  /*1c30*/  @!P0 IMAD.MOV R3, RZ, RZ, -R3 ;  /* 0x000000ffff038224 */ /* 0x000fe200078e0a03 */
[----:B------:R-:W-:Y:S01]  /*1c40*/  ISETP.GE.AND P4, PT, R19, RZ, PT ;  /* 0x000000ff1300720c */ /* 0x000fe20003f86270 */
[--C-:B------:R-:W-:Y:S01]  /*1c50*/  @!P3 IMAD.IADD R4, R4, 0x1, -R10.reuse ;  /* 0x000000010404b824 */ /* 0x100fe200078e0a0a */
[C---:B------:R-:W-:Y:S01]  /*1c60*/  ISETP.GT.U32.AND P0, PT, R10.reuse, R9, PT ;  /* 0x000000090a00720c */ /* 0x040fe20003f04070 */
[----:B------:R-:W-:Y:S01]  /*1c70*/  @!P5 IMAD.IADD R17, R17, 0x1, -R10 ;  /* 0x000000011111d824 */ /* 0x000fe200078e0a0a */
[----:B------:R-:W-:Y:S01]  /*1c80*/  ISETP.GE.AND P3, PT, R15, RZ, PT ;  /* 0x000000ff0f00720c */ /* 0x000fe20003f66270 */
[----:B------:R-:W-:Y:S01]  /*1c90*/  IMAD.HI.U32 R14, R7, R5, RZ ;  /* 0x00000005070e7227 */ /* 0x000fe200078e00ff */
[----:B------:R0:W-:Y:S02]  /*1ca0*/  STL [R1+0x204], R3 ;  /* 0x0002040301007387 */ /* 0x0001e40000100800 */
[----:B------:R-:W-:Y:S01]  /*1cb0*/  ISETP.GT.U32.AND P5, PT, R10, R17, PT ;  /* 0x000000110a00720c */ /* 0x000fe20003fa4070 */
[----:B------:R-:W-:-:S02]  /*1cc0*/  IMAD.MOV.U32 R15, RZ, RZ, R18 ;  /* 0x000000ffff0f7224 */ /* 0x000fc400078e0012 */
[----:B------:R-:W-:Y:S02]  /*1cd0*/  IMAD.MOV R14, RZ, RZ, -R14 ;  /* 0x000000ffff0e7224 */ /* 0x000fe400078e0a0e */
[----:B------:R-:W-:-:S04]  /*1ce0*/  IMAD.HI.U32 R13, R7, R16, RZ ;  /* 0x00000010070d7227 */ /* 0x000fc800078e00ff */
[----:B0-----:R-:W-:Y:S02]  /*1cf0*/  IMAD.MOV.U32 R3, RZ, RZ, R12 ;  /* 0x000000ffff037224 */ /* 0x001fe400078e000c */
[----:B------:R-:W-:-:S04]  /*1d00*/  IMAD.HI.U32 R12, R7, R15, RZ ;  /* 0x0000000f070c7227 */ /* 0x000fc800078e00ff */
[----:B------:R-:W-:Y:S01]  /*1d10*/  @!P2 IMAD.MOV R3, RZ, RZ, -R3 ;  /* 0x000000ffff03a224 */ /* 0x000fe200078e0a03 */
[C---:B------:R-:W-:Y:S01]  /*1d20*/  ISETP.GT.U32.AND P2, PT, R10.reuse, R4, PT ;  /* 0x000000040a00720c */ /* 0x040fe20003f44070 */
[C---:B------:R-:W-:Y:S02]  /*1d30*/  IMAD R5, R10.reuse, R14, R5 ;  /* 0x0000000e0a057224 */ /* 0x040fe400078e0205 */
[----:B------:R-:W-:Y:S01]  /*1d40*/  IMAD.MOV R13, RZ, RZ, -R13 ;  /* 0x000000ffff0d7224 */ /* 0x000fe200078e0a0d */
[----:B------:R0:W-:Y:S01]  /*1d50*/  STL [R1+0x208], R3 ;  /* 0x0002080301007387 */ /* 0x0001e20000100800 */
[----:B------:R-:W-:Y:S01]  /*1d60*/  @!P0 IMAD.IADD R9, R9, 0x1, -R10 ;  /* 0x0000000109098824 */ /* 0x000fe200078e0a0a */
[C---:B------:R-:W-:Y:S01]  /*1d70*/  ISETP.GT.U32.AND P0, PT, R10.reuse, R5, PT ;  /* 0x000000050a00720c */ /* 0x040fe20003f04070 */
[----:B------:R-:W-:Y:S02]  /*1d80*/  IMAD.MOV R12, RZ, RZ, -R12 ;  /* 0x000000ffff0c7224 */ /* 0x000fe400078e0a0c */
[----:B------:R-:W-:-:S02]  /*1d90*/  IMAD R16, R10, R13, R16 ;  /* 0x0000000d0a107224 */ /* 0x000fc400078e0210 */
[C---:B------:R-:W-:Y:S02]  /*1da0*/  IMAD R15, R10.reuse, R12, R15 ;  /* 0x0000000c0a0f7224 */ /* 0x040fe400078e020f */
[----:B------:R-:W-:Y:S02]  /*1db0*/  @!P5 IMAD.IADD R17, R17, 0x1, -R10 ;  /* 0x000000011111d824 */ /* 0x000fe400078e0a0a */
[----:B0-----:R-:W-:Y:S01]  /*1dc0*/  IMAD.MOV.U32 R3, RZ, RZ, R9 ;  /* 0x000000ffff037224 */ /* 0x001fe200078e0009 */
[----:B------:R-:W-:Y:S01]  /*1dd0*/  ISETP.GT.U32.AND P5, PT, R10, R15, PT ;  /* 0x0000000f0a00720c */ /* 0x000fe20003fa4070 */
[----:B------:R-:W-:Y:S01]  /*1de0*/  @!P1 IMAD.MOV R11, RZ, RZ, -R11 ;  /* 0x000000ffff0b9224 */ /* 0x000fe200078e0a0b */
[----:B------:R-:W-:Y:S01]  /*1df0*/  ISETP.GE.AND P1, PT, R0, RZ, PT ;  /* 0x000000ff0000720c */ /* 0x000fe20003f26270 */
[----:B------:R-:W-:Y:S01]  /*1e00*/  @!P6 IMAD.MOV R3, RZ, RZ, -R3 ;  /* 0x000000ffff03e224 */ /* 0x000fe200078e0a03 */
[----:B------:R-:W-:Y:S01]  /*1e10*/  ISETP.GT.U32.AND P6, PT, R10, R16, PT ;  /* 0x000000100a00720c */ /* 0x000fe20003fc4070 */
[C---:B------:R-:W-:Y:S01]  /*1e20*/  VIADD R0, R28.reuse, 0x1e4 ;  /* 0x000001e41c007836 */ /* 0x040fe20000000000 */
[----:B------:R0:W-:Y:S01]  /*1e30*/  STL [R1+0x228], R11 ;  /* 0x0002280b01007387 */ /* 0x0001e20000100800 */
[----:B------:R-:W-:-:S02]  /*1e40*/  VIADD R9, R28, 0x1e3 ;  /* 0x000001e31c097836 */ /* 0x000fc40000000000 */
[--C-:B------:R-:W-:Y:S01]  /*1e50*/  @!P0 IMAD.IADD R5, R5, 0x1, -R10.reuse ;  /* 0x0000000105058824 */ /* 0x100fe200078e0a0a */
[----:B------:R-:W-:Y:S01]  /*1e60*/  ISETP.GE.AND P0, PT, R6, RZ, PT ;  /* 0x000000ff0600720c */ /* 0x000fe20003f06270 */
[--C-:B------:R-:W-:Y:S01]  /*1e70*/  @!P2 IMAD.IADD R4, R4, 0x1, -R10.reuse ;  /* 0x000000010404a824 */ /* 0x100fe200078e0a0a */
[----:B------:R-:W-:Y:S01]  /*1e80*/  IABS R6, R9 ;  /* 0x0000000900067213 */ /* 0x000fe20000000000 */
[----:B------:R2:W-:Y:S01]  /*1e90*/  STL [R1+0x22c], R3 ;  /* 0x00022c0301007387 */ /* 0x0005e20000100800 */
[--C-:B------:R-:W-:Y:S01]  /*1ea0*/  @!P5 IMAD.IADD R15, R15, 0x1, -R10.reuse ;  /* 0x000000010f0fd824 */ /* 0x100fe200078e0a0a */
[----:B------:R-:W-:Y:S01]  /*1eb0*/  ISETP.GE.AND P2, PT, R8, RZ, PT ;  /* 0x000000ff0800720c */ /* 0x000fe20003f46270 */
[----:B------:R-:W-:Y:S01]  /*1ec0*/  VIADD R13, R28, 0x1e2 ;  /* 0x000001e21c0d7836 */ /* 0x000fe20000000000 */
[----:B0-----:R-:W-:Y:S01]  /*1ed0*/  IABS R11, R0 ;  /* 0x00000000000b7213 */ /* 0x001fe20000000000 */
[----:B------:R-:W-:Y:S01]  /*1ee0*/  @!P6 IMAD.IADD R16, R16, 0x1, -R10 ;  /* 0x000000011010e824 */ /* 0x000fe200078e0a0a */
[----:B------:R-:W-:Y:S01]  /*1ef0*/  ISETP.GT.U32.AND P6, PT, R10, R5, PT ;  /* 0x000000050a00720c */ /* 0x000fe20003fc4070 */
[----:B------:R-:W-:Y:S01]  /*1f00*/  VIADD R12, R28, 0x1e1 ;  /* 0x000001e11c0c7836 */ /* 0x000fe20000000000 */
[----:B------:R-:W-:Y:S01]  /*1f10*/  IABS R14, R13 ;  /* 0x0000000d000e7213 */ /* 0x000fe20000000000 */
[----:B------:R-:W-:Y:S01]  /*1f20*/  IMAD.HI.U32 R8, R7, R11, RZ ;  /* 0x0000000b07087227 */ /* 0x000fe200078e00ff */
[----:B------:R-:W-:-:S02]  /*1f30*/  ISETP.GT.U32.AND P5, PT, R10, R16, PT ;  /* 0x000000100a00720c */ /* 0x000fc40003fa4070 */
[----:B------:R-:W-:Y:S01]  /*1f40*/  IABS R19, R12 ;  /* 0x0000000c00137213 */ /* 0x000fe20000000000 */
[----:B--2---:R-:W-:Y:S02]  /*1f50*/  IMAD.MOV.U32 R3, RZ, RZ, R4 ;  /* 0x000000ffff037224 */ /* 0x004fe400078e0004 */
[----:B------:R-:W-:Y:S02]  /*1f60*/  IMAD.MOV.U32 R4, RZ, RZ, R6 ;  /* 0x000000ffff047224 */ /* 0x000fe400078e0006 */
[----:B------:R-:W-:Y:S01]  /*1f70*/  @!P4 IMAD.MOV R3, RZ, RZ, -R3 ;  /* 0x000000ffff03c224 */ /* 0x000fe200078e0a03 */
[C---:B------:R-:W-:Y:S01]  /*1f80*/  ISETP.GT.U32.AND P4, PT, R10.reuse, R15, PT ;  /* 0x0000000f0a00720c */ /* 0x040fe20003f84070 */
[----:B------:R-:W-:Y:S02]  /*1f90*/  IMAD.MOV R8, RZ, RZ, -R8 ;  /* 0x000000ffff087224 */ /* 0x000fe400078e0a08 */
[----:B------:R-:W-:Y:S01]  /*1fa0*/  IMAD.HI.U32 R6, R7, R4, RZ ;  /* 0x0000000407067227 */ /* 0x000fe200078e00ff */
[----:B------:R0:W-:Y:S03]  /*1fb0*/  STL [R1+0x230], R3 ;  /* 0x0002300301007387 */ /* 0x0001e60000100800 */
[----:B------:R-:W-:-:S02]  /*1fc0*/  IMAD R11, R10, R8, R11 ;  /* 0x000000080a0b7224 */ /* 0x000fc400078e020b */
[----:B------:R-:W-:Y:S02]  /*1fd0*/  IMAD.MOV R6, RZ, RZ, -R6 ;  /* 0x000000ffff067224 */ /* 0x000fe400078e0a06 */
[----:B------:R-:W-:Y:S01]  /*1fe0*/  @!P6 IMAD.IADD R5, R5, 0x1, -R10 ;  /* 0x000000010505e824 */ /* 0x000fe200078e0a0a */
[C---:B------:R-:W-:Y:S01]  /*1ff0*/  ISETP.GT.U32.AND P6, PT, R10.reuse, R11, PT ;  /* 0x0000000b0a00720c */ /* 0x040fe20003fc4070 */
[C---:B------:R-:W-:Y:S02]  /*2000*/  IMAD R4, R10.reuse, R6, R4 ;  /* 0x000000060a047224 */ /* 0x040fe400078e0204 */
[----:B------:R-:W-:Y:S02]  /*2010*/  @!P4 IMAD.IADD R15, R15, 0x1, -R10 ;  /* 0x000000010f0fc824 */ /* 0x000fe400078e0a0a */
[----:B------:R-:W-:Y:S01]  /*2020*/  IMAD.HI.U32 R6, R7, R14, RZ ;  /* 0x0000000e07067227 */ /* 0x000fe200078e00ff */
[----:B------:R-:W-:-:S03]  /*2030*/  ISETP.GT.U32.AND P4, PT, R10, R4, PT ;  /* 0x000000040a00720c */ /* 0x000fc60003f84070 */
[----:B------:R-:W-:Y:S01]  /*2040*/  @!P5 IMAD.IADD R16, R16, 0x1, -R10 ;  /* 0x000000011010d824 */ /* 0x000fe200078e0a0a */
[----:B------:R-:W-:Y:S01]  /*2050*/  ISETP.GE.AND P5, PT, R0, RZ, PT ;  /* 0x000000ff0000720c */ /* 0x000fe20003fa6270 */
[----:B------:R-:W-:-:S04]  /*2060*/  IMAD.HI.U32 R8, R7, R19, RZ ;  /* 0x0000001307087227 */ /* 0x000fc800078e00ff */
[----:B------:R-:W-:Y:S01]  /*2070*/  @!P6 IMAD.IADD R11, R11, 0x1, -R10 ;  /* 0x000000010b0be824 */ /* 0x000fe200078e0a0a */
[----:B------:R-:W-:Y:S01]  /*2080*/  ISETP.GE.AND P6, PT, R9, RZ, PT ;  /* 0x000000ff0900720c */ /* 0x000fe20003fc6270 */
[----:B------:R-:W-:Y:S02]  /*2090*/  VIADD R0, R28, 0x1e0 ;  /* 0x000001e01c007836 */ /* 0x000fe40000000000 */
[----:B------:R-:W-:Y:S02]  /*20a0*/  IMAD.MOV R6, RZ, RZ, -R6 ;  /* 0x000000ffff067224 */ /* 0x000fe400078e0a06 */
[----:B------:R-:W-:Y:S02]  /*20b0*/  @!P4 IMAD.IADD R4, R4, 0x1, -R10 ;  /* 0x000000010404c824 */ /* 0x000fe400078e0a0a */
[----:B------:R-:W-:Y:S01]  /*20c0*/  @!P3 IMAD.MOV R17, RZ, RZ, -R17 ;  /* 0x000000ffff11b224 */ /* 0x000fe200078e0a11 */
[C---:B------:R-:W-:Y:S01]  /*20d0*/  ISETP.GT.U32.AND P3, PT, R10.reuse, R11, PT ;  /* 0x0000000b0a00720c */ /* 0x040fe20003f64070 */
[----:B0-----:R-:W-:Y:S01]  /*20e0*/  IMAD.MOV.U32 R3, RZ, RZ, R5 ;  /* 0x000000ffff037224 */ /* 0x001fe200078e0005 */
[----:B------:R-:W-:Y:S01]  /*20f0*/  ISETP.GT.U32.AND P4, PT, R10, R4, PT ;  /* 0x000000040a00720c */ /* 0x000fe20003f84070 */
[----:B------:R-:W-:Y:S01]  /*2100*/  IMAD.MOV R8, RZ, RZ, -R8 ;  /* 0x000000ffff087224 */ /* 0x000fe200078e0a08 */
[----:B------:R-:W-:Y:S01]  /*2110*/  STL [R1+0x250], R17 ;  /* 0x0002501101007387 */ /* 0x000fe20000100800 */
[----:B------:R-:W-:-:S02]  /*2120*/  VIADD R9, R28, 0x1df ;  /* 0x000001df1c097836 */ /* 0x000fc40000000000 */
[C---:B------:R-:W-:Y:S01]  /*2130*/  IMAD R14, R10.reuse, R6, R14 ;  /* 0x000000060a0e7224 */ /* 0x040fe200078e020e */
[----:B------:R-:W-:Y:S01]  /*2140*/  IABS R6, R0 ;  /* 0x0000000000067213 */ /* 0x000fe20000000000 */
[----:B------:R-:W-:Y:S02]  /*2150*/  @!P1 IMAD.MOV R3, RZ, RZ, -R3 ;  /* 0x000000ffff039224 */ /* 0x000fe400078e0a03 */
[C---:B------:R-:W-:Y:S01]  /*2160*/  IMAD R19, R10.reuse, R8, R19 ;  /* 0x000000080a137224 */ /* 0x040fe200078e0213 */
[----:B------:R-:W-:Y:S01]  /*2170*/  IABS R8, R9 ;  /* 0x0000000900087213 */ /* 0x000fe20000000000 */
[----:B------:R-:W-:Y:S01]  /*2180*/  IMAD.HI.U32 R5, R7, R6, RZ ;  /* 0x0000000607057227 */ /* 0x000fe200078e00ff */
[----:B------:R0:W-:Y:S01]  /*2190*/  STL [R1+0x260], R3 ;  /* 0x0002600301007387 */ /* 0x0001e20000100800 */
[C---:B------:R-:W-:Y:S02]  /*21a0*/  ISETP.GT.U32.AND P1, PT, R10.reuse, R14, PT ;  /* 0x0000000e0a00720c */ /* 0x040fe40003f24070 */
[----:B------:R-:W-:Y:S01]  /*21b0*/  @!P2 IMAD.MOV R16, RZ, RZ, -R16 ;  /* 0x000000ffff10a224 */ /* 0x000fe200078e0a10 */
[----:B------:R-:W-:Y:S01]  /*21c0*/  ISETP.GT.U32.AND P2, PT, R10, R19, PT ;  /* 0x000000130a00720c */ /* 0x000fe20003f44070 */
[--C-:B------:R-:W-:Y:S01]  /*21d0*/  @!P3 IMAD.IADD R11, R11, 0x1, -R10.reuse ;  /* 0x000000010b0bb824 */ /* 0x100fe200078e0a0a */
[----:B------:R-:W-:Y:S01]  /*21e0*/  ISETP.GE.AND P3, PT, R12, RZ, PT ;  /* 0x000000ff0c00720c */ /* 0x000fe20003f66270 */
[----:B------:R-:W-:Y:S01]  /*21f0*/  IMAD.MOV R5, RZ, RZ, -R5 ;  /* 0x000000ffff057224 */ /* 0x000fe200078e0a05 */
[----:B------:R2:W-:Y:S01]  /*2200*/  STL [R1+0x274], R16 ;  /* 0x0002741001007387 */ /* 0x0005e20000100800 */
[----:B------:R-:W-:Y:S01]  /*2210*/  @!P4 IMAD.IADD R4, R4, 0x1, -R10 ;  /* 0x000000010404c824 */ /* 0x000fe200078e0a0a */
[----:B------:R-:W-:Y:S01]  /*2220*/  ISETP.GE.AND P4, PT, R0, RZ, PT ;  /* 0x000000ff0000720c */ /* 0x000fe20003f86270 */
[----:B0-----:R-:W-:-:S02]  /*2230*/  IMAD.MOV.U32 R3, RZ, RZ, R15 ;  /* 0x000000ffff037224 */ /* 0x001fc400078e000f */
[----:B------:R-:W-:-:S04]  /*2240*/  IMAD.HI.U32 R15, R7, R8, RZ ;  /* 0x00000008070f7227 */ /* 0x000fc800078e00ff */
[----:B------:R-:W-:Y:S01]  /*2250*/  @!P0 IMAD.MOV R3, RZ, RZ, -R3 ;  /* 0x000000ffff038224 */ /* 0x000fe200078e0a03 */
[----:B------:R-:W-:Y:S01]  /*2260*/  ISETP.GE.AND P0, PT, R13, RZ, PT ;  /* 0x000000ff0d00720c */ /* 0x000fe20003f06270 */
[----:B------:R-:W-:Y:S02]  /*2270*/  IMAD.MOV R15, RZ, RZ, -R15 ;  /* 0x000000ffff0f7224 */ /* 0x000fe400078e0a0f */
[C---:B------:R-:W-:Y:S01]  /*2280*/  IMAD R6, R10.reuse, R5, R6 ;  /* 0x000000050a067224 */ /* 0x040fe200078e0206 */
[----:B------:R0:W-:Y:S01]  /*2290*/  STL [R1+0x294], R3 ;  /* 0x0002940301007387 */ /* 0x0001e20000100800 */
[----:B--2---:R-:W-:Y:S02]  /*22a0*/  IMAD.MOV.U32 R16, RZ, RZ, R11 ;  /* 0x000000ffff107224 */ /* 0x004fe400078e000b */
[C---:B------:R-:W-:Y:S02]  /*22b0*/  IMAD R8, R10.reuse, R15, R8 ;  /* 0x0000000f0a087224 */ /* 0x040fe400078e0208 */
[----:B------:R-:W-:Y:S01]  /*22c0*/  @!P5 IMAD.MOV R16, RZ, RZ, -R16 ;  /* 0x000000ffff10d224 */ /* 0x000fe200078e0a10 */
[----:B------:R-:W-:Y:S01]  /*22d0*/  ISETP.GT.U32.AND P5, PT, R10, R6, PT ;  /* 0x000000060a00720c */ /* 0x000fe20003fa4070 */
[----:B------:R-:W-:-:S02]  /*22e0*/  @!P2 IMAD.IADD R19, R19, 0x1, -R10 ;  /* 0x000000011313a824 */ /* 0x000fc400078e0a0a */
[----:B------:R-:W-:Y:S01]  /*22f0*/  VIADD R0, R28, 0x1de ;  /* 0x000001de1c007836 */ /* 0x000fe20000000000 */
[----:B------:R-:W-:Y:S01]  /*2300*/  STL [R1+0x29c], R16 ;  /* 0x00029c1001007387 */ /* 0x000fe20000100800 */
[----:B0-----:R-:W-:Y:S01]  /*2310*/  IMAD.MOV.U32 R3, RZ, RZ, R4 ;  /* 0x000000ffff037224 */ /* 0x001fe200078e0004 */
[----:B------:R-:W-:Y:S01]  /*2320*/  ISETP.GT.U32.AND P2, PT, R10, R19, PT ;  /* 0x000000130a00720c */ /* 0x000fe20003f44070 */
[----:B------:R-:W-:Y:S01]  /*2330*/  VIADD R5, R28, 0x1dd ;  /* 0x000001dd1c057836 */ /* 0x000fe20000000000 */
[----:B------:R-:W-:Y:S01]  /*2340*/  IABS R11, R0 ;  /* 0x00000000000b7213 */ /* 0x000fe20000000000 */
[----:B------:R-:W-:Y:S01]  /*2350*/  @!P6 IMAD.MOV R3, RZ, RZ, -R3 ;  /* 0x000000ffff03e224 */ /* 0x000fe200078e0a03 */
[----:B------:R-:W-:Y:S01]  /*2360*/  ISETP.GT.U32.AND P6, PT, R10, R8, PT ;  /* 0x000000080a00720c */ /* 0x000fe20003fc4070 */
[--C-:B------:R-:W-:Y:S01]  /*2370*/  @!P1 IMAD.IADD R14, R14, 0x1, -R10.reuse ;  /* 0x000000010e0e9824 */ /* 0x100fe200078e0a0a */
[----:B------:R-:W-:Y:S01]  /*2380*/  IABS R4, R5 ;  /* 0x0000000500047213 */ /* 0x000fe20000000000 */
[----:B------:R-:W-:Y:S01]  /*2390*/  @!P5 IMAD.IADD R6, R6, 0x1, -R10 ;  /* 0x000000010606d824 */ /* 0x000fe200078e0a0a */
[----:B------:R0:W-:Y:S01]  /*23a0*/  STL [R1+0x2a0], R3 ;  /* 0x0002a00301007387 */ /* 0x0001e20000100800 */
[----:B------:R-:W-:Y:S01]  /*23b0*/  IMAD.HI.U32 R12, R7, R11, RZ ;  /* 0x0000000b070c7227 */ /* 0x000fe200078e00ff */
[----:B------:R-:W-:-:S02]  /*23c0*/  ISETP.GT.U32.AND P1, PT, R10, R14, PT ;  /* 0x0000000e0a00720c */ /* 0x000fc40003f24070 */
[----:B------:R-:W-:Y:S01]  /*23d0*/  ISETP.GT.U32.AND P5, PT, R10, R6, PT ;  /* 0x000000060a00720c */ /* 0x000fe20003fa4070 */
[----:B------:R-:W-:Y:S01]  /*23e0*/  @!P2 IMAD.IADD R19, R19, 0x1, -R10 ;  /* 0x000000011313a824 */ /* 0x000fe200078e0a0a */
[----:B------:R-:W-:Y:S01]  /*23f0*/  ISETP.GE.AND P2, PT, R0, RZ, PT ;  /* 0x000000ff0000720c */ /* 0x000fe20003f46270 */
[----:B------:R-:W-:-:S04]  /*2400*/  IMAD.HI.U32 R0, R7, R4, RZ ;  /* 0x0000000407007227 */ /* 0x000fc800078e00ff */
[----:B------:R-:W-:Y:S02]  /*2410*/  @!P6 IMAD.IADD R8, R8, 0x1, -R10 ;  /* 0x000000010808e824 */ /* 0x000fe400078e0a0a */
[----:B------:R-:W-:Y:S02]  /*2420*/  IMAD.MOV R12, RZ, RZ, -R12 ;  /* 0x000000ffff0c7224 */ /* 0x000fe400078e0a0c */
[----:B------:R-:W-:Y:S01]  /*2430*/  IMAD.MOV R0, RZ, RZ, -R0 ;  /* 0x000000ffff007224 */ /* 0x000fe200078e0a00 */
[C---:B------:R-:W-:Y:S01]  /*2440*/  ISETP.GT.U32.AND P6, PT, R10.reuse, R8, PT ;  /* 0x000000080a00720c */ /* 0x040fe20003fc4070 */
[C---:B------:R-:W-:Y:S02]  /*2450*/  IMAD R11, R10.reuse, R12, R11 ;  /* 0x0000000c0a0b7224 */ /* 0x040fe400078e020b */
[----:B------:R-:W-:Y:S02]  /*2460*/  IMAD R4, R10, R0, R4 ;  /* 0x000000000a047224 */ /* 0x000fe400078e0204 */
[--C-:B------:R-:W-:Y:S01]  /*2470*/  @!P5 IMAD.IADD R6, R6, 0x1, -R10.reuse ;  /* 0x000000010606d824 */ /* 0x100fe200078e0a0a */
[----:B------:R-:W-:Y:S01]  /*2480*/  ISETP.GT.U32.AND P5, PT, R10, R11, PT ;  /* 0x0000000b0a00720c */ /* 0x000fe20003fa4070 */
[----:B------:R-:W-:Y:S01]  /*2490*/  @!P1 IMAD.IADD R14, R14, 0x1, -R10 ;  /* 0x000000010e0e9824 */ /* 0x000fe200078e0a0a */
[----:B------:R-:W-:Y:S01]  /*24a0*/  ISETP.GE.AND P1, PT, R9, RZ, PT ;  /* 0x000000ff0900720c */ /* 0x000fe20003f26270 */
[----:B------:R-:W-:-:S02]  /*24b0*/  VIADD R9, R28, 0x1dc ;  /* 0x000001dc1c097836 */ /* 0x000fc40000000000 */
[----:B------:R-:W-:Y:S02]  /*24c0*/  VIADD R12, R28, 0x1db ;  /* 0x000001db1c0c7836 */ /* 0x000fe40000000000 */
[----:B------:R-:W-:Y:S01]  /*24d0*/  @!P6 IMAD.IADD R8, R8, 0x1, -R10 ;  /* 0x000000010808e824 */ /* 0x000fe200078e0a0a */
[----:B------:R-:W-:Y:S01]  /*24e0*/  ISETP.GT.U32.AND P6, PT, R10, R4, PT ;  /* 0x000000040a00720c */ /* 0x000fe20003fc4070 */
[----:B0-----:R-:W-:Y:S01]  /*24f0*/  IMAD.MOV.U32 R3, RZ, RZ, R14 ;  /* 0x000000ffff037224 */ /* 0x001fe200078e000e */
[----:B------:R-:W-:Y:S01]  /*2500*/  IABS R13, R9 ;  /* 0x00000009000d7213 */ /* 0x000fe20000000000 */
[----:B------:R-:W-:Y:S01]  /*2510*/  VIADD R14, R28, 0x1da ;  /* 0x000001da1c0e7836 */ /* 0x000fe20000000000 */
[----:B------:R-:W-:Y:S01]  /*2520*/  IABS R16, R12 ;  /* 0x0000000c00107213 */ /* 0x000fe20000000000 */
[----:B------:R-:W-:Y:S02]  /*2530*/  @!P5 IMAD.IADD R11, R11, 0x1, -R10 ;  /* 0x000000010b0bd824 */ /* 0x000fe400078e0a0a */
[----:B------:R-:W-:Y:S01]  /*2540*/  IMAD.HI.U32 R0, R7, R13, RZ ;  /* 0x0000000d07007227 */ /* 0x000fe200078e00ff */
[----:B------:R-:W-:-:S03]  /*2550*/  IABS R18, R14 ;  /* 0x0000000e00127213 */ /* 0x000fc60000000000 */
[----:B------:R-:W-:Y:S01]  /*2560*/  @!P0 IMAD.MOV R3, RZ, RZ, -R3 ;  /* 0x000000ffff038224 */ /* 0x000fe200078e0a03 */
[----:B------:R-:W-:Y:S01]  /*2570*/  ISETP.GE.AND P0, PT, R5, RZ, PT ;  /* 0x000000ff0500720c */ /* 0x000fe20003f06270 */
[----:B------:R-:W-:Y:S01]  /*2580*/  @!P6 IMAD.IADD R4, R4, 0x1, -R10 ;  /* 0x000000010404e824 */ /* 0x000fe200078e0a0a */
[----:B------:R-:W-:Y:S01]  /*2590*/  ISETP.GT.U32.AND P6, PT, R10, R11, PT ;  /* 0x0000000b0a00720c */ /* 0x000fe20003fc4070 */
[----:B------:R-:W-:Y:S01]  /*25a0*/  IMAD.MOV R0, RZ, RZ, -R0 ;  /* 0x000000ffff007224 */ /* 0x000fe200078e0a00 */
[----:B------:R0:W-:Y:S01]  /*25b0*/  STL [R1+0x2b4], R3 ;  /* 0x0002b40301007387 */ /* 0x0001e20000100800 */
[----:B------:R-:W-:-:S04]  /*25c0*/  IMAD.HI.U32 R20, R7, R16, RZ ;  /* 0x0000001007147227 */ /* 0x000fc800078e00ff */
[----:B------:R-:W-:Y:S02]  /*25d0*/  IMAD R13, R10, R0, R13 ;  /* 0x000000000a0d7224 */ /* 0x000fe400078e020d */
[----:B------:R-:W-:Y:S02]  /*25e0*/  VIADD R5, R28, 0x1d9 ;  /* 0x000001d91c057836 */ /* 0x000fe40000000000 */
[----:B------:R-:W-:Y:S01]  /*25f0*/  IMAD.MOV R20, RZ, RZ, -R20 ;  /* 0x000000ffff147224 */ /* 0x000fe200078e0a14 */
[C---:B------:R-:W-:Y:S01]  /*2600*/  ISETP.GT.U32.AND P5, PT, R10.reuse, R13, PT ;  /* 0x0000000d0a00720c */ /* 0x040fe20003fa4070 */
[----:B0-----:R-:W-:Y:S01]  /*2610*/  IMAD.MOV.U32 R3, RZ, RZ, R19 ;  /* 0x000000ffff037224 */ /* 0x001fe200078e0013 */
[----:B------:R-:W-:Y:S01]  /*2620*/  IABS R15, R5 ;  /* 0x00000005000f7213 */ /* 0x000fe20000000000 */
[----:B------:R-:W-:Y:S02]  /*2630*/  @!P6 IMAD.IADD R11, R11, 0x1, -R10 ;  /* 0x000000010b0be824 */ /* 0x000fe400078e0a0a */
[----:B------:R-:W-:Y:S01]  /*2640*/  @!P3 IMAD.MOV R3, RZ, RZ, -R3 ;  /* 0x000000ffff03b224 */ /* 0x000fe200078e0a03 */
[----:B------:R-:W-:Y:S01]  /*2650*/  ISETP.GE.AND P3, PT, R9, RZ, PT ;  /* 0x000000ff0900720c */ /* 0x000fe20003f66270 */
[----:B------:R-:W-:-:S02]  /*2660*/  IMAD R9, R10, R20, R16 ;  /* 0x000000140a097224 */ /* 0x000fc400078e0210 */
[----:B------:R-:W-:Y:S01]  /*2670*/  IMAD.HI.U32 R17, R7, R18, RZ ;  /* 0x0000001207117227 */ /* 0x000fe200078e00ff */
[----:B------:R0:W-:Y:S02]  /*2680*/  STL [R1+0x2e0], R3 ;  /* 0x0002e00301007387 */ /* 0x0001e40000100800 */
[----:B------:R-:W-:Y:S01]  /*2690*/  ISETP.GT.U32.AND P6, PT, R10, R9, PT ;  /* 0x000000090a00720c */ /* 0x000fe20003fc4070 */
[----:B------:R-:W-:Y:S02]  /*26a0*/  VIADD R0, R28, 0x1d8 ;  /* 0x000001d81c007836 */ /* 0x000fe40000000000 */
[----:B------:R-:W-:Y:S02]  /*26b0*/  IMAD.MOV R17, RZ, RZ, -R17 ;  /* 0x000000ffff117224 */ /* 0x000fe400078e0a11 */
[----:B------:R-:W-:Y:S01]  /*26c0*/  @!P5 IMAD.IADD R13, R13, 0x1, -R10 ;  /* 0x000000010d0dd824 */ /* 0x000fe200078e0a0a */
[----:B------:R-:W-:Y:S01]  /*26d0*/  IABS R16, R0 ;  /* 0x0000000000107213 */ /* 0x000fe20000000000 */
[----:B------:R-:W-:-:S02]  /*26e0*/  IMAD R18, R10, R17, R18 ;  /* 0x000000110a127224 */ /* 0x000fc400078e0212 */
[----:B0-----:R-:W-:Y:S01]  /*26f0*/  IMAD.MOV.U32 R3, RZ, RZ, R6 ;  /* 0x000000ffff037224 */ /* 0x001fe200078e0006 */
[----:B------:R-:W-:Y:S01]  /*2700*/  ISETP.GT.U32.AND P5, PT, R10, R13, PT ;  /* 0x0000000d0a00720c */ /* 0x000fe20003fa4070 */
[----:B------:R-:W-:-:S04]  /*2710*/  IMAD.HI.U32 R6, R7, R15, RZ ;  /* 0x0000000f07067227 */ /* 0x000fc800078e00ff */
[----:B------:R-:W-:Y:S01]  /*2720*/  @!P4 IMAD.MOV R3, RZ, RZ, -R3 ;  /* 0x000000ffff03c224 */ /* 0x000fe200078e0a03 */
[C---:B------:R-:W-:Y:S01]  /*2730*/  ISETP.GT.U32.AND P4, PT, R10.reuse, R4, PT ;  /* 0x000000040a00720c */ /* 0x040fe20003f84070 */
[----:B------:R-:W-:Y:S02]  /*2740*/  IMAD.MOV R6, RZ, RZ, -R6 ;  /* 0x000000ffff067224 */ /* 0x000fe400078e0a06 */
[----:B------:R-:W-:Y:S01]  /*2750*/  IMAD.MOV.U32 R17, RZ, RZ, R8 ;  /* 0x000000ffff117224 */ /* 0x000fe200078e0008 */
[----:B------:R0:W-:Y:S01]  /*2760*/  STL [R1+0x2e8], R3 ;  /* 0x0002e80301007387 */ /* 0x0001e20000100800 */
[C---:B------:R-:W-:Y:S02]  /*2770*/  IMAD R15, R10.reuse, R6, R15 ;  /* 0x000000060a0f7224 */ /* 0x040fe400078e020f */
[----:B------:R-:W-:Y:S02]  /*2780*/  @!P6 IMAD.IADD R9, R9, 0x1, -R10 ;  /* 0x000000010909e824 */ /* 0x000fe400078e0a0a */
[----:B------:R-:W-:Y:S01]  /*2790*/  IMAD.HI.U32 R8, R7, R16, RZ ;  /* 0x0000001007087227 */ /* 0x000fe200078e00ff */
[----:B------:R-:W-:-:S03]  /*27a0*/  ISETP.GT.U32.AND P6, PT, R10, R15, PT ;  /* 0x0000000f0a00720c */ /* 0x000fc60003fc4070 */
[----:B------:R-:W-:Y:S01]  /*27b0*/  @!P1 IMAD.MOV R17, RZ, RZ, -R17 ;  /* 0x000000ffff119224 */ /* 0x000fe200078e0a11 */
[----:B------:R-:W-:Y:S01]  /*27c0*/  ISETP.GE.AND P1, PT, R12, RZ, PT ;  /* 0x000000ff0c00720c */ /* 0x000fe20003f26270 */
[----:B0-----:R-:W-:Y:S02]  /*27d0*/  IMAD.MOV.U32 R3, RZ, RZ, R11 ;  /* 0x000000ffff037224 */ /* 0x001fe400078e000b */
[----:B------:R-:W-:Y:S01]  /*27e0*/  IMAD.MOV R8, RZ, RZ, -R8 ;  /* 0x000000ffff087224 */ /* 0x000fe200078e0a08 */
[----:B------:R0:W-:Y:S01]  /*27f0*/  STL [R1+0x300], R17 ;  /* 0x0003001101007387 */ /* 0x0001e20000100800 */
[----:B------:R-:W-:Y:S01]  /*2800*/  @!P2 IMAD.MOV R3, RZ, RZ, -R3 ;  /* 0x000000ffff03a224 */ /* 0x000fe200078e0a03 */
[----:B------:R-:W-:Y:S01]  /*2810*/  ISETP.GT.U32.AND P2, PT, R10, R18, PT ;  /* 0x000000120a00720c */ /* 0x000fe20003f44070 */
[----:B------:R-:W-:Y:S01]  /*2820*/  @!P4 IMAD.IADD R4, R4, 0x1, -R10 ;  /* 0x000000010404c824 */ /* 0x000fe200078e0a0a */
[----:B------:R-:W-:Y:S01]  /*2830*/  ISETP.GE.AND P4, PT, R14, RZ, PT ;  /* 0x000000ff0e00720c */ /* 0x000fe20003f86270 */
[----:B------:R-:W-:Y:S01]  /*2840*/  IMAD R6, R10, R8, R16 ;  /* 0x000000080a067224 */ /* 0x000fe200078e0210 */
[----:B------:R2:W-:Y:S01]  /*2850*/  STL [R1+0x310], R3 ;  /* 0x0003100301007387 */ /* 0x0005e20000100800 */
[----:B------:R-:W-:-:S02]  /*2860*/  VIADD R16, R28, 0x1d7 ;  /* 0x000001d71c107836 */ /* 0x000fc40000000000 */
[--C-:B------:R-:W-:Y:S01]  /*2870*/  @!P5 IMAD.IADD R13, R13, 0x1, -R10.reuse ;  /* 0x000000010d0dd824 */ /* 0x100fe200078e0a0a */
[----:B------:R-:W-:Y:S01]  /*2880*/  ISETP.GE.AND P5, PT, R5, RZ, PT ;  /* 0x000000ff0500720c */ /* 0x000fe20003fa6270 */
[--C-:B------:R-:W-:Y:S01]  /*2890*/  @!P6 IMAD.IADD R15, R15, 0x1, -R10.reuse ;  /* 0x000000010f0fe824 */ /* 0x100fe200078e0a0a */
[----:B------:R-:W-:Y:S01]  /*28a0*/  IABS R5, R16 ;  /* 0x0000001000057213 */ /* 0x000fe20000000000 */
[----:B0-----:R-:W-:Y:S02]  /*28b0*/  VIADD R17, R28, 0x1d6 ;  /* 0x000001d61c117836 */ /* 0x001fe40000000000 */
[----:B------:R-:W-:Y:S01]  /*28c0*/  @!P2 IMAD.IADD R18, R18, 0x1, -R10 ;  /* 0x000000011212a824 */ /* 0x000fe200078e0a0a */
[C---:B------:R-:W-:Y:S01]  /*28d0*/  ISETP.GT.U32.AND P6, PT, R10.reuse, R15, PT ;  /* 0x0000000f0a00720c */ /* 0x040fe20003fc4070 */
[----:B--2---:R-:W-:Y:S01]  /*28e0*/  IMAD.MOV.U32 R3, RZ, RZ, R4 ;  /* 0x000000ffff037224 */ /* 0x004fe200078e0004 */
[----:B------:R-:W-:Y:S01]  /*28f0*/  IABS R19, R17 ;  /* 0x0000001100137213 */ /* 0x000fe20000000000 */
[----:B------:R-:W-:Y:S01]  /*2900*/  IMAD.HI.U32 R4, R7, R5, RZ ;  /* 0x0000000507047227 */ /* 0x000fe200078e00ff */
[----:B------:R-:W-:-:S03]  /*2910*/  ISETP.GT.U32.AND P2, PT, R10, R18, PT ;  /* 0x000000120a00720c */ /* 0x000fc60003f44070 */
[----:B------:R-:W-:Y:S01]  /*2920*/  @!P0 IMAD.MOV R3, RZ, RZ, -R3 ;  /* 0x000000ffff038224 */ /* 0x000fe200078e0a03 */
[----:B------:R-:W-:Y:S01]  /*2930*/  ISETP.GT.U32.AND P0, PT, R10, R9, PT ;  /* 0x000000090a00720c */ /* 0x000fe20003f04070 */
[----:B------:R-:W-:Y:S02]  /*2940*/  IMAD.MOV R4, RZ, RZ, -R4 ;  /* 0x000000ffff047224 */ /* 0x000fe400078e0a04 */
[----:B------:R-:W-:Y:S01]  /*2950*/  VIADD R8, R28, 0x1d5 ;  /* 0x000001d51c087836 */ /* 0x000fe20000000000 */
[----:B------:R0:W-:Y:S01]  /*2960*/  STL [R1+0x324], R3 ;  /* 0x0003240301007387 */ /* 0x0001e20000100800 */
[----:B------:R-:W-:Y:S02]  /*2970*/  IMAD R5, R10, R4, R5 ;  /* 0x000000040a057224 */ /* 0x000fe400078e0205 */
[----:B------:R-:W-:Y:S01]  /*2980*/  @!P6 IMAD.IADD R15, R15, 0x1, -R10 ;  /* 0x000000010f0fe824 */ /* 0x000fe200078e0a0a */
[----:B------:R-:W-:Y:S01]  /*2990*/  IABS R14, R8 ;  /* 0x00000008000e7213 */ /* 0x000fe20000000000 */
[----:B------:R-:W-:Y:S01]  /*29a0*/  VIADD R12, R28, 0x1d4 ;  /* 0x000001d41c0c7836 */ /* 0x000fe20000000000 */
[----:B------:R-:W-:Y:S01]  /*29b0*/  ISETP.GT.U32.AND P6, PT, R10, R5, PT ;  /* 0x000000050a00720c */ /* 0x000fe20003fc4070 */
[----:B------:R-:W-:-:S02]  /*29c0*/  IMAD.MOV.U32 R21, RZ, RZ, R13 ;  /* 0x000000ffff157224 */ /* 0x000fc400078e000d */
[----:B------:R-:W-:Y:S01]  /*29d0*/  @!P0 IMAD.IADD R9, R9, 0x1, -R10 ;  /* 0x0000000109098824 */ /* 0x000fe200078e0a0a */
[----:B------:R-:W-:Y:S01]  /*29e0*/  ISETP.GT.U32.AND P0, PT, R10, R6, PT ;  /* 0x000000060a00720c */ /* 0x000fe20003f04070 */
[----:B------:R-:W-:Y:S01]  /*29f0*/  IMAD.HI.U32 R20, R7, R19, RZ ;  /* 0x0000001307147227 */ /* 0x000fe200078e00ff */
[----:B------:R-:W-:-:S03]  /*2a00*/  IABS R11, R12 ;  /* 0x0000000c000b7213 */ /* 0x000fc60000000000 */
[----:B0-----:R-:W-:Y:S02]  /*2a10*/  IMAD.MOV.U32 R3, RZ, RZ, R9 ;  /* 0x000000ffff037224 */ /* 0x001fe400078e0009 */
[----:B------:R-:W-:-:S04]  /*2a20*/  IMAD.HI.U32 R4, R7, R14, RZ ;  /* 0x0000000e07047227 */ /* 0x000fc800078e00ff */
[--C-:B------:R-:W-:Y:S02]  /*2a30*/  @!P6 IMAD.IADD R5, R5, 0x1, -R10.reuse ;  /* 0x000000010505e824 */ /* 0x100fe400078e0a0a */
[--C-:B------:R-:W-:Y:S01]  /*2a40*/  @!P0 IMAD.IADD R6, R6, 0x1, -R10.reuse ;  /* 0x0000000106068824 */ /* 0x100fe200078e0a0a */
[----:B------:R-:W-:Y:S01]  /*2a50*/  ISETP.GE.AND P0, PT, R16, RZ, PT ;  /* 0x000000ff1000720c */ /* 0x000fe20003f06270 */
[----:B------:R-:W-:Y:S02]  /*2a60*/  @!P3 IMAD.MOV R21, RZ, RZ, -R21 ;  /* 0x000000ffff15b224 */ /* 0x000fe400078e0a15 */
[----:B------:R-:W-:Y:S01]  /*2a70*/  @!P2 IMAD.IADD R18, R18, 0x1, -R10 ;  /* 0x000000011212a824 */ /* 0x000fe200078e0a0a */
[----:B------:R-:W-:Y:S01]  /*2a80*/  ISETP.GT.U32.AND P6, PT, R10, R6, PT ;  /* 0x000000060a00720c */ /* 0x000fe20003fc4070 */
[----:B------:R-:W-:Y:S01]  /*2a90*/  IMAD.MOV R20, RZ, RZ, -R20 ;  /* 0x000000ffff147224 */ /* 0x000fe200078e0a14 */
[----:B------:R-:W-:Y:S01]  /*2aa0*/  ISETP.GE.AND P2, PT, R0, RZ, PT ;  /* 0x000000ff0000720c */ /* 0x000fe20003f46270 */
[----:B------:R-:W-:Y:S01]  /*2ab0*/  @!P1 IMAD.MOV R3, RZ, RZ, -R3 ;  /* 0x000000ffff039224 */ /* 0x000fe200078e0a03 */
[----:B------:R-:W-:Y:S01]  /*2ac0*/  STL [R1+0x330], R21 ;  /* 0x0003301501007387 */ /* 0x000fe20000100800 */
[----:B------:R-:W-:Y:S01]  /*2ad0*/  IMAD.HI.U32 R0, R7, R11, RZ ;  /* 0x0000000b07007227 */ /* 0x000fe200078e00ff */
[----:B------:R-:W-:-:S02]  /*2ae0*/  ISETP.GT.U32.AND P1, PT, R10, R5, PT ;  /* 0x000000050a00720c */ /* 0x000fc40003f24070 */
[----:B------:R0:W-:Y:S01]  /*2af0*/  STL [R1+0x344], R3 ;  /* 0x0003440301007387 */ /* 0x0001e20000100800 */
[----:B------:R-:W-:Y:S02]  /*2b00*/  IMAD.MOV R4, RZ, RZ, -R4 ;  /* 0x000000ffff047224 */ /* 0x000fe400078e0a04 */
[C---:B------:R-:W-:Y:S02]  /*2b10*/  IMAD R16, R10.reuse, R20, R19 ;  /* 0x000000140a107224 */ /* 0x040fe400078e0213 */
[----:B------:R-:W-:Y:S02]  /*2b20*/  IMAD.MOV R0, RZ, RZ, -R0 ;  /* 0x000000ffff007224 */ /* 0x000fe400078e0a00 */
[C---:B------:R-:W-:Y:S01]  /*2b30*/  IMAD R14, R10.reuse, R4, R14 ;  /* 0x000000040a0e7224 */ /* 0x040fe200078e020e */
[----:B------:R-:W-:Y:S01]  /*2b40*/  ISETP.GT.U32.AND P3, PT, R10, R16, PT ;  /* 0x000000100a00720c */ /* 0x000fe20003f64070 */
[----:B------:R-:W-:Y:S02]  /*2b50*/  VIADD R4, R28, 0x1d3 ;  /* 0x000001d31c047836 */ /* 0x000fe40000000000 */
[----:B0-----:R-:W-:-:S02]  /*2b60*/  IMAD.MOV.U32 R3, RZ, RZ, R15 ;  /* 0x000000ffff037224 */ /* 0x001fc400078e000f */
[----:B------:R-:W-:Y:S01]  /*2b70*/  @!P4 IMAD.MOV R18, RZ, RZ, -R18 ;  /* 0x000000ffff12c224 */ /* 0x000fe200078e0a12 */
[----:B------:R-:W-:Y:S01]  /*2b80*/  IABS R13, R4 ;  /* 0x00000004000d7213 */ /* 0x000fe20000000000 */
[C---:B------:R-:W-:Y:S01]  /*2b90*/  IMAD R11, R10.reuse, R0, R11 ;  /* 0x000000000a0b7224 */ /* 0x040fe200078e020b */
[----:B------:R-:W-:Y:S01]  /*2ba0*/  ISETP.GT.U32.AND P4, PT, R10, R14, PT ;  /* 0x0000000e0a00720c */ /* 0x000fe20003f84070 */
[----:B------:R-:W-:Y:S01]  /*2bb0*/  @!P5 IMAD.MOV R3, RZ, RZ, -R3 ;  /* 0x000000ffff03d224 */ /* 0x000fe200078e0a03 */
[----:B------:R-:W-:Y:S01]  /*2bc0*/  STL [R1+0x360], R18 ;  /* 0x0003601201007387 */ /* 0x000fe20000100800 */
[----:B------:R-:W-:Y:S01]  /*2bd0*/  @!P6 IMAD.IADD R6, R6, 0x1, -R10 ;  /* 0x000000010606e824 */ /* 0x000fe200078e0a0a */
[----:B------:R-:W-:Y:S01]  /*2be0*/  ISETP.GT.U32.AND P6, PT, R10, R11, PT ;  /* 0x0000000b0a00720c */ /* 0x000fe20003fc4070 */
[----:B------:R-:W-:Y:S01]  /*2bf0*/  IMAD.HI.U32 R15, R7, R13, RZ ;  /* 0x0000000d070f7227 */ /* 0x000fe200078e00ff */
[----:B------:R0:W-:Y:S01]  /*2c00*/  STL [R1+0x368], R3 ;  /* 0x0003680301007387 */ /* 0x0001e20000100800 */
[----:B------:R-:W-:-:S02]  /*2c10*/  ISETP.GE.AND P5, PT, R17, RZ, PT ;  /* 0x000000ff1100720c */ /* 0x000fc40003fa6270 */
[----:B------:R-:W-:Y:S02]  /*2c20*/  IMAD.MOV R15, RZ, RZ, -R15 ;  /* 0x000000ffff0f7224 */ /* 0x000fe400078e0a0f */
[--C-:B------:R-:W-:Y:S01]  /*2c30*/  @!P1 IMAD.IADD R5, R5, 0x1, -R10.reuse ;  /* 0x0000000105059824 */ /* 0x100fe200078e0a0a */
[----:B------:R-:W-:Y:S01]  /*2c40*/  ISETP.GE.AND P1, PT, R8, RZ, PT ;  /* 0x000000ff0800720c */ /* 0x000fe20003f26270 */
[----:B------:R-:W-:Y:S01]  /*2c50*/  @!P3 IMAD.IADD R16, R16, 0x1, -R10 ;  /* 0x000000011010b824 */ /* 0x000fe200078e0a0a */
[----:B------:R-:W-:Y:S01]  /*2c60*/  ISETP.GE.AND P3, PT, R12, RZ, PT ;  /* 0x000000ff0c00720c */ /* 0x000fe20003f66270 */
[----:B------:R-:W-:Y:S02]  /*2c70*/  IMAD R13, R10, R15, R13 ;  /* 0x0000000f0a0d7224 */ /* 0x000fe400078e020d */
[----:B0-----:R-:W-:Y:S02]  /*2c80*/  IMAD.MOV.U32 R3, RZ, RZ, R6 ;  /* 0x000000ffff037224 */ /* 0x001fe400078e0006 */
[----:B------:R-:W-:Y:S01]  /*2c90*/  @!P4 IMAD.IADD R14, R14, 0x1, -R10 ;  /* 0x000000010e0ec824 */ /* 0x000fe200078e0a0a */
[----:B------:R-:W-:Y:S01]  /*2ca0*/  ISETP.GT.U32.AND P4, PT, R10, R16, PT ;  /* 0x000000100a00720c */ /* 0x000fe20003f84070 */
[----:B------:R-:W-:-:S02]  /*2cb0*/  @!P2 IMAD.MOV R3, RZ, RZ, -R3 ;  /* 0x000000ffff03a224 */ /* 0x000fc400078e0a03 */
[----:B------:R-:W-:Y:S01]  /*2cc0*/  @!P6 IMAD.IADD R11, R11, 0x1, -R10 ;  /* 0x000000010b0be824 */ /* 0x000fe200078e0a0a */
[----:B------:R-:W-:Y:S01]  /*2cd0*/  ISETP.GT.U32.AND P6, PT, R10, R14, PT ;  /* 0x0000000e0a00720c */ /* 0x000fe20003fc4070 */
[C---:B------:R-:W-:Y:S01]  /*2ce0*/  VIADD R0, R28.reuse, 0x1d2 ;  /* 0x000001d21c007836 */ /* 0x040fe20000000000 */
[----:B------:R0:W-:Y:S01]  /*2cf0*/  STL [R1+0x370], R3 ;  /* 0x0003700301007387 */ /* 0x0001e20000100800 */
[----:B------:R-:W-:Y:S01]  /*2d00*/  VIADD R17, R28, 0x1c9 ;  /* 0x000001c91c117836 */ /* 0x000fe20000000000 */
[----:B------:R-:W-:Y:S02]  /*2d10*/  ISETP.GT.U32.AND P2, PT, R10, R11, PT ;  /* 0x0000000b0a00720c */ /* 0x000fe40003f44070 */
[----:B------:R-:W-:-:S03]  /*2d20*/  IABS R9, R0 ;  /* 0x0000000000097213 */ /* 0x000fc60000000000 */
[----:B------:R-:W-:Y:S01]  /*2d30*/  @!P4 IMAD.IADD R16, R16, 0x1, -R10 ;  /* 0x000000011010c824 */ /* 0x000fe200078e0a0a */
[----:B------:R-:W-:Y:S01]  /*2d40*/  ISETP.GE.AND P4, PT, R4, RZ, PT ;  /* 0x000000ff0400720c */ /* 0x000fe20003f86270 */
[----:B------:R-:W-:-:S04]  /*2d50*/  IMAD.HI.U32 R8, R7, R9, RZ ;  /* 0x0000000907087227 */ /* 0x000fc800078e00ff */
[----:B0-----:R-:W-:Y:S02]  /*2d60*/  IMAD.MOV.U32 R3, RZ, RZ, R5 ;  /* 0x000000ffff037224 */ /* 0x001fe400078e0005 */
[----:B------:R-:W-:Y:S02]  /*2d70*/  IMAD.MOV R6, RZ, RZ, -R8 ;  /* 0x000000ffff067224 */ /* 0x000fe400078e0a08 */
[----:B------:R-:W-:Y:S01]  /*2d80*/  @!P0 IMAD.MOV R3, RZ, RZ, -R3 ;  /* 0x000000ffff038224 */ /* 0x000fe200078e0a03 */
[----:B------:R-:W-:Y:S01]  /*2d90*/  ISETP.GT.U32.AND P0, PT, R10, R13, PT ;  /* 0x0000000d0a00720c */ /* 0x000fe20003f04070 */
[----:B------:R-:W-:Y:S01]  /*2da0*/  @!P2 IMAD.IADD R11, R11, 0x1, -R10 ;  /* 0x000000010b0ba824 */ /* 0x000fe200078e0a0a */
[----:B------:R-:W-:Y:S01]  /*2db0*/  ISETP.GE.AND P2, PT, R0, RZ, PT ;  /* 0x000000ff0000720c */ /* 0x000fe20003f46270 */
[C---:B------:R-:W-:Y:S01]  /*2dc0*/  VIADD R8, R28.reuse, 0x1d1 ;  /* 0x000001d11c087836 */ /* 0x040fe20000000000 */
[----:B------:R0:W-:Y:S01]  /*2dd0*/  STL [R1+0x39c], R3 ;  /* 0x00039c0301007387 */ /* 0x0001e20000100800 */
[----:B------:R-:W-:-:S02]  /*2de0*/  VIADD R0, R28, 0x1cf ;  /* 0x000001cf1c007836 */ /* 0x000fc40000000000 */
[----:B------:R-:W-:Y:S01]  /*2df0*/  IMAD R9, R10, R6, R9 ;  /* 0x000000060a097224 */ /* 0x000fe200078e0209 */
[----:B------:R-:W-:Y:S01]  /*2e00*/  IABS R5, R8 ;  /* 0x0000000800057213 */ /* 0x000fe20000000000 */
[----:B------:R-:W-:Y:S02]  /*2e10*/  VIADD R6, R28, 0x1d0 ;  /* 0x000001d01c067836 */ /* 0x000fe40000000000 */
[--C-:B------:R-:W-:Y:S01]  /*2e20*/  @!P6 IMAD.IADD R14, R14, 0x1, -R10.reuse ;  /* 0x000000010e0ee824 */ /* 0x100fe200078e0a0a */
[----:B------:R-:W-:Y:S01]  /*2e30*/  ISETP.GT.U32.AND P6, PT, R10, R9, PT ;  /* 0x000000090a00720c */ /* 0x000fe20003fc4070 */
[----:B------:R-:W-:Y:S01]  /*2e40*/  @!P0 IMAD.IADD R13, R13, 0x1, -R10 ;  /* 0x000000010d0d8824 */ /* 0x000fe200078e0a0a */
[----:B------:R-:W-:Y:S01]  /*2e50*/  ISETP.GE.AND P0, PT, R8, RZ, PT ;  /* 0x000000ff0800720c */ /* 0x000fe20003f06270 */
[----:B0-----:R-:W-:Y:S01]  /*2e60*/  IMAD.MOV.U32 R3, RZ, RZ, R16 ;  /* 0x000000ffff037224 */ /* 0x001fe200078e0010 */
[----:B------:R-:W-:Y:S01]  /*2e70*/  IABS R8, R0 ;  /* 0x0000000000087213 */ /* 0x000fe20000000000 */
[----:B------:R-:W-:Y:S01]  /*2e80*/  IMAD.HI.U32 R15, R7, R5, RZ ;  /* 0x00000005070f7227 */ /* 0x000fe200078e00ff */
[----:B------:R-:W-:-:S03]  /*2e90*/  IABS R4, R6 ;  /* 0x0000000600047213 */ /* 0x000fc60000000000 */
[----:B------:R-:W-:Y:S01]  /*2ea0*/  @!P5 IMAD.MOV R3, RZ, RZ, -R3 ;  /* 0x000000ffff03d224 */ /* 0x000fe200078e0a03 */
[----:B------:R-:W-:Y:S01]  /*2eb0*/  ISETP.GT.U32.AND P5, PT, R10, R13, PT ;  /* 0x0000000d0a00720c */ /* 0x000fe20003fa4070 */
[----:B------:R-:W-:Y:S02]  /*2ec0*/  @!P1 IMAD.MOV R14, RZ, RZ, -R14 ;  /* 0x000000ffff0e9224 */ /* 0x000fe400078e0a0e */
[----:B------:R-:W-:Y:S01]  /*2ed0*/  IMAD.HI.U32 R12, R7, R4, RZ ;  /* 0x00000004070c7227 */ /* 0x000fe200078e00ff */
[----:B------:R0:W-:Y:S03]  /*2ee0*/  STL [R1+0x3ac], R3 ;  /* 0x0003ac0301007387 */ /* 0x0001e60000100800 */
[----:B------:R-:W-:Y:S01]  /*2ef0*/  IMAD.MOV R15, RZ, RZ, -R15 ;  /* 0x000000ffff0f7224 */ /* 0x000fe200078e0a0f */
[----:B------:R2:W-:Y:S01]  /*2f00*/  STL [R1+0x3b8], R14 ;  /* 0x0003b80e01007387 */ /* 0x0005e20000100800 */
[----:B------:R-:W-:-:S02]  /*2f10*/  IMAD.MOV R12, RZ, RZ, -R12 ;  /* 0x000000ffff0c7224 */ /* 0x000fc400078e0a0c */
[C---:B------:R-:W-:Y:S02]  /*2f20*/  IMAD R5, R10.reuse, R15, R5 ;  /* 0x0000000f0a057224 */ /* 0x040fe400078e0205 */
[----:B------:R-:W-:Y:S02]  /*2f30*/  @!P5 IMAD.IADD R13, R13, 0x1, -R10 ;  /* 0x000000010d0dd824 */ /* 0x000fe400078e0a0a */
[----:B0-----:R-:W-:Y:S01]  /*2f40*/  IMAD.MOV.U32 R3, RZ, RZ, R11 ;  /* 0x000000ffff037224 */ /* 0x001fe200078e000b */
[----:B------:R-:W-:Y:S01]  /*2f50*/  ISETP.GT.U32.AND P1, PT, R10, R5, PT ;  /* 0x000000050a00720c */ /* 0x000fe20003f24070 */
[----:B------:R-:W-:-:S04]  /*2f60*/  IMAD.HI.U32 R11, R7, R8, RZ ;  /* 0x00000008070b7227 */ /* 0x000fc800078e00ff */
[----:B------:R-:W-:Y:S02]  /*2f70*/  IMAD.MOV R11, RZ, RZ, -R11 ;  /* 0x000000ffff0b7224 */ /* 0x000fe400078e0a0b */
[----:B--2---:R-:W-:Y:S02]  /*2f80*/  IMAD.MOV.U32 R14, RZ, RZ, R13 ;  /* 0x000000ffff0e7224 */ /* 0x004fe400078e000d */
[C---:B------:R-:W-:Y:S02]  /*2f90*/  IMAD R8, R10.reuse, R11, R8 ;  /* 0x0000000b0a087224 */ /* 0x040fe400078e0208 */
[----:B------:R-:W-:Y:S02]  /*2fa0*/  @!P6 IMAD.IADD R9, R9, 0x1, -R10 ;  /* 0x000000010909e824 */ /* 0x000fe400078e0a0a */
[C---:B------:R-:W-:Y:S02]  /*2fb0*/  IMAD R4, R10.reuse, R12, R4 ;  /* 0x0000000c0a047224 */ /* 0x040fe400078e0204 */
[----:B------:R-:W-:Y:S01]  /*2fc0*/  @!P4 IMAD.MOV R14, RZ, RZ, -R14 ;  /* 0x000000ffff0ec224 */ /* 0x000fe200078e0a0e */
[----:B------:R-:W-:Y:S01]  /*2fd0*/  ISETP.GT.U32.AND P4, PT, R10, R8, PT ;  /* 0x000000080a00720c */ /* 0x000fe20003f84070 */
[----:B------:R-:W-:Y:S01]  /*2fe0*/  VIADD R12, R28, 0x1cd ;  /* 0x000001cd1c0c7836 */ /* 0x000fe20000000000 */
[C---:B------:R-:W-:Y:S01]  /*2ff0*/  ISETP.GT.U32.AND P6, PT, R10.reuse, R9, PT ;  /* 0x000000090a00720c */ /* 0x040fe20003fc4070 */
[----:B------:R-:W-:Y:S01]  /*3000*/  @!P3 IMAD.MOV R3, RZ, RZ, -R3 ;  /* 0x000000ffff03b224 */ /* 0x000fe200078e0a03 */
[----:B------:R-:W-:Y:S01]  /*3010*/  ISETP.GT.U32.AND P5, PT, R10, R4, PT ;  /* 0x000000040a00720c */ /* 0x000fe20003fa4070 */
[--C-:B------:R-:W-:Y:S01]  /*3020*/  @!P1 IMAD.IADD R5, R5, 0x1, -R10.reuse ;  /* 0x0000000105059824 */ /* 0x100fe200078e0a0a */
[----:B------:R-:W-:Y:S01]  /*3030*/  IABS R21, R12 ;  /* 0x0000000c00157213 */ /* 0x000fe20000000000 */
[----:B------:R-:W-:Y:S01]  /*3040*/  VIADD R11, R28, 0x1cc ;  /* 0x000001cc1c0b7836 */ /* 0x000fe20000000000 */
[----:B------:R0:W-:Y:S01]  /*3050*/  STL [R1+0x3d4], R3 ;  /* 0x0003d40301007387 */ /* 0x0001e20000100800 */
[----:B------:R-:W-:Y:S01]  /*3060*/  ISETP.GE.AND P3, PT, R6, RZ, PT ;  /* 0x000000ff0600720c */ /* 0x000fe20003f66270 */
[----:B------:R-:W-:Y:S01]  /*3070*/  VIADD R6, R28, 0x1ce ;  /* 0x000001ce1c067836 */ /* 0x000fe20000000000 */
[----:B------:R-:W-:Y:S01]  /*3080*/  ISETP.GT.U32.AND P1, PT, R10, R5, PT ;  /* 0x000000050a00720c */ /* 0x000fe20003f24070 */
[----:B------:R2:W-:Y:S01]  /*3090*/  STL [R1+0x3e4], R14 ;  /* 0x0003e40e01007387 */ /* 0x0005e20000100800 */
[----:B------:R-:W-:-:S02]  /*30a0*/  @!P4 IMAD.IADD R8, R8, 0x1, -R10 ;  /* 0x000000010808c824 */ /* 0x000fc400078e0a0a */
[--C-:B------:R-:W-:Y:S01]  /*30b0*/  @!P6 IMAD.IADD R9, R9, 0x1, -R10.reuse ;  /* 0x000000010909e824 */ /* 0x100fe200078e0a0a */
[----:B------:R-:W-:Y:S01]  /*30c0*/  IABS R20, R6 ;  /* 0x0000000600147213 */ /* 0x000fe20000000000 */
[----:B------:R-:W-:Y:S01]  /*30d0*/  @!P5 IMAD.IADD R4, R4, 0x1, -R10 ;  /* 0x000000010404d824 */ /* 0x000fe200078e0a0a */
[----:B------:R-:W-:Y:S01]  /*30e0*/  ISETP.GT.U32.AND P4, PT, R10, R8, PT ;  /* 0x000000080a00720c */ /* 0x000fe20003f84070 */
[----:B0-----:R-:W-:Y:S01]  /*30f0*/  IMAD.MOV.U32 R3, RZ, RZ, R9 ;  /* 0x000000ffff037224 */ /* 0x001fe200078e0009 */
[----:B------:R-:W-:Y:S01]  /*3100*/  ISETP.GE.AND P6, PT, R0, RZ, PT ;  /* 0x000000ff0000720c */ /* 0x000fe20003fc6270 */
[----:B------:R-:W-:Y:S01]  /*3110*/  IMAD.HI.U32 R9, R7, R21, RZ ;  /* 0x0000001507097227 */ /* 0x000fe200078e00ff */
[----:B------:R-:W-:Y:S02]  /*3120*/  ISETP.GT.U32.AND P5, PT, R10, R4, PT ;  /* 0x000000040a00720c */ /* 0x000fe40003fa4070 */
[----:B------:R-:W-:Y:S01]  /*3130*/  IABS R0, R11 ;  /* 0x0000000b00007213 */ /* 0x000fe20000000000 */
[----:B------:R-:W-:-:S02]  /*3140*/  IMAD.MOV R9, RZ, RZ, -R9 ;  /* 0x000000ffff097224 */ /* 0x000fc400078e0a09 */
[----:B------:R-:W-:-:S04]  /*3150*/  IMAD.HI.U32 R13, R7, R20, RZ ;  /* 0x00000014070d7227 */ /* 0x000fc800078e00ff */
[----:B------:R-:W-:Y:S02]  /*3160*/  IMAD R21, R10, R9, R21 ;  /* 0x000000090a157224 */ /* 0x000fe400078e0215 */
[--C-:B------:R-:W-:Y:S01]  /*3170*/  @!P1 IMAD.IADD R5, R5, 0x1, -R10.reuse ;  /* 0x0000000105059824 */ /* 0x100fe200078e0a0a */
[----:B------:R-:W-:Y:S01]  /*3180*/  ISETP.GE.AND P1, PT, R12, RZ, PT ;  /* 0x000000ff0c00720c */ /* 0x000fe20003f26270 */
[--C-:B------:R-:W-:Y:S01]  /*3190*/  @!P4 IMAD.IADD R8, R8, 0x1, -R10.reuse ;  /* 0x000000010808c824 */ /* 0x100fe200078e0a0a */
[----:B------:R-:W-:Y:S01]  /*31a0*/  ISETP.GT.U32.AND P4, PT, R10, R21, PT ;  /* 0x000000150a00720c */ /* 0x000fe20003f84070 */
[----:B------:R-:W-:Y:S01]  /*31b0*/  @!P2 IMAD.MOV R3, RZ, RZ, -R3 ;  /* 0x000000ffff03a224 */ /* 0x000fe200078e0a03 */
[----:B------:R-:W-:Y:S01]  /*31c0*/  ISETP.GE.AND P2, PT, R6, RZ, PT ;  /* 0x000000ff0600720c */ /* 0x000fe20003f46270 */
[----:B------:R-:W-:Y:S02]  /*31d0*/  IMAD.MOV R12, RZ, RZ, -R13 ;  /* 0x000000ffff0c7224 */ /* 0x000fe400078e0a0d */
[----:B------:R-:W-:Y:S01]  /*31e0*/  @!P5 IMAD.IADD R4, R4, 0x1, -R10 ;  /* 0x000000010404d824 */ /* 0x000fe200078e0a0a */
[----:B------:R0:W-:Y:S01]  /*31f0*/  STL [R1+0x3f0], R3 ;  /* 0x0003f00301007387 */ /* 0x0001e20000100800 */
[----:B------:R-:W-:Y:S01]  /*3200*/  IMAD R20, R10, R12, R20 ;  /* 0x0000000c0a147224 */ /* 0x000fe200078e0214 */
[----:B------:R-:W-:Y:S01]  /*3210*/  ISETP.GE.AND P5, PT, R11, RZ, PT ;  /* 0x000000ff0b00720c */ /* 0x000fe20003fa6270 */
[----:B------:R-:W-:-:S02]  /*3220*/  IMAD.MOV.U32 R15, RZ, RZ, R5 ;  /* 0x000000ffff0f7224 */ /* 0x000fc400078e0005 */
[----:B------:R-:W-:-:S04]  /*3230*/  IMAD.HI.U32 R6, R7, R0, RZ ;  /* 0x0000000007067227 */ /* 0x000fc800078e00ff */
[----:B--2---:R-:W-:Y:S02]  /*3240*/  VIADD R14, R28, 0x1cb ;  /* 0x000001cb1c0e7836 */ /* 0x004fe40000000000 */
[----:B0-----:R-:W-:Y:S01]  /*3250*/  IMAD.MOV.U32 R3, RZ, RZ, R4 ;  /* 0x000000ffff037224 */ /* 0x001fe200078e0004 */
[----:B------:R-:W-:Y:S01]  /*3260*/  IABS R4, R17 ;  /* 0x0000001100047213 */ /* 0x000fe20000000000 */
[----:B------:R-:W-:Y:S01]  /*3270*/  @!P0 IMAD.MOV R15, RZ, RZ, -R15 ;  /* 0x000000ffff0f8224 */ /* 0x000fe200078e0a0f */
[----:B------:R-:W-:Y:S01]  /*3280*/  ISETP.GT.U32.AND P0, PT, R10, R20, PT ;  /* 0x000000140a00720c */ /* 0x000fe20003f04070 */
[----:B------:R-:W-:Y:S01]  /*3290*/  @!P3 IMAD.MOV R3, RZ, RZ, -R3 ;  /* 0x000000ffff03b224 */ /* 0x000fe200078e0a03 */
[----:B------:R-:W-:Y:S01]  /*32a0*/  ISETP.GE.AND P3, PT, R14, RZ, PT ;  /* 0x000000ff0e00720c */ /* 0x000fe20003f66270 */
[----:B------:R-:W-:Y:S01]  /*32b0*/  IMAD.MOV R6, RZ, RZ, -R6 ;  /* 0x000000ffff067224 */ /* 0x000fe200078e0a06 */
[----:B------:R0:W-:Y:S01]  /*32c0*/  STL [R1+0x408], R15 ;  /* 0x0004080f01007387 */ /* 0x0001e20000100800 */
[----:B------:R-:W-:Y:S01]  /*32d0*/  VIADD R11, R28, 0x1ca ;  /* 0x000001ca1c0b7836 */ /* 0x000fe20000000000 */
[----:B------:R-:W-:Y:S01]  /*32e0*/  IABS R14, R14 ;  /* 0x0000000e000e7213 */ /* 0x000fe20000000000 */
[----:B------:R-:W-:Y:S01]  /*32f0*/  @!P4 IMAD.IADD R21, R21, 0x1, -R10 ;  /* 0x000000011515c824 */ /* 0x000fe200078e0a0a */
[----:B------:R2:W-:Y:S01]  /*3300*/  STL [R1+0x40c], R3 ;  /* 0x00040c0301007387 */ /* 0x0005e20000100800 */
[----:B------:R-:W-:-:S02]  /*3310*/  IMAD R0, R10, R6, R0 ;  /* 0x000000060a007224 */ /* 0x000fc400078e0200 */
[C---:B------:R-:W-:Y:S01]  /*3320*/  IMAD.HI.U32 R12, R7.reuse, R14, RZ ;  /* 0x0000000e070c7227 */ /* 0x040fe200078e00ff */
[----:B------:R-:W-:Y:S02]  /*3330*/  ISETP.GT.U32.AND P4, PT, R10, R21, PT ;  /* 0x000000150a00720c */ /* 0x000fe40003f84070 */
[----:B0-----:R-:W-:Y:S01]  /*3340*/  IABS R15, R11 ;  /* 0x0000000b000f7213 */ /* 0x001fe20000000000 */
[----:B------:R-:W-:Y:S02]  /*3350*/  @!P0 IMAD.IADD R20, R20, 0x1, -R10 ;  /* 0x0000000114148824 */ /* 0x000fe400078e0a0a */
[----:B------:R-:W-:Y:S02]  /*3360*/  IMAD.MOV R12, RZ, RZ, -R12 ;  /* 0x000000ffff0c7224 */ /* 0x000fe400078e0a0c */
[----:B--2---:R-:W-:Y:S01]  /*3370*/  IMAD.MOV.U32 R3, RZ, RZ, R8 ;  /* 0x000000ffff037224 */ /* 0x004fe200078e0008 */
[----:B------:R-:W-:Y:S01]  /*3380*/  ISETP.GT.U32.AND P0, PT, R10, R20, PT ;  /* 0x000000140a00720c */ /* 0x000fe20003f04070 */
[----:B------:R-:W-:-:S04]  /*3390*/  IMAD.HI.U32 R9, R7, R15, RZ ;  /* 0x0000000f07097227 */ /* 0x000fc800078e00ff */
[----:B------:R-:W-:Y:S01]  /*33a0*/  @!P6 IMAD.MOV R3, RZ, RZ, -R3 ;  /* 0x000000ffff03e224 */ /* 0x000fe200078e0a03 */
[C---:B------:R-:W-:Y:S01]  /*33b0*/  ISETP.GT.U32.AND P6, PT, R10.reuse, R0, PT ;  /* 0x000000000a00720c */ /* 0x040fe20003fc4070 */
[----:B------:R-:W-:Y:S02]  /*33c0*/  IMAD.MOV R9, RZ, RZ, -R9 ;  /* 0x000000ffff097224 */ /* 0x000fe400078e0a09 */
[C---:B------:R-:W-:Y:S01]  /*33d0*/  IMAD R14, R10.reuse, R12, R14 ;  /* 0x0000000c0a0e7224 */ /* 0x040fe200078e020e */
[----:B------:R0:W-:Y:S01]  /*33e0*/  STL [R1+0x434], R3 ;  /* 0x0004340301007387 */ /* 0x0001e20000100800 */
[C---:B------:R-:W-:Y:S02]  /*33f0*/  IMAD R15, R10.reuse, R9, R15 ;  /* 0x000000090a0f7224 */ /* 0x040fe400078e020f */
[----:B------:R-:W-:Y:S01]  /*3400*/  @!P4 IMAD.IADD R21, R21, 0x1, -R10 ;  /* 0x000000011515c824 */ /* 0x000fe200078e0a0a */
[----:B------:R-:W-:Y:S01]  /*3410*/  ISETP.GT.U32.AND P4, PT, R10, R14, PT ;  /* 0x0000000e0a00720c */ /* 0x000fe20003f84070 */
[----:B------:R-:W-:-:S04]  /*3420*/  IMAD.HI.U32 R13, R7, R4, RZ ;  /* 0x00000004070d7227 */ /* 0x000fc800078e00ff */
[--C-:B------:R-:W-:Y:S01]  /*3430*/  @!P6 IMAD.IADD R0, R0, 0x1, -R10.reuse ;  /* 0x000000010000e824 */ /* 0x100fe200078e0a0a */
[----:B------:R-:W-:Y:S01]  /*3440*/  ISETP.GT.U32.AND P6, PT, R10, R15, PT ;  /* 0x0000000f0a00720c */ /* 0x000fe20003fc4070 */
[----:B------:R-:W-:Y:S02]  /*3450*/  IMAD.MOV R8, RZ, RZ, -R13 ;  /* 0x000000ffff087224 */ /* 0x000fe400078e0a0d */
[----:B------:R-:W-:Y:S02]  /*3460*/  VIADD R5, R28, 0x1c8 ;  /* 0x000001c81c057836 */ /* 0x000fe40000000000 */
[----:B------:R-:W-:Y:S01]  /*3470*/  @!P0 IMAD.IADD R20, R20, 0x1, -R10 ;  /* 0x0000000114148824 */ /* 0x000fe200078e0a0a */
[----:B------:R-:W-:Y:S01]  /*3480*/  ISETP.GE.AND P0, PT, R11, RZ, PT ;  /* 0x000000ff0b00720c */ /* 0x000fe20003f06270 */
[C---:B------:R-:W-:Y:S01]  /*3490*/  VIADD R13, R28.reuse, 0x1c7 ;  /* 0x000001c71c0d7836 */ /* 0x040fe20000000000 */
[----:B------:R-:W-:Y:S01]  /*34a0*/  IABS R16, R5 ;  /* 0x0000000500107213 */ /* 0x000fe20000000000 */
[----:B------:R-:W-:-:S02]  /*34b0*/  VIADD R11, R28, 0x1c6 ;  /* 0x000001c61c0b7836 */ /* 0x000fc40000000000 */
[----:B------:R-:W-:Y:S01]  /*34c0*/  @!P4 IMAD.IADD R14, R14, 0x1, -R10 ;  /* 0x000000010e0ec824 */ /* 0x000fe200078e0a0a */
[----:B------:R-:W-:Y:S01]  /*34d0*/  IABS R12, R13 ;  /* 0x0000000d000c7213 */ /* 0x000fe20000000000 */
[----:B0-----:R-:W-:Y:S01]  /*34e0*/  IMAD.MOV.U32 R3, RZ, RZ, R20 ;  /* 0x000000ffff037224 */ /* 0x001fe200078e0014 */
[----:B------:R-:W-:Y:S01]  /*34f0*/  IABS R18, R11 ;  /* 0x0000000b00127213 */ /* 0x000fe20000000000 */
[----:B------:R-:W-:Y:S01]  /*3500*/  @!P6 IMAD.IADD R15, R15, 0x1, -R10 ;  /* 0x000000010f0fe824 */ /* 0x000fe200078e0a0a */
[C---:B------:R-:W-:Y:S01]  /*3510*/  ISETP.GT.U32.AND P4, PT, R10.reuse, R0, PT ;  /* 0x000000000a00720c */ /* 0x040fe20003f84070 */
[----:B------:R-:W-:Y:S01]  /*3520*/  @!P2 IMAD.MOV R3, RZ, RZ, -R3 ;  /* 0x000000ffff03a224 */ /* 0x000fe200078e0a03 */
[C---:B------:R-:W-:Y:S01]  /*3530*/  ISETP.GT.U32.AND P2, PT, R10.reuse, R14, PT ;  /* 0x0000000e0a00720c */ /* 0x040fe20003f44070 */
[C---:B------:R-:W-:Y:S01]  /*3540*/  IMAD.HI.U32 R6, R7.reuse, R16, RZ ;  /* 0x0000001007067227 */ /* 0x040fe200078e00ff */
[----:B------:R-:W-:Y:S02]  /*3550*/  ISETP.GT.U32.AND P6, PT, R10, R15, PT ;  /* 0x0000000f0a00720c */ /* 0x000fe40003fc4070 */
[----:B------:R0:W-:Y:S01]  /*3560*/  STL [R1+0x43c], R3 ;  /* 0x00043c0301007387 */ /* 0x0001e20000100800 */
[----:B------:R-:W-:-:S04]  /*3570*/  IMAD.HI.U32 R22, R7, R12, RZ ;  /* 0x0000000c07167227 */ /* 0x000fc800078e00ff */
[----:B------:R-:W-:-:S04]  /*3580*/  IMAD.HI.U32 R20, R7, R18, RZ ;  /* 0x0000001207147227 */ /* 0x000fc800078e00ff */
[----:B------:R-:W-:Y:S02]  /*3590*/  IMAD.MOV R6, RZ, RZ, -R6 ;  /* 0x000000ffff067224 */ /* 0x000fe400078e0a06 */
[C---:B------:R-:W-:Y:S02]  /*35a0*/  IMAD R4, R10.reuse, R8, R4 ;  /* 0x000000080a047224 */ /* 0x040fe400078e0204 */
[----:B0-----:R-:W-:Y:S02]  /*35b0*/  IMAD.MOV.U32 R3, RZ, RZ, R21 ;  /* 0x000000ffff037224 */ /* 0x001fe400078e0015 */
[----:B------:R-:W-:Y:S02]  /*35c0*/  IMAD.MOV R22, RZ, RZ, -R22 ;  /* 0x000000ffff167224 */ /* 0x000fe400078e0a16 */
[----:B------:R-:W-:Y:S02]  /*35d0*/  IMAD.MOV R20, RZ, RZ, -R20 ;  /* 0x000000ffff147224 */ /* 0x000fe400078e0a14 */
[----:B------:R-:W-:-:S02]  /*35e0*/  IMAD R16, R10, R6, R16 ;  /* 0x000000060a107224 */ /* 0x000fc400078e0210 */
[----:B------:R-:W-:Y:S01]  /*35f0*/  @!P1 IMAD.MOV R3, RZ, RZ, -R3 ;  /* 0x000000ffff039224 */ /* 0x000fe200078e0a03 */
[C---:B------:R-:W-:Y:S01]  /*3600*/  ISETP.GT.U32.AND P1, PT, R10.reuse, R4, PT ;  /* 0x000000040a00720c */ /* 0x040fe20003f24070 */
[C---:B------:R-:W-:Y:S02]  /*3610*/  IMAD R12, R10.reuse, R22, R12 ;  /* 0x000000160a0c7224 */ /* 0x040fe400078e020c */
[----:B------:R-:W-:Y:S01]  /*3620*/  IMAD R18, R10, R20, R18 ;  /* 0x000000140a127224 */ /* 0x000fe200078e0212 */
[----:B------:R0:W-:Y:S01]  /*3630*/  STL [R1+0x444], R3 ;  /* 0x0004440301007387 */ /* 0x0001e20000100800 */
[----:B------:R-:W-:Y:S02]  /*3640*/  VIADD R9, R28, 0x1c5 ;  /* 0x000001c51c097836 */ /* 0x000fe40000000000 */
[--C-:B------:R-:W-:Y:S01]  /*3650*/  @!P4 IMAD.IADD R0, R0, 0x1, -R10.reuse ;  /* 0x000000010000c824 */ /* 0x100fe200078e0a0a */
[----:B------:R-:W-:Y:S01]  /*3660*/  ISETP.GT.U32.AND P4, PT, R10, R16, PT ;  /* 0x000000100a00720c */ /* 0x000fe20003f84070 */
[--C-:B------:R-:W-:Y:S01]  /*3670*/  @!P2 IMAD.IADD R14, R14, 0x1, -R10.reuse ;  /* 0x000000010e0ea824 */ /* 0x100fe200078e0a0a */
[C---:B------:R-:W-:Y:S01]  /*3680*/  ISETP.GT.U32.AND P2, PT, R10.reuse, R12, PT ;  /* 0x0000000c0a00720c */ /* 0x040fe20003f44070 */
[----:B------:R-:W-:Y:S01]  /*3690*/  @!P6 IMAD.IADD R15, R15, 0x1, -R10 ;  /* 0x000000010f0fe824 */ /* 0x000fe200078e0a0a */
[----:B------:R-:W-:Y:S01]  /*36a0*/  ISETP.GT.U32.AND P6, PT, R10, R18, PT ;  /* 0x000000120a00720c */ /* 0x000fe20003fc4070 */
[----:B------:R-:W-:Y:S01]  /*36b0*/  IMAD.MOV.U32 R23, RZ, RZ, R0 ;  /* 0x000000ffff177224 */ /* 0x000fe200078e0000 */
[----:B------:R-:W-:Y:S01]  /*36c0*/  IABS R19, R9 ;  /* 0x0000000900137213 */ /* 0x000fe20000000000 */
[----:B0-----:R-:W-:-:S02]  /*36d0*/  IMAD.MOV.U32 R3, RZ, RZ, R14 ;  /* 0x000000ffff037224 */ /* 0x001fc400078e000e */
[----:B------:R-:W-:Y:S02]  /*36e0*/  VIADD R8, R28, 0x1c4 ;  /* 0x000001c41c087836 */ /* 0x000fe40000000000 */
[----:B------:R-:W-:-:S03]  /*36f0*/  IMAD.HI.U32 R21, R7, R19, RZ ;  /* 0x0000001307157227 */ /* 0x000fc600078e00ff */
[----:B------:R-:W-:Y:S01]  /*3700*/  IABS R6, R8 ;  /* 0x0000000800067213 */ /* 0x000fe20000000000 */
[--C-:B------:R-:W-:Y:S01]  /*3710*/  @!P1 IMAD.IADD R4, R4, 0x1, -R10.reuse ;  /* 0x0000000104049824 */ /* 0x100fe200078e0a0a */
[----:B------:R-:W-:Y:S01]  /*3720*/  ISETP.GE.AND P1, PT, R17, RZ, PT ;  /* 0x000000ff1100720c */ /* 0x000fe20003f26270 */
[----:B------:R-:W-:Y:S02]  /*3730*/  @!P5 IMAD.MOV R23, RZ, RZ, -R23 ;  /* 0x000000ffff17d224 */ /* 0x000fe400078e0a17 */
[----:B------:R-:W-:Y:S02]  /*3740*/  @!P3 IMAD.MOV R3, RZ, RZ, -R3 ;  /* 0x000000ffff03b224 */ /* 0x000fe400078e0a03 */
[----:B------:R-:W-:Y:S01]  /*3750*/  IMAD.MOV R21, RZ, RZ, -R21 ;  /* 0x000000ffff157224 */ /* 0x000fe200078e0a15 */
[----:B------:R-:W-:Y:S01]  /*3760*/  STL [R1+0x450], R23 ;  /* 0x0004501701007387 */ /* 0x000fe20000100800 */
[--C-:B------:R-:W-:Y:S01]  /*3770*/  @!P4 IMAD.IADD R16, R16, 0x1, -R10.reuse ;  /* 0x000000011010c824 */ /* 0x100fe200078e0a0a */
[----:B------:R-:W-:Y:S01]  /*3780*/  ISETP.GE.AND P4, PT, R5, RZ, PT ;  /* 0x000000ff0500720c */ /* 0x000fe20003f86270 */
[--C-:B------:R-:W-:Y:S01]  /*3790*/  @!P2 IMAD.IADD R12, R12, 0x1, -R10.reuse ;  /* 0x000000010c0ca824 */ /* 0x100fe200078e0a0a */
[----:B------:R-:W-:Y:S01]  /*37a0*/  ISETP.GT.U32.AND P2, PT, R10, R4, PT ;  /* 0x000000040a00720c */ /* 0x000fe20003f44070 */
[----:B------:R-:W-:Y:S01]  /*37b0*/  @!P6 IMAD.IADD R18, R18, 0x1, -R10 ;  /* 0x000000011212e824 */ /* 0x000fe200078e0a0a */
[----:B------:R0:W-:Y:S01]  /*37c0*/  STL [R1+0x478], R3 ;  /* 0x0004780301007387 */ /* 0x0001e20000100800 */
[C---:B------:R-:W-:Y:S01]  /*37d0*/  IMAD R19, R10.reuse, R21, R19 ;  /* 0x000000150a137224 */ /* 0x040fe200078e0213 */
[C---:B------:R-:W-:Y:S01]  /*37e0*/  ISETP.GT.U32.AND P6, PT, R10.reuse, R16, PT ;  /* 0x000000100a00720c */ /* 0x040fe20003fc4070 */
[----:B------:R-:W-:Y:S01]  /*37f0*/  IMAD.HI.U32 R22, R7, R6, RZ ;  /* 0x0000000607167227 */ /* 0x000fe200078e00ff */
[----:B------:R-:W-:-:S02]  /*3800*/  ISETP.GT.U32.AND P5, PT, R10, R12, PT ;  /* 0x0000000c0a00720c */ /* 0x000fc40003fa4070 */
[----:B------:R-:W-:Y:S01]  /*3810*/  ISETP.GT.U32.AND P3, PT, R10, R18, PT ;  /* 0x000000120a00720c */ /* 0x000fe20003f64070 */
[C---:B------:R-:W-:Y:S02]  /*3820*/  VIADD R17, R28.reuse, 0x1c3 ;  /* 0x000001c31c117836 */ /* 0x040fe40000000000 */
[----:B------:R-:W-:Y:S02]  /*3830*/  IMAD.MOV R22, RZ, RZ, -R22 ;  /* 0x000000ffff167224 */ /* 0x000fe400078e0a16 */
[----:B0-----:R-:W-:Y:S01]  /*3840*/  IMAD.MOV.U32 R3, RZ, RZ, R15 ;  /* 0x000000ffff037224 */ /* 0x001fe200078e000f */
[----:B------:R-:W-:Y:S01]  /*3850*/  IABS R14, R17 ;  /* 0x00000011000e7213 */ /* 0x000fe20000000000 */
[----:B------:R-:W-:Y:S02]  /*3860*/  VIADD R5, R28, 0x1c2 ;  /* 0x000001c21c057836 */ /* 0x000fe40000000000 */
[----:B------:R-:W-:Y:S01]  /*3870*/  @!P0 IMAD.MOV R3, RZ, RZ, -R3 ;  /* 0x000000ffff038224 */ /* 0x000fe200078e0a03 */
[C---:B------:R-:W-:Y:S01]  /*3880*/  ISETP.GT.U32.AND P0, PT, R10.reuse, R19, PT ;  /* 0x000000130a00720c */ /* 0x040fe20003f04070 */
[----:B------:R-:W-:Y:S01]  /*3890*/  IMAD R6, R10, R22, R6 ;  /* 0x000000160a067224 */ /* 0x000fe200078e0206 */
[----:B------:R-:W-:Y:S01]  /*38a0*/  IABS R0, R5 ;  /* 0x0000000500007213 */ /* 0x000fe20000000000 */
[----:B------:R-:W-:Y:S01]  /*38b0*/  @!P2 IMAD.IADD R4, R4, 0x1, -R10 ;  /* 0x000000010404a824 */ /* 0x000fe200078e0a0a */
[----:B------:R-:W-:Y:S01]  /*38c0*/  ISETP.GE.AND P2, PT, R13, RZ, PT ;  /* 0x000000ff0d00720c */ /* 0x000fe20003f46270 */
[----:B------:R-:W-:Y:S01]  /*38d0*/  IMAD.MOV.U32 R13, RZ, RZ, R14 ;  /* 0x000000ffff0d7224 */ /* 0x000fe200078e000e */
[----:B------:R0:W-:Y:S01]  /*38e0*/  STL [R1+0x48c], R3 ;  /* 0x00048c0301007387 */ /* 0x0001e20000100800 */
[--C-:B------:R-:W-:Y:S01]  /*38f0*/  @!P6 IMAD.IADD R16, R16, 0x1, -R10.reuse ;  /* 0x000000011010e824 */ /* 0x100fe200078e0a0a */
[----:B------:R-:W-:Y:S01]  /*3900*/  ISETP.GT.U32.AND P6, PT, R10, R6, PT ;  /* 0x000000060a00720c */ /* 0x000fe20003fc4070 */
[----:B------:R-:W-:Y:S01]  /*3910*/  @!P5 IMAD.IADD R12, R12, 0x1, -R10 ;  /* 0x000000010c0cd824 */ /* 0x000fe200078e0a0a */
[----:B------:R-:W-:Y:S01]  /*3920*/  ISETP.GE.AND P5, PT, R11, RZ, PT ;  /* 0x000000ff0b00720c */ /* 0x000fe20003fa6270 */
[----:B------:R-:W-:-:S04]  /*3930*/  IMAD.HI.U32 R11, R7, R13, RZ ;  /* 0x0000000d070b7227 */ /* 0x000fc800078e00ff */
[----:B------:R-:W-:Y:S01]  /*3940*/  @!P3 IMAD.IADD R18, R18, 0x1, -R10 ;  /* 0x000000011212b824 */ /* 0x000fe200078e0a0a */
[----:B------:R-:W-:Y:S01]  /*3950*/  ISETP.GE.AND P3, PT, R9, RZ, PT ;  /* 0x000000ff0900720c */ /* 0x000fe20003f66270 */
[----:B------:R-:W-:Y:S02]  /*3960*/  IMAD.MOV.U32 R15, RZ, RZ, R4 ;  /* 0x000000ffff0f7224 */ /* 0x000fe400078e0004 */
[----:B------:R-:W-:Y:S01]  /*3970*/  @!P0 IMAD.IADD R19, R19, 0x1, -R10 ;  /* 0x0000000113138824 */ /* 0x000fe200078e0a0a */
[----:B------:R-:W-:Y:S01]  /*3980*/  ISETP.GE.AND P0, PT, R8, RZ, PT ;  /* 0x000000ff0800720c */ /* 0x000fe20003f06270 */
[----:B0-----:R-:W-:Y:S02]  /*3990*/  IMAD.MOV.U32 R3, RZ, RZ, R16 ;  /* 0x000000ffff037224 */ /* 0x001fe400078e0010 */
[----:B------:R-:W-:-:S04]  /*39a0*/  IMAD.HI.U32 R9, R7, R0, RZ ;  /* 0x0000000007097227 */ /* 0x000fc800078e00ff */
[----:B------:R-:W-:Y:S02]  /*39b0*/  IMAD.MOV R8, RZ, RZ, -R11 ;  /* 0x000000ffff087224 */ /* 0x000fe400078e0a0b */
[----:B------:R-:W-:Y:S01]  /*39c0*/  @!P1 IMAD.MOV R15, RZ, RZ, -R15 ;  /* 0x000000ffff0f9224 */ /* 0x000fe200078e0a0f */
[C---:B------:R-:W-:Y:S01]  /*39d0*/  ISETP.GT.U32.AND P1, PT, R10.reuse, R19, PT ;  /* 0x000000130a00720c */ /* 0x040fe20003f24070 */
[----:B------:R-:W-:Y:S02]  /*39e0*/  @!P4 IMAD.MOV R3, RZ, RZ, -R3 ;  /* 0x000000ffff03c224 */ /* 0x000fe400078e0a03 */
[----:B------:R-:W-:Y:S01]  /*39f0*/  IMAD.MOV R4, RZ, RZ, -R9 ;  /* 0x000000ffff047224 */ /* 0x000fe200078e0a09 */
[----:B------:R-:W-:Y:S01]  /*3a00*/  STL [R1+0x498], R15 ;  /* 0x0004980f01007387 */ /* 0x000fe20000100800 */
[----:B------:R-:W-:Y:S02]  /*3a10*/  IMAD R8, R10, R8, R13 ;  /* 0x000000080a087224 */ /* 0x000fe400078e020d */
[----:B------:R-:W-:Y:S01]  /*3a20*/  IMAD.MOV.U32 R9, RZ, RZ, R12 ;  /* 0x000000ffff097224 */ /* 0x000fe200078e000c */
[----:B------:R0:W-:Y:S01]  /*3a30*/  STL [R1+0x4a0], R3 ;  /* 0x0004a00301007387 */ /* 0x0001e20000100800 */
[----:B------:R-:W-:Y:S01]  /*3a40*/  @!P6 IMAD.IADD R6, R6, 0x1, -R10 ;  /* 0x000000010606e824 */ /* 0x000fe200078e0a0a */
[----:B------:R-:W-:Y:S01]  /*3a50*/  ISETP.GE.AND P6, PT, R17, RZ, PT ;  /* 0x000000ff1100720c */ /* 0x000fe20003fc6270 */
[----:B------:R-:W-:-:S02]  /*3a60*/  IMAD R4, R10, R4, R0 ;  /* 0x000000040a047224 */ /* 0x000fc400078e0200 */
[----:B------:R-:W-:Y:S01]  /*3a70*/  @!P2 IMAD.MOV R9, RZ, RZ, -R9 ;  /* 0x000000ffff09a224 */ /* 0x000fe200078e0a09 */
[C---:B------:R-:W-:Y:S01]  /*3a80*/  ISETP.GT.U32.AND P2, PT, R10.reuse, R8, PT ;  /* 0x000000080a00720c */ /* 0x040fe20003f44070 */
[----:B------:R-:W-:Y:S01]  /*3a90*/  @!P1 IMAD.IADD R19, R19, 0x1, -R10 ;  /* 0x0000000113139824 */ /* 0x000fe200078e0a0a */
[----:B------:R-:W-:Y:S01]  /*3aa0*/  ISETP.GT.U32.AND P4, PT, R10, R6, PT ;  /* 0x000000060a00720c */ /* 0x000fe20003f84070 */
[C---:B------:R-:W-:Y:S01]  /*3ab0*/  VIADD R0, R28.reuse, 0x1c0 ;  /* 0x000001c01c007836 */ /* 0x040fe20000000000 */
[----:B------:R2:W-:Y:S01]  /*3ac0*/  STL [R1+0x4c0], R9 ;  /* 0x0004c00901007387 */ /* 0x0005e20000100800 */
[----:B0-----:R-:W-:Y:S01]  /*3ad0*/  IMAD.MOV.U32 R3, RZ, RZ, R18 ;  /* 0x000000ffff037224 */ /* 0x001fe200078e0012 */
[----:B------:R-:W-:Y:S01]  /*3ae0*/  ISETP.GE.AND P1, PT, R5, RZ, PT ;  /* 0x000000ff0500720c */ /* 0x000fe20003f26270 */
[----:B------:R-:W-:Y:S01]  /*3af0*/  VIADD R13, R28, 0x1bf ;  /* 0x000001bf1c0d7836 */ /* 0x000fe20000000000 */
[----:B------:R-:W-:Y:S01]  /*3b00*/  IABS R5, R0 ;  /* 0x0000000000057213 */ /* 0x000fe20000000000 */
[----:B------:R-:W-:Y:S01]  /*3b10*/  @!P5 IMAD.MOV R3, RZ, RZ, -R3 ;  /* 0x000000ffff03d224 */ /* 0x000fe200078e0a03 */
[----:B------:R-:W-:Y:S01]  /*3b20*/  ISETP.GT.U32.AND P5, PT, R10, R4, PT ;  /* 0x000000040a00720c */ /* 0x000fe20003fa4070 */
[----:B------:R-:W-:-:S02]  /*3b30*/  VIADD R12, R28, 0x1bd ;  /* 0x000001bd1c0c7836 */ /* 0x000fc40000000000 */
[--C-:B------:R-:W-:Y:S01]  /*3b40*/  @!P2 IMAD.IADD R8, R8, 0x1, -R10.reuse ;  /* 0x000000010808a824 */ /* 0x100fe200078e0a0a */
[----:B------:R0:W-:Y:S01]  /*3b50*/  STL [R1+0x4d4], R3 ;  /* 0x0004d40301007387 */ /* 0x0001e20000100800 */
[----:B--2---:R-:W-:Y:S01]  /*3b60*/  VIADD R9, R28, 0x1c1 ;  /* 0x000001c11c097836 */ /* 0x004fe20000000000 */
[----:B------:R-:W-:Y:S01]  /*3b70*/  ISETP.GE.AND P2, PT, R0, RZ, PT ;  /* 0x000000ff0000720c */ /* 0x000fe20003f46270 */
[--C-:B------:R-:W-:Y:S02]  /*3b80*/  @!P4 IMAD.IADD R6, R6, 0x1, -R10.reuse ;  /* 0x000000010606c824 */ /* 0x100fe400078e0a0a */
[----:B------:R-:W-:Y:S01]  /*3b90*/  IMAD.HI.U32 R0, R7, R5, RZ ;  /* 0x0000000507007227 */ /* 0x000fe200078e00ff */
[----:B------:R-:W-:Y:S02]  /*3ba0*/  IABS R14, R9 ;  /* 0x00000009000e7213 */ /* 0x000fe40000000000 */
[----:B------:R-:W-:Y:S01]  /*3bb0*/  ISETP.GE.AND P4, PT, R9, RZ, PT ;  /* 0x000000ff0900720c */ /* 0x000fe20003f86270 */
[----:B------:R-:W-:Y:S01]  /*3bc0*/  @!P5 IMAD.IADD R4, R4, 0x1, -R10 ;  /* 0x000000010404d824 */ /* 0x000fe200078e0a0a */
[----:B------:R-:W-:Y:S01]  /*3bd0*/  ISETP.GT.U32.AND P5, PT, R10, R8, PT ;  /* 0x000000080a00720c */ /* 0x000fe20003fa4070 */
[----:B0-----:R-:W-:-:S02]  /*3be0*/  IMAD.MOV.U32 R3, RZ, RZ, R19 ;  /* 0x000000ffff037224 */ /* 0x001fc400078e0013 */
[----:B------:R-:W-:-:S04]  /*3bf0*/  IMAD.HI.U32 R9, R7, R14, RZ ;  /* 0x0000000e07097227 */ /* 0x000fc800078e00ff */
[----:B------:R-:W-:Y:S01]  /*3c00*/  @!P3 IMAD.MOV R3, RZ, RZ, -R3 ;  /* 0x000000ffff03b224 */ /* 0x000fe200078e0a03 */
[----:B------:R-:W-:Y:S01]  /*3c10*/  ISETP.GT.U32.AND P3, PT, R10, R4, PT ;  /* 0x000000040a00720c */ /* 0x000fe20003f64070 */
[----:B------:R-:W-:Y:S02]  /*3c20*/  IMAD.MOV R0, RZ, RZ, -R0 ;  /* 0x000000ffff007224 */ /* 0x000fe400078e0a00 */
[----:B------:R-:W-:Y:S01]  /*3c30*/  VIADD R19, R28, 0x1bb ;  /* 0x000001bb1c137836 */ /* 0x000fe20000000000 */
[----:B------:R0:W-:Y:S01]  /*3c40*/  STL [R1+0x4e4], R3 ;  /* 0x0004e40301007387 */ /* 0x0001e20000100800 */
[----:B------:R-:W-:Y:S02]  /*3c50*/  @!P5 IMAD.IADD R8, R8, 0x1, -R10 ;  /* 0x000000010808d824 */ /* 0x000fe400078e0a0a */
[----:B------:R-:W-:Y:S02]  /*3c60*/  IMAD R5, R10, R0, R5 ;  /* 0x000000000a057224 */ /* 0x000fe400078e0205 */
[----:B------:R-:W-:-:S02]  /*3c70*/  IMAD.MOV.U32 R11, RZ, RZ, R8 ;  /* 0x000000ffff0b7224 */ /* 0x000fc400078e0008 */
[----:B------:R-:W-:Y:S02]  /*3c80*/  VIADD R0, R28, 0x1bc ;  /* 0x000001bc1c007836 */ /* 0x000fe40000000000 */
[----:B------:R-:W-:Y:S01]  /*3c90*/  @!P6 IMAD.MOV R11, RZ, RZ, -R11 ;  /* 0x000000ffff0be224 */ /* 0x000fe200078e0a0b */
[C---:B------:R-:W-:Y:S01]  /*3ca0*/  ISETP.GT.U32.AND P6, PT, R10.reuse, R5, PT ;  /* 0x000000050a00720c */ /* 0x040fe20003fc4070 */
[----:B0-----:R-:W-:Y:S02]  /*3cb0*/  IMAD.MOV.U32 R3, RZ, RZ, R6 ;  /* 0x000000ffff037224 */ /* 0x001fe400078e0006 */
[----:B------:R-:W-:Y:S02]  /*3cc0*/  IMAD.MOV R6, RZ, RZ, -R9 ;  /* 0x000000ffff067224 */ /* 0x000fe400078e0a09 */
[----:B------:R-:W-:Y:S01]  /*3cd0*/  @!P0 IMAD.MOV R3, RZ, RZ, -R3 ;  /* 0x000000ffff038224 */ /* 0x000fe200078e0a03 */
[----:B------:R-:W-:Y:S01]  /*3ce0*/  ISETP.GE.AND P0, PT, R13, RZ, PT ;  /* 0x000000ff0d00720c */ /* 0x000fe20003f06270 */
[----:B------:R-:W-:Y:S01]  /*3cf0*/  IMAD R14, R10, R6, R14 ;  /* 0x000000060a0e7224 */ /* 0x000fe200078e020e */
[----:B------:R-:W-:Y:S01]  /*3d00*/  IABS R13, R13 ;  /* 0x0000000d000d7213 */ /* 0x000fe20000000000 */
[----:B------:R-:W-:Y:S01]  /*3d10*/  @!P3 IMAD.IADD R4, R4, 0x1, -R10 ;  /* 0x000000010404b824 */ /* 0x000fe200078e0a0a */
[----:B------:R0:W-:Y:S01]  /*3d20*/  STL [R1+0x4f4], R3 ;  /* 0x0004f40301007387 */ /* 0x0001e20000100800 */
[----:B------:R-:W-:Y:S01]  /*3d30*/  VIADD R9, R28, 0x1be ;  /* 0x000001be1c097836 */ /* 0x000fe20000000000 */
[----:B------:R-:W-:Y:S01]  /*3d40*/  ISETP.GT.U32.AND P5, PT, R10, R14, PT ;  /* 0x0000000e0a00720c */ /* 0x000fe20003fa4070 */
[----:B------:R-:W-:Y:S01]  /*3d50*/  IMAD.HI.U32 R6, R7, R13, RZ ;  /* 0x0000000d07067227 */ /* 0x000fe200078e00ff */
[----:B------:R2:W-:Y:S02]  /*3d60*/  STL [R1+0x51c], R11 ;  /* 0x00051c0b01007387 */ /* 0x0005e40000100800 */
[----:B------:R-:W-:Y:S01]  /*3d70*/  ISETP.GE.AND P3, PT, R9, RZ, PT ;  /* 0x000000ff0900720c */ /* 0x000fe20003f66270 */
[----:B------:R-:W-:Y:S01]  /*3d80*/  IMAD.MOV R6, RZ, RZ, -R6 ;  /* 0x000000ffff067224 */ /* 0x000fe200078e0a06 */
[----:B------:R-:W-:Y:S01]  /*3d90*/  IABS R9, R9 ;  /* 0x0000000900097213 */ /* 0x000fe20000000000 */
[----:B------:R-:W-:-:S02]  /*3da0*/  @!P6 IMAD.IADD R5, R5, 0x1, -R10 ;  /* 0x000000010505e824 */ /* 0x000fc400078e0a0a */
[----:B0-----:R-:W-:Y:S02]  /*3db0*/  IMAD.MOV.U32 R3, RZ, RZ, R4 ;  /* 0x000000ffff037224 */ /* 0x001fe400078e0004 */
[----:B------:R-:W-:Y:S01]  /*3dc0*/  IMAD R13, R10, R6, R13 ;  /* 0x000000060a0d7224 */ /* 0x000fe200078e020d */
[----:B--2---:R-:W-:Y:S01]  /*3dd0*/  IABS R11, R0 ;  /* 0x00000000000b7213 */ /* 0x004fe20000000000 */
[----:B------:R-:W-:Y:S01]  /*3de0*/  @!P5 IMAD.IADD R14, R14, 0x1, -R10 ;  /* 0x000000010e0ed824 */ /* 0x000fe200078e0a0a */
[----:B------:R-:W-:Y:S01]  /*3df0*/  ISETP.GT.U32.AND P6, PT, R10, R5, PT ;  /* 0x000000050a00720c */ /* 0x000fe20003fc4070 */
[----:B------:R-:W-:Y:S01]  /*3e00*/  @!P1 IMAD.MOV R3, RZ, RZ, -R3 ;  /* 0x000000ffff039224 */ /* 0x000fe200078e0a03 */
[----:B------:R-:W-:Y:S01]  /*3e10*/  ISETP.GE.AND P1, PT, R12, RZ, PT ;  /* 0x000000ff0c00720c */ /* 0x000fe20003f26270 */
[C---:B------:R-:W-:Y:S01]  /*3e20*/  IMAD.HI.U32 R4, R7.reuse, R9, RZ ;  /* 0x0000000907047227 */ /* 0x040fe200078e00ff */
[----:B------:R-:W-:Y:S02]  /*3e30*/  ISETP.GT.U32.AND P5, PT, R10, R14, PT ;  /* 0x0000000e0a00720c */ /* 0x000fe40003fa4070 */
[----:B------:R-:W-:Y:S01]  /*3e40*/  IABS R12, R12 ;  /* 0x0000000c000c7213 */ /* 0x000fe20000000000 */
[C---:B------:R-:W-:Y:S01]  /*3e50*/  IMAD.HI.U32 R8, R7.reuse, R11, RZ ;  /* 0x0000000b07087227 */ /* 0x040fe200078e00ff */
[----:B------:R0:W-:Y:S03]  /*3e60*/  STL [R1+0x524], R3 ;  /* 0x0005240301007387 */ /* 0x0001e60000100800 */
[----:B------:R-:W-:-:S04]  /*3e70*/  IMAD.HI.U32 R6, R7, R12, RZ ;  /* 0x0000000c07067227 */ /* 0x000fc800078e00ff */
[----:B------:R-:W-:Y:S02]  /*3e80*/  IMAD.MOV R6, RZ, RZ, -R6 ;  /* 0x000000ffff067224 */ /* 0x000fe400078e0a06 */
[----:B------:R-:W-:Y:S01]  /*3e90*/  @!P5 IMAD.IADD R14, R14, 0x1, -R10 ;  /* 0x000000010e0ed824 */ /* 0x000fe200078e0a0a */
[C---:B------:R-:W-:Y:S01]  /*3ea0*/  ISETP.GT.U32.AND P5, PT, R10.reuse, R13, PT ;  /* 0x0000000d0a00720c */ /* 0x040fe20003fa4070 */
[----:B------:R-:W-:Y:S02]  /*3eb0*/  IMAD.MOV R4, RZ, RZ, -R4 ;  /* 0x000000ffff047224 */ /* 0x000fe400078e0a04 */
[----:B------:R-:W-:Y:S02]  /*3ec0*/  IMAD.MOV R8, RZ, RZ, -R8 ;  /* 0x000000ffff087224 */ /* 0x000fe400078e0a08 */
[C---:B------:R-:W-:Y:S02]  /*3ed0*/  IMAD R12, R10.reuse, R6, R12 ;  /* 0x000000060a0c7224 */ /* 0x040fe400078e020c */
[----:B------:R-:W-:Y:S01]  /*3ee0*/  IMAD R9, R10, R4, R9 ;  /* 0x000000040a097224 */ /* 0x000fe200078e0209 */
[----:B------:R-:W-:Y:S01]  /*3ef0*/  IABS R4, R19 ;  /* 0x0000001300047213 */ /* 0x000fe20000000000 */
[----:B0-----:R-:W-:-:S02]  /*3f00*/  IMAD.MOV.U32 R3, RZ, RZ, R14 ;  /* 0x000000ffff037224 */ /* 0x001fc400078e000e */
[C---:B------:R-:W-:Y:S02]  /*3f10*/  IMAD R11, R10.reuse, R8, R11 ;  /* 0x000000080a0b7224 */ /* 0x040fe400078e020b */
[--C-:B------:R-:W-:Y:S01]  /*3f20*/  @!P6 IMAD.IADD R5, R5, 0x1, -R10.reuse ;  /* 0x000000010505e824 */ /* 0x100fe200078e0a0a */
[C---:B------:R-:W-:Y:S01]  /*3f30*/  ISETP.GT.U32.AND P6, PT, R10.reuse, R12, PT ;  /* 0x0000000c0a00720c */ /* 0x040fe20003fc4070 */
[----:B------:R-:W-:Y:S01]  /*3f40*/  @!P4 IMAD.MOV R3, RZ, RZ, -R3 ;  /* 0x000000ffff03c224 */ /* 0x000fe200078e0a03 */
[C---:B------:R-:W-:Y:S01]  /*3f50*/  ISETP.GT.U32.AND P4, PT, R10.reuse, R9, PT ;  /* 0x000000090a00720c */ /* 0x040fe20003f84070 */
[----:B------:R-:W-:Y:S01]  /*3f60*/  @!P5 IMAD.IADD R13, R13, 0x1, -R10 ;  /* 0x000000010d0dd824 */ /* 0x000fe200078e0a0a */
[----:B------:R-:W-:Y:S01]  /*3f70*/  ISETP.GT.U32.AND P5, PT, R10, R11, PT ;  /* 0x0000000b0a00720c */ /* 0x000fe20003fa4070 */
[----:B------:R-:W-:Y:S01]  /*3f80*/  VIADD R16, R28, 0x1ba ;  /* 0x000001ba1c107836 */ /* 0x000fe20000000000 */
[----:B------:R0:W-:Y:S01]  /*3f90*/  STL [R1+0x52c], R3 ;  /* 0x00052c0301007387 */ /* 0x0001e20000100800 */
[----:B------:R-:W-:-:S03]  /*3fa0*/  IMAD.HI.U32 R6, R7, R4, RZ ;  /* 0x0000000407067227 */ /* 0x000fc600078e00ff */
[----:B------:R-:W-:Y:S01]  /*3fb0*/  IABS R15, R16 ;  /* 0x00000010000f7213 */ /* 0x000fe20000000000 */
[----:B------:R-:W-:Y:S02]  /*3fc0*/  IMAD.MOV R6, RZ, RZ, -R6 ;  /* 0x000000ffff067224 */ /* 0x000fe400078e0a06 */
[--C-:B------:R-:W-:Y:S02]  /*3fd0*/  @!P6 IMAD.IADD R12, R12, 0x1, -R10.reuse ;  /* 0x000000010c0ce824 */ /* 0x100fe400078e0a0a */
[--C-:B------:R-:W-:Y:S01]  /*3fe0*/  @!P4 IMAD.IADD R9, R9, 0x1, -R10.reuse ;  /* 0x000000010909c824 */ /* 0x100fe200078e0a0a */
[C---:B------:R-:W-:Y:S01]  /*3ff0*/  ISETP.GT.U32.AND P4, PT, R10.reuse, R13, PT ;  /* 0x0000000d0a00720c */ /* 0x040fe20003f84070 */
[----:B------:R-:W-:Y:S01]  /*4000*/  @!P5 IMAD.IADD R11, R11, 0x1, -R10 ;  /* 0x000000010b0bd824 */ /* 0x000fe200078e0a0a */
[C---:B------:R-:W-:Y:S01]  /*4010*/  ISETP.GT.U32.AND P5, PT, R10.reuse, R12, PT ;  /* 0x0000000c0a00720c */ /* 0x040fe20003fa4070 */
[----:B0-----:R-:W-:Y:S01]  /*4020*/  IMAD.MOV.U32 R3, RZ, RZ, R5 ;  /* 0x000000ffff037224 */ /* 0x001fe200078e0005 */
[----:B------:R-:W-:Y:S01]  /*4030*/  ISETP.GT.U32.AND P6, PT, R10, R9, PT ;  /* 0x000000090a00720c */ /* 0x000fe20003fc4070 */
[----:B------:R-:W-:-:S04]  /*4040*/  IMAD.HI.U32 R5, R7, R15, RZ ;  /* 0x0000000f07057227 */ /* 0x000fc800078e00ff */
[----:B------:R-:W-:Y:S02]  /*4050*/  IMAD.MOV R5, RZ, RZ, -R5 ;  /* 0x000000ffff057224 */ /* 0x000fe400078e0a05 */
[----:B------:R-:W-:Y:S01]  /*4060*/  @!P2 IMAD.MOV R3, RZ, RZ, -R3 ;  /* 0x000000ffff03a224 */ /* 0x000fe200078e0a03 */
[C---:B------:R-:W-:Y:S01]  /*4070*/  ISETP.GT.U32.AND P2, PT, R10.reuse, R11, PT ;  /* 0x0000000b0a00720c */ /* 0x040fe20003f44070 */
[C---:B------:R-:W-:Y:S02]  /*4080*/  IMAD R4, R10.reuse, R6, R4 ;  /* 0x000000060a047224 */ /* 0x040fe400078e0204 */
[C---:B------:R-:W-:Y:S01]  /*4090*/  IMAD R15, R10.reuse, R5, R15 ;  /* 0x000000050a0f7224 */ /* 0x040fe200078e020f */
[----:B------:R0:W-:Y:S01]  /*40a0*/  STL [R1+0x548], R3 ;  /* 0x0005480301007387 */ /* 0x0001e20000100800 */
[--C-:B------:R-:W-:Y:S01]  /*40b0*/  @!P4 IMAD.IADD R13, R13, 0x1, -R10.reuse ;  /* 0x000000010d0dc824 */ /* 0x100fe200078e0a0a */
[----:B------:R-:W-:Y:S01]  /*40c0*/  ISETP.GT.U32.AND P4, PT, R10, R4, PT ;  /* 0x000000040a00720c */ /* 0x000fe20003f84070 */
[----:B------:R-:W-:Y:S01]  /*40d0*/  @!P5 IMAD.IADD R12, R12, 0x1, -R10 ;  /* 0x000000010c0cd824 */ /* 0x000fe200078e0a0a */
[----:B------:R-:W-:Y:S01]  /*40e0*/  ISETP.GT.U32.AND P5, PT, R10, R15, PT ;  /* 0x0000000f0a00720c */ /* 0x000fe20003fa4070 */
[----:B------:R-:W-:-:S02]  /*40f0*/  VIADD R5, R28, 0x1b7 ;  /* 0x000001b71c057836 */ /* 0x000fc40000000000 */
[C---:B------:R-:W-:Y:S02]  /*4100*/  VIADD R8, R28.reuse, 0x1b9 ;  /* 0x000001b91c087836 */ /* 0x040fe40000000000 */
[--C-:B------:R-:W-:Y:S01]  /*4110*/  @!P2 IMAD.IADD R11, R11, 0x1, -R10.reuse ;  /* 0x000000010b0ba824 */ /* 0x100fe200078e0a0a */
[----:B------:R-:W-:Y:S01]  /*4120*/  ISETP.GE.AND P2, PT, R19, RZ, PT ;  /* 0x000000ff1300720c */ /* 0x000fe20003f46270 */
[----:B------:R-:W-:Y:S01]  /*4130*/  VIADD R6, R28, 0x1b8 ;  /* 0x000001b81c067836 */ /* 0x000fe20000000000 */
[----:B------:R-:W-:Y:S01]  /*4140*/  IABS R19, R5 ;  /* 0x0000000500137213 */ /* 0x000fe20000000000 */
[--C-:B------:R-:W-:Y:S01]  /*4150*/  @!P6 IMAD.IADD R9, R9, 0x1, -R10.reuse ;  /* 0x000000010909e824 */ /* 0x100fe200078e0a0a */
[----:B------:R-:W-:Y:S01]  /*4160*/  IABS R18, R8 ;  /* 0x0000000800127213 */ /* 0x000fe20000000000 */
[--C-:B------:R-:W-:Y:S01]  /*4170*/  @!P4 IMAD.IADD R4, R4, 0x1, -R10.reuse ;  /* 0x000000010404c824 */ /* 0x100fe200078e0a0a */
[----:B------:R-:W-:Y:S01]  /*4180*/  ISETP.GE.AND P4, PT, R16, RZ, PT ;  /* 0x000000ff1000720c */ /* 0x000fe20003f86270 */
[----:B------:R-:W-:Y:S01]  /*4190*/  @!P5 IMAD.IADD R15, R15, 0x1, -R10 ;  /* 0x000000010f0fd824 */ /* 0x000fe200078e0a0a */
[----:B------:R-:W-:Y:S01]  /*41a0*/  IABS R17, R6 ;  /* 0x0000000600117213 */ /* 0x000fe20000000000 */
[----:B------:R-:W-:Y:S01]  /*41b0*/  IMAD.MOV.U32 R16, RZ, RZ, R19 ;  /* 0x000000ffff107224 */ /* 0x000fe200078e0013 */
[----:B------:R-:W-:Y:S01]  /*41c0*/  ISETP.GE.AND P6, PT, R0, RZ, PT ;  /* 0x000000ff0000720c */ /* 0x000fe20003fc6270 */
[----:B------:R-:W-:Y:S01]  /*41d0*/  IMAD.HI.U32 R14, R7, R18, RZ ;  /* 0x00000012070e7227 */ /* 0x000fe200078e00ff */
[----:B------:R-:W-:-:S03]  /*41e0*/  ISETP.GT.U32.AND P5, PT, R10, R15, PT ;  /* 0x0000000f0a00720c */ /* 0x000fc60003fa4070 */
[----:B------:R-:W-:Y:S02]  /*41f0*/  IMAD.MOV.U32 R20, RZ, RZ, R13 ;  /* 0x000000ffff147224 */ /* 0x000fe400078e000d */
[----:B------:R-:W-:-:S04]  /*4200*/  IMAD.HI.U32 R13, R7, R16, RZ ;  /* 0x00000010070d7227 */ /* 0x000fc800078e00ff */
[----:B------:R-:W-:Y:S02]  /*4210*/  IMAD.MOV R14, RZ, RZ, -R14 ;  /* 0x000000ffff0e7224 */ /* 0x000fe400078e0a0e */
[----:B0-----:R-:W-:Y:S02]  /*4220*/  IMAD.MOV.U32 R3, RZ, RZ, R9 ;  /* 0x000000ffff037224 */ /* 0x001fe400078e0009 */
[----:B------:R-:W-:Y:S02]  /*4230*/  IMAD.MOV R9, RZ, RZ, -R13 ;  /* 0x000000ffff097224 */ /* 0x000fe400078e0a0d */
[----:B------:R-:W-:Y:S01]  /*4240*/  @!P0 IMAD.MOV R20, RZ, RZ, -R20 ;  /* 0x000000ffff148224 */ /* 0x000fe200078e0a14 */
[C---:B------:R-:W-:Y:S01]  /*4250*/  ISETP.GT.U32.AND P0, PT, R10.reuse, R4, PT ;  /* 0x000000040a00720c */ /* 0x040fe20003f04070 */
[C---:B------:R-:W-:Y:S02]  /*4260*/  IMAD R18, R10.reuse, R14, R18 ;  /* 0x0000000e0a127224 */ /* 0x040fe400078e0212 */
[----:B------:R-:W-:Y:S01]  /*4270*/  IMAD R16, R10, R9, R16 ;  /* 0x000000090a107224 */ /* 0x000fe200078e0210 */
[----:B------:R-:W-:Y:S01]  /*4280*/  STL [R1+0x558], R20 ;  /* 0x0005581401007387 */ /* 0x000fe20000100800 */
[----:B------:R-:W-:-:S04]  /*4290*/  IMAD.HI.U32 R0, R7, R17, RZ ;  /* 0x0000001107007227 */ /* 0x000fc800078e00ff */
[----:B------:R-:W-:Y:S01]  /*42a0*/  @!P3 IMAD.MOV R3, RZ, RZ, -R3 ;  /* 0x000000ffff03b224 */ /* 0x000fe200078e0a03 */
[C---:B------:R-:W-:Y:S01]  /*42b0*/  ISETP.GT.U32.AND P3, PT, R10.reuse, R18, PT ;  /* 0x000000120a00720c */ /* 0x040fe20003f64070 */
[----:B------:R-:W-:Y:S01]  /*42c0*/  @!P5 IMAD.IADD R15, R15, 0x1, -R10 ;  /* 0x000000010f0fd824 */ /* 0x000fe200078e0a0a */
[----:B------:R-:W-:Y:S01]  /*42d0*/  ISETP.GT.U32.AND P5, PT, R10, R16, PT ;  /* 0x000000100a00720c */ /* 0x000fe20003fa4070 */
[----:B------:R-:W-:Y:S01]  /*42e0*/  IMAD.MOV R0, RZ, RZ, -R0 ;  /* 0x000000ffff007224 */ /* 0x000fe200078e0a00 */
[----:B------:R0:W-:Y:S01]  /*42f0*/  STL [R1+0x570], R3 ;  /* 0x0005700301007387 */ /* 0x0001e20000100800 */
[----:B------:R-:W-:Y:S01]  /*4300*/  @!P0 IMAD.IADD R4, R4, 0x1, -R10 ;  /* 0x0000000104048824 */ /* 0x000fe200078e0a0a */
[----:B------:R-:W-:Y:S01]  /*4310*/  ISETP.GE.AND P0, PT, R6, RZ, PT ;  /* 0x000000ff0600720c */ /* 0x000fe20003f06270 */
[----:B------:R-:W-:Y:S02]  /*4320*/  IMAD R17, R10, R0, R17 ;  /* 0x000000000a117224 */ /* 0x000fe400078e0211 */
[----:B------:R-:W-:-:S02]  /*4330*/  VIADD R6, R28, 0x1b5 ;  /* 0x000001b51c067836 */ /* 0x000fc40000000000 */
[----:B------:R-:W-:Y:S02]  /*4340*/  VIADD R0, R28, 0x1b6 ;  /* 0x000001b61c007836 */ /* 0x000fe40000000000 */
[--C-:B------:R-:W-:Y:S01]  /*4350*/  @!P3 IMAD.IADD R18, R18, 0x1, -R10.reuse ;  /* 0x000000011212b824 */ /* 0x100fe200078e0a0a */
[----:B------:R-:W-:Y:S01]  /*4360*/  ISETP.GE.AND P3, PT, R5, RZ, PT ;  /* 0x000000ff0500720c */ /* 0x000fe20003f66270 */
[----:B0-----:R-:W-:Y:S01]  /*4370*/  IMAD.MOV.U32 R3, RZ, RZ, R11 ;  /* 0x000000ffff037224 */ /* 0x001fe200078e000b */
[----:B------:R-:W-:Y:S01]  /*4380*/  IABS R5, R6 ;  /* 0x0000000600057213 */ /* 0x000fe20000000000 */
[----:B------:R-:W-:Y:S01]  /*4390*/  @!P5 IMAD.IADD R16, R16, 0x1, -R10 ;  /* 0x000000011010d824 */ /* 0x000fe200078e0a0a */
[----:B------:R-:W-:Y:S01]  /*43a0*/  IABS R13, R0 ;  /* 0x00000000000d7213 */ /* 0x000fe20000000000 */
[----:B------:R-:W-:Y:S01]  /*43b0*/  @!P6 IMAD.MOV R3, RZ, RZ, -R3 ;  /* 0x000000ffff03e224 */ /* 0x000fe200078e0a03 */
[----:B------:R-:W-:Y:S01]  /*43c0*/  ISETP.GT.U32.AND P6, PT, R10, R17, PT ;  /* 0x000000110a00720c */ /* 0x000fe20003fc4070 */
[----:B------:R-:W-:Y:S01]  /*43d0*/  @!P1 IMAD.MOV R12, RZ, RZ, -R12 ;  /* 0x000000ffff0c9224 */ /* 0x000fe200078e0a0c */
[----:B------:R-:W-:Y:S01]  /*43e0*/  ISETP.GE.AND P1, PT, R8, RZ, PT ;  /* 0x000000ff0800720c */ /* 0x000fe20003f26270 */
[----:B------:R-:W-:Y:S01]  /*43f0*/  IMAD.HI.U32 R8, R7, R5, RZ ;  /* 0x0000000507087227 */ /* 0x000fe200078e00ff */
[----:B------:R-:W-:-:S02]  /*4400*/  ISETP.GT.U32.AND P5, PT, R10, R16, PT ;  /* 0x000000100a00720c */ /* 0x000fc40003fa4070 */
[----:B------:R-:W-:Y:S01]  /*4410*/  STL [R1+0x584], R12 ;  /* 0x0005840c01007387 */ /* 0x000fe20000100800 */
[----:B------:R-:W-:Y:S02]  /*4420*/  IMAD.MOV R8, RZ, RZ, -R8 ;  /* 0x000000ffff087224 */ /* 0x000fe400078e0a08 */
[----:B------:R-:W-:Y:S01]  /*4430*/  IMAD.HI.U32 R9, R7, R13, RZ ;  /* 0x0000000d07097227 */ /* 0x000fe200078e00ff */
[----:B------:R0:W-:Y:S03]  /*4440*/  STL [R1+0x58c], R3 ;  /* 0x00058c0301007387 */ /* 0x0001e60000100800 */
[----:B------:R-:W-:Y:S01]  /*4450*/  @!P6 IMAD.IADD R17, R17, 0x1, -R10 ;  /* 0x000000011111e824 */ /* 0x000fe200078e0a0a */
[C---:B------:R-:W-:Y:S01]  /*4460*/  ISETP.GT.U32.AND P6, PT, R10.reuse, R18, PT ;  /* 0x000000120a00720c */ /* 0x040fe20003fc4070 */
[----:B------:R-:W-:Y:S02]  /*4470*/  IMAD R5, R10, R8, R5 ;  /* 0x000000080a057224 */ /* 0x000fe400078e0205 */
[----:B------:R-:W-:-:S02]  /*4480*/  IMAD.MOV R9, RZ, RZ, -R9 ;  /* 0x000000ffff097224 */ /* 0x000fc400078e0a09 */
[----:B------:R-:W-:Y:S01]  /*4490*/  @!P5 IMAD.IADD R16, R16, 0x1, -R10 ;  /* 0x000000011010d824 */ /* 0x000fe200078e0a0a */
[C---:B------:R-:W-:Y:S01]  /*44a0*/  ISETP.GT.U32.AND P5, PT, R10.reuse, R5, PT ;  /* 0x000000050a00720c */ /* 0x040fe20003fa4070 */
[----:B------:R-:W-:Y:S02]  /*44b0*/  IMAD R13, R10, R9, R13 ;  /* 0x000000090a0d7224 */ /* 0x000fe400078e020d */
[----:B0-----:R-:W-:Y:S02]  /*44c0*/  IMAD.MOV.U32 R3, RZ, RZ, R4 ;  /* 0x000000ffff037224 */ /* 0x001fe400078e0004 */
[----:B------:R-:W-:Y:S02]  /*44d0*/  VIADD R8, R28, 0x1b2 ;  /* 0x000001b21c087836 */ /* 0x000fe40000000000 */
[--C-:B------:R-:W-:Y:S01]  /*44e0*/  @!P6 IMAD.IADD R18, R18, 0x1, -R10.reuse ;  /* 0x000000011212e824 */ /* 0x100fe200078e0a0a */
[C---:B------:R-:W-:Y:S01]  /*44f0*/  ISETP.GT.U32.AND P6, PT, R10.reuse, R13, PT ;  /* 0x0000000d0a00720c */ /* 0x040fe20003fc4070 */
[----:B------:R-:W-:Y:S01]  /*4500*/  @!P2 IMAD.MOV R3, RZ, RZ, -R3 ;  /* 0x000000ffff03a224 */ /* 0x000fe200078e0a03 */
[----:B------:R-:W-:Y:S01]  /*4510*/  ISETP.GT.U32.AND P2, PT, R10, R17, PT ;  /* 0x000000110a00720c */ /* 0x000fe20003f44070 */
[C---:B------:R-:W-:Y:S01]  /*4520*/  VIADD R11, R28.reuse, 0x1b4 ;  /* 0x000001b41c0b7836 */ /* 0x040fe20000000000 */
[----:B------:R-:W-:Y:S01]  /*4530*/  IABS R12, R8 ;  /* 0x00000008000c7213 */ /* 0x000fe20000000000 */
[----:B------:R-:W-:Y:S01]  /*4540*/  @!P5 IMAD.IADD R5, R5, 0x1, -R10 ;  /* 0x000000010505d824 */ /* 0x000fe200078e0a0a */
[----:B------:R0:W-:Y:S01]  /*4550*/  STL [R1+0x5a8], R3 ;  /* 0x0005a80301007387 */ /* 0x0001e20000100800 */
[----:B------:R-:W-:Y:S01]  /*4560*/  VIADD R4, R28, 0x1b3 ;  /* 0x000001b31c047836 */ /* 0x000fe20000000000 */
[----:B------:R-:W-:Y:S01]  /*4570*/  IABS R14, R11 ;  /* 0x0000000b000e7213 */ /* 0x000fe20000000000 */
[----:B------:R-:W-:Y:S01]  /*4580*/  IMAD.MOV.U32 R20, RZ, RZ, R15 ;  /* 0x000000ffff147224 */ /* 0x000fe200078e000f */
[----:B------:R-:W-:Y:S01]  /*4590*/  ISETP.GT.U32.AND P5, PT, R10, R5, PT ;  /* 0x000000050a00720c */ /* 0x000fe20003fa4070 */
[----:B------:R-:W-:Y:S01]  /*45a0*/  IMAD.HI.U32 R15, R7, R12, RZ ;  /* 0x0000000c070f7227 */ /* 0x000fe200078e00ff */
[----:B------:R-:W-:-:S03]  /*45b0*/  IABS R9, R4 ;  /* 0x0000000400097213 */ /* 0x000fc60000000000 */
[----:B------:R-:W-:Y:S01]  /*45c0*/  @!P6 IMAD.IADD R13, R13, 0x1, -R10 ;  /* 0x000000010d0de824 */ /* 0x000fe200078e0a0a */
[----:B------:R-:W-:Y:S01]  /*45d0*/  ISETP.GE.AND P6, PT, R6, RZ, PT ;  /* 0x000000ff0600720c */ /* 0x000fe20003fc6270 */
[----:B0-----:R-:W-:Y:S02]  /*45e0*/  IMAD.MOV.U32 R3, RZ, RZ, R18 ;  /* 0x000000ffff037224 */ /* 0x001fe400078e0012 */
[----:B------:R-:W-:Y:S01]  /*45f0*/  @!P2 IMAD.IADD R17, R17, 0x1, -R10 ;  /* 0x000000011111a824 */ /* 0x000fe200078e0a0a */
[----:B------:R-:W-:Y:S01]  /*4600*/  ISETP.GE.AND P2, PT, R0, RZ, PT ;  /* 0x000000ff0000720c */ /* 0x000fe20003f46270 */
[----:B------:R-:W-:-:S04]  /*4610*/  IMAD.HI.U32 R19, R7, R14, RZ ;  /* 0x0000000e07137227 */ /* 0x000fc800078e00ff */
[----:B------:R-:W-:Y:S01]  /*4620*/  @!P4 IMAD.MOV R20, RZ, RZ, -R20 ;  /* 0x000000ffff14c224 */ /* 0x000fe200078e0a14 */
[----:B------:R-:W-:Y:S01]  /*4630*/  ISETP.GT.U32.AND P4, PT, R10, R13, PT ;  /* 0x0000000d0a00720c */ /* 0x000fe20003f84070 */
[----:B------:R-:W-:Y:S02]  /*4640*/  IMAD.MOV R15, RZ, RZ, -R15 ;  /* 0x000000ffff0f7224 */ /* 0x000fe400078e0a0f */
[----:B------:R-:W-:Y:S01]  /*4650*/  @!P1 IMAD.MOV R3, RZ, RZ, -R3 ;  /* 0x000000ffff039224 */ /* 0x000fe200078e0a03 */
[----:B------:R-:W-:Y:S01]  /*4660*/  STL [R1+0x5b0], R20 ;  /* 0x0005b01401007387 */ /* 0x000fe20000100800 */
[----:B------:R-:W-:-:S03]  /*4670*/  IMAD.HI.U32 R0, R7, R9, RZ ;  /* 0x0000000907007227 */ /* 0x000fc600078e00ff */
[----:B------:R0:W-:Y:S01]  /*4680*/  STL [R1+0x5e0], R3 ;  /* 0x0005e00301007387 */ /* 0x0001e20000100800 */
[----:B------:R-:W-:Y:S02]  /*4690*/  IMAD.MOV R19, RZ, RZ, -R19 ;  /* 0x000000ffff137224 */ /* 0x000fe400078e0a13 */
[----:B------:R-:W-:Y:S01]  /*46a0*/  @!P0 IMAD.MOV R17, RZ, RZ, -R17 ;  /* 0x000000ffff118224 */ /* 0x000fe200078e0a11 */
[----:B------:R-:W-:Y:S01]  /*46b0*/  ISETP.GE.AND P0, PT, R11, RZ, PT ;  /* 0x000000ff0b00720c */ /* 0x000fe20003f06270 */
[C---:B------:R-:W-:Y:S02]  /*46c0*/  IMAD R11, R10.reuse, R15, R12 ;  /* 0x0000000f0a0b7224 */ /* 0x040fe400078e020c */
[----:B------:R-:W-:Y:S01]  /*46d0*/  IMAD.MOV R0, RZ, RZ, -R0 ;  /* 0x000000ffff007224 */ /* 0x000fe200078e0a00 */
[----:B------:R-:W-:Y:S01]  /*46e0*/  STL [R1+0x5e4], R17 ;  /* 0x0005e41101007387 */ /* 0x000fe20000100800 */
[----:B------:R-:W-:Y:S02]  /*46f0*/  IMAD R14, R10, R19, R14 ;  /* 0x000000130a0e7224 */ /* 0x000fe400078e020e */
[----:B0-----:R-:W-:-:S02]  /*4700*/  IMAD.MOV.U32 R3, RZ, RZ, R16 ;  /* 0x000000ffff037224 */ /* 0x001fc400078e0010 */
[--C-:B------:R-:W-:Y:S01]  /*4710*/  @!P5 IMAD.IADD R5, R5, 0x1, -R10.reuse ;  /* 0x000000010505d824 */ /* 0x100fe200078e0a0a */
[C---:B------:R-:W-:Y:S01]  /*4720*/  ISETP.GT.U32.AND P5, PT, R10.reuse, R11, PT ;  /* 0x0000000b0a00720c */ /* 0x040fe20003fa4070 */
[C---:B------:R-:W-:Y:S01]  /*4730*/  IMAD R9, R10.reuse, R0, R9 ;  /* 0x000000000a097224 */ /* 0x040fe200078e0209 */
[C---:B------:R-:W-:Y:S01]  /*4740*/  ISETP.GT.U32.AND P1, PT, R10.reuse, R14, PT ;  /* 0x0000000e0a00720c */ /* 0x040fe20003f24070 */
[----:B------:R-:W-:Y:S02]  /*4750*/  @!P3 IMAD.MOV R3, RZ, RZ, -R3 ;  /* 0x000000ffff03b224 */ /* 0x000fe400078e0a03 */
[----:B------:R-:W-:Y:S01]  /*4760*/  @!P4 IMAD.IADD R13, R13, 0x1, -R10 ;  /* 0x000000010d0dc824 */ /* 0x000fe200078e0a0a */
[----:B------:R-:W-:Y:S01]  /*4770*/  ISETP.GT.U32.AND P3, PT, R10, R9, PT ;  /* 0x000000090a00720c */ /* 0x000fe20003f64070 */
[----:B------:R-:W-:Y:S01]  /*4780*/  VIADD R6, R28, 0x1b1 ;  /* 0x000001b11c067836 */ /* 0x000fe20000000000 */
[----:B------:R0:W-:Y:S01]  /*4790*/  STL [R1+0x5fc], R3 ;  /* 0x0005fc0301007387 */ /* 0x0001e20000100800 */
[----:B------:R-:W-:Y:S01]  /*47a0*/  ISETP.GE.AND P4, PT, R4, RZ, PT ;  /* 0x000000ff0400720c */ /* 0x000fe20003f86270 */
[----:B------:R-:W-:-:S02]  /*47b0*/  VIADD R4, R28, 0x1b0 ;  /* 0x000001b01c047836 */ /* 0x000fc40000000000 */
[----:B------:R-:W-:Y:S01]  /*47c0*/  IABS R0, R6 ;  /* 0x0000000600007213 */ /* 0x000fe20000000000 */
[--C-:B------:R-:W-:Y:S02]  /*47d0*/  @!P5 IMAD.IADD R11, R11, 0x1, -R10.reuse ;  /* 0x000000010b0bd824 */ /* 0x100fe400078e0a0a */
[----:B------:R-:W-:Y:S01]  /*47e0*/  @!P1 IMAD.IADD R14, R14, 0x1, -R10 ;  /* 0x000000010e0e9824 */ /* 0x000fe200078e0a0a */
[----:B------:R-:W-:Y:S01]  /*47f0*/  ISETP.GE.AND P1, PT, R8, RZ, PT ;  /* 0x000000ff0800720c */ /* 0x000fe20003f26270 */
[----:B------:R-:W-:Y:S01]  /*4800*/  IMAD.HI.U32 R12, R7, R0, RZ ;  /* 0x00000000070c7227 */ /* 0x000fe200078e00ff */
[----:B------:R-:W-:-:S03]  /*4810*/  ISETP.GT.U32.AND P5, PT, R10, R11, PT ;  /* 0x0000000b0a00720c */ /* 0x000fc60003fa4070 */
[----:B0-----:R-:W-:Y:S01]  /*4820*/  IMAD.MOV.U32 R3, RZ, RZ, R13 ;  /* 0x000000ffff037224 */ /* 0x001fe200078e000d */
[----:B------:R-:W-:Y:S01]  /*4830*/  IABS R13, R4 ;  /* 0x00000004000d7213 */ /* 0x000fe20000000000 */
[----:B------:R-:W-:Y:S01]  /*4840*/  @!P3 IMAD.IADD R9, R9, 0x1, -R10 ;  /* 0x000000010909b824 */ /* 0x000fe200078e0a0a */
[C---:B------:R-:W-:Y:S01]  /*4850*/  ISETP.GT.U32.AND P3, PT, R10.reuse, R14, PT ;  /* 0x0000000e0a00720c */ /* 0x040fe20003f64070 */
[----:B------:R-:W-:Y:S02]  /*4860*/  @!P2 IMAD.MOV R3, RZ, RZ, -R3 ;  /* 0x000000ffff03a224 */ /* 0x000fe400078e0a03 */
[----:B------:R-:W-:Y:S01]  /*4870*/  IMAD.MOV R12, RZ, RZ, -R12 ;  /* 0x000000ffff0c7224 */ /* 0x000fe200078e0a0c */
[----:B------:R-:W-:Y:S01]  /*4880*/  ISETP.GT.U32.AND P2, PT, R10, R9, PT ;  /* 0x000000090a00720c */ /* 0x000fe20003f44070 */
[----:B------:R-:W-:Y:S01]  /*4890*/  VIADD R8, R28, 0x1af ;  /* 0x000001af1c087836 */ /* 0x000fe20000000000 */
[----:B------:R0:W-:Y:S01]  /*48a0*/  STL [R1+0x60c], R3 ;  /* 0x00060c0301007387 */ /* 0x0001e20000100800 */
[----:B------:R-:W-:-:S02]  /*48b0*/  IMAD R0, R10, R12, R0 ;  /* 0x0000000c0a007224 */ /* 0x000fc400078e0200 */
[--C-:B------:R-:W-:Y:S01]  /*48c0*/  @!P5 IMAD.IADD R11, R11, 0x1, -R10.reuse ;  /* 0x000000010b0bd824 */ /* 0x100fe200078e0a0a */
[----:B------:R-:W-:Y:S01]  /*48d0*/  IABS R12, R8 ;  /* 0x00000008000c7213 */ /* 0x000fe20000000000 */
[----:B------:R-:W-:Y:S02]  /*48e0*/  VIADD R19, R28, 0x19c ;  /* 0x0000019c1c137836 */ /* 0x000fe40000000000 */
[----:B------:R-:W-:Y:S01]  /*48f0*/  @!P3 IMAD.IADD R14, R14, 0x1, -R10 ;  /* 0x000000010e0eb824 */ /* 0x000fe200078e0a0a */
[----:B------:R-:W-:Y:S01]  /*4900*/  ISETP.GT.U32.AND P3, PT, R10, R0, PT ;  /* 0x000000000a00720c */ /* 0x000fe20003f64070 */
[----:B------:R-:W-:Y:S01]  /*4910*/  IMAD.HI.U32 R16, R7, R12, RZ ;  /* 0x0000000c07107227 */ /* 0x000fe200078e00ff */
[----:B------:R-:W-:-:S03]  /*4920*/  IABS R20, R19 ;  /* 0x0000001300147213 */ /* 0x000fc60000000000 */
[----:B0-----:R-:W-:Y:S02]  /*4930*/  IMAD.MOV.U32 R3, RZ, RZ, R5 ;  /* 0x000000ffff037224 */ /* 0x001fe400078e0005 */
[----:B------:R-:W-:-:S04]  /*4940*/  IMAD.HI.U32 R5, R7, R13, RZ ;  /* 0x0000000d07057227 */ /* 0x000fc800078e00ff */
[----:B------:R-:W-:Y:S02]  /*4950*/  IMAD.MOV R5, RZ, RZ, -R5 ;  /* 0x000000ffff057224 */ /* 0x000fe400078e0a05 */
[----:B------:R-:W-:Y:S01]  /*4960*/  @!P2 IMAD.IADD R9, R9, 0x1, -R10 ;  /* 0x000000010909a824 */ /* 0x000fe200078e0a0a */
[----:B------:R-:W-:Y:S01]  /*4970*/  ISETP.GE.AND P2, PT, R4, RZ, PT ;  /* 0x000000ff0400720c */ /* 0x000fe20003f46270 */
[----:B------:R-:W-:Y:S02]  /*4980*/  IMAD R13, R10, R5, R13 ;  /* 0x000000050a0d7224 */ /* 0x000fe400078e020d */
[----:B------:R-:W-:Y:S01]  /*4990*/  @!P6 IMAD.MOV R3, RZ, RZ, -R3 ;  /* 0x000000ffff03e224 */ /* 0x000fe200078e0a03 */
[----:B------:R-:W-:Y:S01]  /*49a0*/  ISETP.GE.AND P6, PT, R6, RZ, PT ;  /* 0x000000ff0600720c */ /* 0x000fe20003fc6270 */
[----:B------:R-:W-:Y:S01]  /*49b0*/  VIADD R4, R28, 0x1ae ;  /* 0x000001ae1c047836 */ /* 0x000fe20000000000 */
[----:B------:R-:W-:Y:S01]  /*49c0*/  ISETP.GT.U32.AND P5, PT, R10, R13, PT ;  /* 0x0000000d0a00720c */ /* 0x000fe20003fa4070 */
[----:B------:R-:W-:Y:S01]  /*49d0*/  IMAD.MOV R16, RZ, RZ, -R16 ;  /* 0x000000ffff107224 */ /* 0x000fe200078e0a10 */
[----:B------:R0:W-:Y:S01]  /*49e0*/  STL [R1+0x628], R3 ;  /* 0x0006280301007387 */ /* 0x0001e20000100800 */
[----:B------:R-:W-:Y:S01]  /*49f0*/  @!P3 IMAD.IADD R0, R0, 0x1, -R10 ;  /* 0x000000010000b824 */ /* 0x000fe200078e0a0a */
[----:B------:R-:W-:Y:S01]  /*4a00*/  IABS R6, R4 ;  /* 0x0000000400067213 */ /* 0x000fe20000000000 */
[----:B------:R-:W-:Y:S01]  /*4a10*/  IMAD R12, R10, R16, R12 ;  /* 0x000000100a0c7224 */ /* 0x000fe200078e020c */
[----:B------:R-:W-:Y:S01]  /*4a20*/  ISETP.GE.AND P3, PT, R8, RZ, PT ;  /* 0x000000ff0800720c */ /* 0x000fe20003f66270 */
[----:B------:R-:W-:-:S02]  /*4a30*/  VIADD R5, R28, 0x1ad ;  /* 0x000001ad1c057836 */ /* 0x000fc40000000000 */
[----:B------:R-:W-:-:S03]  /*4a40*/  IMAD.HI.U32 R8, R7, R6, RZ ;  /* 0x0000000607087227 */ /* 0x000fc600078e00ff */
[----:B------:R-:W-:Y:S01]  /*4a50*/  IABS R15, R5 ;  /* 0x00000005000f7213 */ /* 0x000fe20000000000 */
[----:B------:R-:W-:Y:S02]  /*4a60*/  @!P5 IMAD.IADD R13, R13, 0x1, -R10 ;  /* 0x000000010d0dd824 */ /* 0x000fe400078e0a0a */
[----:B0-----:R-:W-:Y:S02]  /*4a70*/  IMAD.MOV.U32 R3, RZ, RZ, R14 ;  /* 0x000000ffff037224 */ /* 0x001fe400078e000e */
[----:B------:R-:W-:Y:S01]  /*4a80*/  IMAD.MOV.U32 R14, RZ, RZ, R9 ;  /* 0x000000ffff0e7224 */ /* 0x000fe200078e0009 */
[C---:B------:R-:W-:Y:S01]  /*4a90*/  ISETP.GT.U32.AND P5, PT, R10.reuse, R13, PT ;  /* 0x0000000d0a00720c */ /* 0x040fe20003fa4070 */
[----:B------:R-:W-:Y:S01]  /*4aa0*/  @!P0 IMAD.MOV R3, RZ, RZ, -R3 ;  /* 0x000000ffff038224 */ /* 0x000fe200078e0a03 */
[C---:B------:R-:W-:Y:S01]  /*4ab0*/  ISETP.GT.U32.AND P0, PT, R10.reuse, R0, PT ;  /* 0x000000000a00720c */ /* 0x040fe20003f04070 */
[----:B------:R-:W-:Y:S01]  /*4ac0*/  @!P4 IMAD.MOV R14, RZ, RZ, -R14 ;  /* 0x000000ffff0ec224 */ /* 0x000fe200078e0a0e */
[----:B------:R-:W-:Y:S01]  /*4ad0*/  ISETP.GT.U32.AND P4, PT, R10, R12, PT ;  /* 0x0000000c0a00720c */ /* 0x000fe20003f84070 */
[----:B------:R-:W-:Y:S01]  /*4ae0*/  IMAD.MOV R8, RZ, RZ, -R8 ;  /* 0x000000ffff087224 */ /* 0x000fe200078e0a08 */
[----:B------:R0:W-:Y:S01]  /*4af0*/  STL [R1+0x638], R3 ;  /* 0x0006380301007387 */ /* 0x0001e20000100800 */
[----:B------:R-:W-:-:S03]  /*4b00*/  IMAD.HI.U32 R9, R7, R15, RZ ;  /* 0x0000000f07097227 */ /* 0x000fc600078e00ff */
[----:B------:R2:W-:Y:S01]  /*4b10*/  STL [R1+0x644], R14 ;  /* 0x0006440e01007387 */ /* 0x0005e20000100800 */
[C---:B------:R-:W-:Y:S02]  /*4b20*/  IMAD R6, R10.reuse, R8, R6 ;  /* 0x000000080a067224 */ /* 0x040fe400078e0206 */
[--C-:B------:R-:W-:Y:S02]  /*4b30*/  @!P5 IMAD.IADD R13, R13, 0x1, -R10.reuse ;  /* 0x000000010d0dd824 */ /* 0x100fe400078e0a0a */
[----:B------:R-:W-:Y:S01]  /*4b40*/  IMAD.MOV R9, RZ, RZ, -R9 ;  /* 0x000000ffff097224 */ /* 0x000fe200078e0a09 */
[----:B------:R-:W-:Y:S01]  /*4b50*/  ISETP.GT.U32.AND P5, PT, R10, R6, PT ;  /* 0x000000060a00720c */ /* 0x000fe20003fa4070 */
[--C-:B------:R-:W-:Y:S01]  /*4b60*/  @!P0 IMAD.IADD R0, R0, 0x1, -R10.reuse ;  /* 0x0000000100008824 */ /* 0x100fe200078e0a0a */
[----:B------:R-:W-:Y:S01]  /*4b70*/  ISETP.GE.AND P0, PT, R5, RZ, PT ;  /* 0x000000ff0500720c */ /* 0x000fe20003f06270 */
[----:B------:R-:W-:Y:S02]  /*4b80*/  @!P4 IMAD.IADD R12, R12, 0x1, -R10 ;  /* 0x000000010c0cc824 */ /* 0x000fe400078e0a0a */
[----:B0-----:R-:W-:-:S02]  /*4b90*/  IMAD.MOV.U32 R3, RZ, RZ, R11 ;  /* 0x000000ffff037224 */ /* 0x001fc400078e000b */
[C---:B------:R-:W-:Y:S01]  /*4ba0*/  IMAD R15, R10.reuse, R9, R15 ;  /* 0x000000090a0f7224 */ /* 0x040fe200078e020f */
[----:B------:R-:W-:Y:S01]  /*4bb0*/  ISETP.GT.U32.AND P4, PT, R10, R12, PT ;  /* 0x0000000c0a00720c */ /* 0x000fe20003f84070 */
[----:B--2---:R-:W-:Y:S02]  /*4bc0*/  IMAD.MOV.U32 R14, RZ, RZ, R0 ;  /* 0x000000ffff0e7224 */ /* 0x004fe400078e0000 */
[----:B------:R-:W-:Y:S01]  /*4bd0*/  @!P1 IMAD.MOV R3, RZ, RZ, -R3 ;  /* 0x000000ffff039224 */ /* 0x000fe200078e0a03 */
[----:B------:R-:W-:Y:S01]  /*4be0*/  ISETP.GE.AND P1, PT, R4, RZ, PT ;  /* 0x000000ff0400720c */ /* 0x000fe20003f26270 */
[----:B------:R-:W-:Y:S01]  /*4bf0*/  @!P6 IMAD.MOV R14, RZ, RZ, -R14 ;  /* 0x000000ffff0ee224 */ /* 0x000fe200078e0a0e */
[----:B------:R-:W-:Y:S01]  /*4c00*/  ISETP.GT.U32.AND P6, PT, R10, R15, PT ;  /* 0x0000000f0a00720c */ /* 0x000fe20003fc4070 */
[----:B------:R-:W-:Y:S01]  /*4c10*/  @!P5 IMAD.IADD R6, R6, 0x1, -R10 ;  /* 0x000000010606d824 */ /* 0x000fe200078e0a0a */
[----:B------:R0:W-:Y:S01]  /*4c20*/  STL [R1+0x650], R3 ;  /* 0x0006500301007387 */ /* 0x0001e20000100800 */
[----:B------:R-:W-:-:S02]  /*4c30*/  VIADD R11, R28, 0x1ac ;  /* 0x000001ac1c0b7836 */ /* 0x000fc40000000000 */
[----:B------:R-:W-:Y:S01]  /*4c40*/  VIADD R9, R28, 0x1ab ;  /* 0x000001ab1c097836 */ /* 0x000fe20000000000 */
[----:B------:R-:W-:Y:S01]  /*4c50*/  ISETP.GT.U32.AND P5, PT, R10, R6, PT ;  /* 0x000000060a00720c */ /* 0x000fe20003fa4070 */
[--C-:B------:R-:W-:Y:S01]  /*4c60*/  @!P4 IMAD.IADD R12, R12, 0x1, -R10.reuse ;  /* 0x000000010c0cc824 */ /* 0x100fe200078e0a0a */
[----:B------:R-:W-:Y:S01]  /*4c70*/  IABS R5, R11 ;  /* 0x0000000b00057213 */ /* 0x000fe20000000000 */
[----:B------:R-:W-:Y:S01]  /*4c80*/  STL [R1+0x66c], R14 ;  /* 0x00066c0e01007387 */ /* 0x000fe20000100800 */
[----:B------:R-:W-:Y:S01]  /*4c90*/  IABS R8, R9 ;  /* 0x0000000900087213 */ /* 0x000fe20000000000 */
[----:B------:R-:W-:Y:S01]  /*4ca0*/  VIADD R4, R28, 0x1aa ;  /* 0x000001aa1c047836 */ /* 0x000fe20000000000 */
[----:B------:R-:W-:Y:S01]  /*4cb0*/  ISETP.GE.AND P4, PT, R9, RZ, PT ;  /* 0x000000ff0900720c */ /* 0x000fe20003f86270 */
[----:B0-----:R-:W-:Y:S02]  /*4cc0*/  IMAD.MOV.U32 R3, RZ, RZ, R13 ;  /* 0x000000ffff037224 */ /* 0x001fe400078e000d */
[----:B------:R-:W-:Y:S01]  /*4cd0*/  @!P6 IMAD.IADD R15, R15, 0x1, -R10 ;  /* 0x000000010f0fe824 */ /* 0x000fe200078e0a0a */
[----:B------:R-:W-:Y:S01]  /*4ce0*/  IABS R0, R4 ;  /* 0x0000000400007213 */ /* 0x000fe20000000000 */
[----:B------:R-:W-:Y:S01]  /*4cf0*/  @!P2 IMAD.MOV R3, RZ, RZ, -R3 ;  /* 0x000000ffff03a224 */ /* 0x000fe200078e0a03 */
[----:B------:R-:W-:Y:S01]  /*4d00*/  ISETP.GE.AND P2, PT, R11, RZ, PT ;  /* 0x000000ff0b00720c */ /* 0x000fe20003f46270 */
[----:B------:R-:W-:Y:S01]  /*4d10*/  IMAD.HI.U32 R13, R7, R5, RZ ;  /* 0x00000005070d7227 */ /* 0x000fe200078e00ff */
[----:B------:R-:W-:-:S02]  /*4d20*/  ISETP.GT.U32.AND P6, PT, R10, R15, PT ;  /* 0x0000000f0a00720c */ /* 0x000fc40003fc4070 */
[----:B------:R0:W-:Y:S01]  /*4d30*/  STL [R1+0x674], R3 ;  /* 0x0006740301007387 */ /* 0x0001e20000100800 */
[----:B------:R-:W-:-:S04]  /*4d40*/  IMAD.HI.U32 R9, R7, R8, RZ ;  /* 0x0000000807097227 */ /* 0x000fc800078e00ff */
[----:B------:R-:W-:Y:S02]  /*4d50*/  IMAD.MOV R13, RZ, RZ, -R13 ;  /* 0x000000ffff0d7224 */ /* 0x000fe400078e0a0d */
[----:B------:R-:W-:Y:S02]  /*4d60*/  IMAD.MOV R9, RZ, RZ, -R9 ;  /* 0x000000ffff097224 */ /* 0x000fe400078e0a09 */
[----:B------:R-:W-:Y:S02]  /*4d70*/  @!P5 IMAD.IADD R6, R6, 0x1, -R10 ;  /* 0x000000010606d824 */ /* 0x000fe400078e0a0a */
[----:B0-----:R-:W-:Y:S02]  /*4d80*/  IMAD.MOV.U32 R3, RZ, RZ, R12 ;  /* 0x000000ffff037224 */ /* 0x001fe400078e000c */
[----:B------:R-:W-:Y:S02]  /*4d90*/  IMAD R5, R10, R13, R5 ;  /* 0x0000000d0a057224 */ /* 0x000fe400078e0205 */
[----:B------:R-:W-:Y:S01]  /*4da0*/  @!P3 IMAD.MOV R3, RZ, RZ, -R3 ;  /* 0x000000ffff03b224 */ /* 0x000fe200078e0a03 */
[----:B------:R-:W-:Y:S01]  /*4db0*/  ISETP.GE.AND P3, PT, R4, RZ, PT ;  /* 0x000000ff0400720c */ /* 0x000fe20003f66270 */
[C---:B------:R-:W-:Y:S01]  /*4dc0*/  IMAD R4, R10.reuse, R9, R8 ;  /* 0x000000090a047224 */ /* 0x040fe200078e0208 */
[----:B------:R-:W-:Y:S01]  /*4dd0*/  ISETP.GT.U32.AND P5, PT, R10, R5, PT ;  /* 0x000000050a00720c */ /* 0x000fe20003fa4070 */
[----:B------:R-:W-:Y:S01]  /*4de0*/  IMAD.HI.U32 R11, R7, R0, RZ ;  /* 0x00000000070b7227 */ /* 0x000fe200078e00ff */
[----:B------:R0:W-:Y:S03]  /*4df0*/  STL [R1+0x688], R3 ;  /* 0x0006880301007387 */ /* 0x0001e60000100800 */
[----:B------:R-:W-:-:S02]  /*4e00*/  IMAD.MOV R11, RZ, RZ, -R11 ;  /* 0x000000ffff0b7224 */ /* 0x000fc400078e0a0b */
[----:B------:R-:W-:Y:S02]  /*4e10*/  @!P6 IMAD.IADD R15, R15, 0x1, -R10 ;  /* 0x000000010f0fe824 */ /* 0x000fe400078e0a0a */
[----:B------:R-:W-:Y:S02]  /*4e20*/  IMAD R0, R10, R11, R0 ;  /* 0x0000000b0a007224 */ /* 0x000fe400078e0200 */
[----:B------:R-:W-:Y:S02]  /*4e30*/  VIADD R11, R28, 0x1a9 ;  /* 0x000001a91c0b7836 */ /* 0x000fe40000000000 */
[----:B0-----:R-:W-:Y:S02]  /*4e40*/  IMAD.MOV.U32 R3, RZ, RZ, R6 ;  /* 0x000000ffff037224 */ /* 0x001fe400078e0006 */
[----:B------:R-:W-:Y:S01]  /*4e50*/  @!P5 IMAD.IADD R5, R5, 0x1, -R10 ;  /* 0x000000010505d824 */ /* 0x000fe200078e0a0a */
[----:B------:R-:W-:Y:S01]  /*4e60*/  ISETP.GE.AND P6, PT, R11, RZ, PT ;  /* 0x000000ff0b00720c */ /* 0x000fe20003fc6270 */
[----:B------:R-:W-:Y:S01]  /*4e70*/  @!P1 IMAD.MOV R3, RZ, RZ, -R3 ;  /* 0x000000ffff039224 */ /* 0x000fe200078e0a03 */
[----:B------:R-:W-:Y:S01]  /*4e80*/  ISETP.GT.U32.AND P1, PT, R10, R4, PT ;  /* 0x000000040a00720c */ /* 0x000fe20003f24070 */
[----:B------:R-:W-:Y:S01]  /*4e90*/  VIADD R6, R28, 0x1a8 ;  /* 0x000001a81c067836 */ /* 0x000fe20000000000 */
[----:B------:R-:W-:Y:S01]  /*4ea0*/  ISETP.GT.U32.AND P5, PT, R10, R5, PT ;  /* 0x000000050a00720c */ /* 0x000fe20003fa4070 */
[C---:B------:R-:W-:Y:S01]  /*4eb0*/  VIADD R9, R28.reuse, 0x1a6 ;  /* 0x000001a61c097836 */ /* 0x040fe20000000000 */
[----:B------:R0:W-:Y:S01]  /*4ec0*/  STL [R1+0x68c], R3 ;  /* 0x00068c0301007387 */ /* 0x0001e20000100800 */
[----:B------:R-:W-:Y:S01]  /*4ed0*/  IABS R11, R11 ;  /* 0x0000000b000b7213 */ /* 0x000fe20000000000 */
[----:B------:R-:W-:Y:S01]  /*4ee0*/  VIADD R8, R28, 0x1a7 ;  /* 0x000001a71c087836 */ /* 0x000fe20000000000 */
[----:B------:R-:W-:Y:S01]  /*4ef0*/  IABS R12, R6 ;  /* 0x00000006000c7213 */ /* 0x000fe20000000000 */
[----:B------:R-:W-:Y:S01]  /*4f00*/  IMAD.HI.U32 R23, R7, R20, RZ ;  /* 0x0000001407177227 */ /* 0x000fe200078e00ff */
[----:B------:R-:W-:-:S02]  /*4f10*/  IABS R14, R9 ;  /* 0x00000009000e7213 */ /* 0x000fc40000000000 */
[----:B------:R-:W-:Y:S01]  /*4f20*/  IABS R13, R8 ;  /* 0x00000008000d7213 */ /* 0x000fe20000000000 */
[----:B------:R-:W-:-:S04]  /*4f30*/  IMAD.HI.U32 R16, R7, R12, RZ ;  /* 0x0000000c07107227 */ /* 0x000fc800078e00ff */
[----:B0-----:R-:W-:Y:S02]  /*4f40*/  IMAD.MOV.U32 R3, RZ, RZ, R15 ;  /* 0x000000ffff037224 */ /* 0x001fe400078e000f */
[----:B------:R-:W-:Y:S02]  /*4f50*/  @!P1 IMAD.IADD R4, R4, 0x1, -R10 ;  /* 0x0000000104049824 */ /* 0x000fe400078e0a0a */
[----:B------:R-:W-:Y:S01]  /*4f60*/  @!P0 IMAD.MOV R3, RZ, RZ, -R3 ;  /* 0x000000ffff038224 */ /* 0x000fe200078e0a03 */
[C---:B------:R-:W-:Y:S01]  /*4f70*/  ISETP.GT.U32.AND P0, PT, R10.reuse, R0, PT ;  /* 0x000000000a00720c */ /* 0x040fe20003f04070 */
[----:B------:R-:W-:Y:S01]  /*4f80*/  IMAD.HI.U32 R15, R7, R11, RZ ;  /* 0x0000000b070f7227 */ /* 0x000fe200078e00ff */
[----:B------:R-:W-:Y:S02]  /*4f90*/  ISETP.GT.U32.AND P1, PT, R10, R4, PT ;  /* 0x000000040a00720c */ /* 0x000fe40003f24070 */
[----:B------:R0:W-:Y:S01]  /*4fa0*/  STL [R1+0x6b8], R3 ;  /* 0x0006b80301007387 */ /* 0x0001e20000100800 */
[----:B------:R-:W-:-:S02]  /*4fb0*/  IMAD.MOV R15, RZ, RZ, -R15 ;  /* 0x000000ffff0f7224 */ /* 0x000fc400078e0a0f */
[----:B------:R-:W-:Y:S01]  /*4fc0*/  @!P5 IMAD.IADD R5, R5, 0x1, -R10 ;  /* 0x000000010505d824 */ /* 0x000fe200078e0a0a */
[----:B------:R-:W-:Y:S01]  /*4fd0*/  ISETP.GE.AND P5, PT, R6, RZ, PT ;  /* 0x000000ff0600720c */ /* 0x000fe20003fa6270 */
[----:B------:R-:W-:Y:S02]  /*4fe0*/  IMAD R11, R10, R15, R11 ;  /* 0x0000000f0a0b7224 */ /* 0x000fe400078e020b */
[----:B------:R-:W-:Y:S02]  /*4ff0*/  IMAD.MOV R16, RZ, RZ, -R16 ;  /* 0x000000ffff107224 */ /* 0x000fe400078e0a10 */
[--C-:B------:R-:W-:Y:S02]  /*5000*/  @!P0 IMAD.IADD R0, R0, 0x1, -R10.reuse ;  /* 0x0000000100008824 */ /* 0x100fe400078e0a0a */
[----:B------:R-:W-:Y:S01]  /*5010*/  @!P1 IMAD.IADD R4, R4, 0x1, -R10 ;  /* 0x0000000104049824 */ /* 0x000fe200078e0a0a */
[C---:B------:R-:W-:Y:S01]  /*5020*/  ISETP.GT.U32.AND P1, PT, R10.reuse, R11, PT ;  /* 0x0000000b0a00720c */ /* 0x040fe20003f24070 */
[----:B------:R-:W-:Y:S01]  /*5030*/  IMAD.MOV.U32 R18, RZ, RZ, R5 ;  /* 0x000000ffff127224 */ /* 0x000fe200078e0005 */
[----:B------:R-:W-:Y:S01]  /*5040*/  ISETP.GT.U32.AND P0, PT, R10, R0, PT ;  /* 0x000000000a00720c */ /* 0x000fe20003f04070 */
[----:B0-----:R-:W-:-:S02]  /*5050*/  IMAD.MOV.U32 R3, RZ, RZ, R4 ;  /* 0x000000ffff037224 */ /* 0x001fc400078e0004 */
[----:B------:R-:W-:Y:S02]  /*5060*/  IMAD R12, R10, R16, R12 ;  /* 0x000000100a0c7224 */ /* 0x000fe400078e020c */
[----:B------:R-:W-:-:S04]  /*5070*/  IMAD.HI.U32 R15, R7, R14, RZ ;  /* 0x0000000e070f7227 */ /* 0x000fc800078e00ff */
[----:B------:R-:W-:-:S04]  /*5080*/  IMAD.HI.U32 R17, R7, R13, RZ ;  /* 0x0000000d07117227 */ /* 0x000fc800078e00ff */
[----:B------:R-:W-:Y:S01]  /*5090*/  @!P2 IMAD.MOV R18, RZ, RZ, -R18 ;  /* 0x000000ffff12a224 */ /* 0x000fe200078e0a12 */
[----:B------:R-:W-:Y:S01]  /*50a0*/  ISETP.GT.U32.AND P2, PT, R10, R12, PT ;  /* 0x0000000c0a00720c */ /* 0x000fe20003f44070 */
[----:B------:R-:W-:Y:S01]  /*50b0*/  @!P4 IMAD.MOV R3, RZ, RZ, -R3 ;  /* 0x000000ffff03c224 */ /* 0x000fe200078e0a03 */
[----:B------:R-:W-:Y:S01]  /*50c0*/  ISETP.GE.AND P4, PT, R8, RZ, PT ;  /* 0x000000ff0800720c */ /* 0x000fe20003f86270 */
[----:B------:R-:W-:Y:S01]  /*50d0*/  IMAD.MOV R15, RZ, RZ, -R15 ;  /* 0x000000ffff0f7224 */ /* 0x000fe200078e0a0f */
[----:B------:R-:W-:Y:S01]  /*50e0*/  STL [R1+0x6c4], R18 ;  /* 0x0006c41201007387 */ /* 0x000fe20000100800 */
[----:B------:R-:W-:Y:S02]  /*50f0*/  @!P0 IMAD.IADD R0, R0, 0x1, -R10 ;  /* 0x0000000100008824 */ /* 0x000fe400078e0a0a */
[----:B------:R-:W-:Y:S01]  /*5100*/  IMAD.MOV R17, RZ, RZ, -R17 ;  /* 0x000000ffff117224 */ /* 0x000fe200078e0a11 */
[----:B------:R0:W-:Y:S01]  /*5110*/  STL [R1+0x6d4], R3 ;  /* 0x0006d40301007387 */ /* 0x0001e20000100800 */
[----:B------:R-:W-:-:S02]  /*5120*/  IMAD R4, R10, R15, R14 ;  /* 0x0000000f0a047224 */ /* 0x000fc400078e020e */
[----:B------:R-:W-:Y:S02]  /*5130*/  IMAD R5, R10, R17, R13 ;  /* 0x000000110a057224 */ /* 0x000fe400078e020d */
[--C-:B------:R-:W-:Y:S02]  /*5140*/  @!P1 IMAD.IADD R11, R11, 0x1, -R10.reuse ;  /* 0x000000010b0b9824 */ /* 0x100fe400078e0a0a */
[----:B------:R-:W-:Y:S01]  /*5150*/  @!P2 IMAD.IADD R12, R12, 0x1, -R10 ;  /* 0x000000010c0ca824 */ /* 0x000fe200078e0a0a */
[----:B------:R-:W-:Y:S01]  /*5160*/  ISETP.GT.U32.AND P0, PT, R10, R5, PT ;  /* 0x000000050a00720c */ /* 0x000fe20003f04070 */
[----:B------:R-:W-:Y:S01]  /*5170*/  VIADD R8, R28, 0x1a4 ;  /* 0x000001a41c087836 */ /* 0x000fe20000000000 */
[C---:B------:R-:W-:Y:S01]  /*5180*/  ISETP.GT.U32.AND P1, PT, R10.reuse, R11, PT ;  /* 0x0000000b0a00720c */ /* 0x040fe20003f24070 */
[----:B0-----:R-:W-:Y:S01]  /*5190*/  IMAD.MOV.U32 R3, RZ, RZ, R0 ;  /* 0x000000ffff037224 */ /* 0x001fe200078e0000 */
[----:B------:R-:W-:Y:S01]  /*51a0*/  ISETP.GT.U32.AND P2, PT, R10, R12, PT ;  /* 0x0000000c0a00720c */ /* 0x000fe20003f44070 */
[----:B------:R-:W-:Y:S01]  /*51b0*/  VIADD R6, R28, 0x1a5 ;  /* 0x000001a51c067836 */ /* 0x000fe20000000000 */
[----:B------:R-:W-:Y:S01]  /*51c0*/  IABS R15, R8 ;  /* 0x00000008000f7213 */ /* 0x000fe20000000000 */
[----:B------:R-:W-:Y:S01]  /*51d0*/  @!P3 IMAD.MOV R3, RZ, RZ, -R3 ;  /* 0x000000ffff03b224 */ /* 0x000fe200078e0a03 */
[----:B------:R-:W-:Y:S01]  /*51e0*/  ISETP.GT.U32.AND P3, PT, R10, R4, PT ;  /* 0x000000040a00720c */ /* 0x000fe20003f64070 */
[----:B------:R-:W-:Y:S01]  /*51f0*/  VIADD R14, R28, 0x1a3 ;  /* 0x000001a31c0e7836 */ /* 0x000fe20000000000 */
[----:B------:R-:W-:Y:S01]  /*5200*/  IABS R13, R6 ;  /* 0x00000006000d7213 */ /* 0x000fe20000000000 */
[----:B------:R-:W-:Y:S01]  /*5210*/  IMAD.MOV R23, RZ, RZ, -R23 ;  /* 0x000000ffff177224 */ /* 0x000fe200078e0a17 */
[----:B------:R0:W-:Y:S01]  /*5220*/  STL [R1+0x6dc], R3 ;  /* 0x0006dc0301007387 */ /* 0x0001e20000100800 */
[--C-:B------:R-:W-:Y:S01]  /*5230*/  @!P0 IMAD.IADD R5, R5, 0x1, -R10.reuse ;  /* 0x0000000105058824 */ /* 0x100fe200078e0a0a */
[----:B------:R-:W-:Y:S01]  /*5240*/  IABS R0, R14 ;  /* 0x0000000e00007213 */ /* 0x000fe20000000000 */
[----:B------:R-:W-:Y:S01]  /*5250*/  @!P1 IMAD.IADD R11, R11, 0x1, -R10 ;  /* 0x000000010b0b9824 */ /* 0x000fe200078e0a0a */
[----:B------:R-:W-:Y:S01]  /*5260*/  ISETP.GE.AND P1, PT, R9, RZ, PT ;  /* 0x000000ff0900720c */ /* 0x000fe20003f26270 */
[----:B------:R-:W-:Y:S01]  /*5270*/  IMAD.HI.U32 R9, R7, R15, RZ ;  /* 0x0000000f07097227 */ /* 0x000fe200078e00ff */
[----:B------:R-:W-:-:S03]  /*5280*/  ISETP.GT.U32.AND P0, PT, R10, R5, PT ;  /* 0x000000050a00720c */ /* 0x000fc60003f04070 */
[----:B------:R-:W-:Y:S02]  /*5290*/  @!P3 IMAD.IADD R4, R4, 0x1, -R10 ;  /* 0x000000010404b824 */ /* 0x000fe400078e0a0a */
[----:B------:R-:W-:-:S03]  /*52a0*/  IMAD.HI.U32 R16, R7, R13, RZ ;  /* 0x0000000d07107227 */ /* 0x000fc600078e00ff */
[----:B------:R-:W-:Y:S01]  /*52b0*/  ISETP.GT.U32.AND P3, PT, R10, R4, PT ;  /* 0x000000040a00720c */ /* 0x000fe20003f64070 */
[----:B------:R-:W-:Y:S02]  /*52c0*/  @!P2 IMAD.IADD R12, R12, 0x1, -R10 ;  /* 0x000000010c0ca824 */ /* 0x000fe400078e0a0a */
[----:B------:R-:W-:Y:S02]  /*52d0*/  IMAD.MOV R9, RZ, RZ, -R9 ;  /* 0x000000ffff097224 */ /* 0x000fe400078e0a09 */
[----:B------:R-:W-:Y:S02]  /*52e0*/  IMAD.MOV R16, RZ, RZ, -R16 ;  /* 0x000000ffff107224 */ /* 0x000fe400078e0a10 */
[----:B0-----:R-:W-:Y:S02]  /*52f0*/  IMAD.MOV.U32 R3, RZ, RZ, R12 ;  /* 0x000000ffff037224 */ /* 0x001fe400078e000c */
[C---:B------:R-:W-:Y:S02]  /*5300*/  IMAD R12, R10.reuse, R9, R15 ;  /* 0x000000090a0c7224 */ /* 0x040fe400078e020f */
[----:B------:R-:W-:-:S02]  /*5310*/  IMAD R13, R10, R16, R13 ;  /* 0x000000100a0d7224 */ /* 0x000fc400078e020d */
[----:B------:R-:W-:Y:S02]  /*5320*/  IMAD.MOV.U32 R17, RZ, RZ, R11 ;  /* 0x000000ffff117224 */ /* 0x000fe400078e000b */
[----:B------:R-:W-:Y:S01]  /*5330*/  @!P3 IMAD.IADD R4, R4, 0x1, -R10 ;  /* 0x000000010404b824 */ /* 0x000fe200078e0a0a */
[C---:B------:R-:W-:Y:S01]  /*5340*/  ISETP.GT.U32.AND P3, PT, R10.reuse, R12, PT ;  /* 0x0000000c0a00720c */ /* 0x040fe20003f64070 */
[----:B------:R-:W-:Y:S01]  /*5350*/  IMAD.HI.U32 R11, R7, R0, RZ ;  /* 0x00000000070b7227 */ /* 0x000fe200078e00ff */
[----:B------:R-:W-:-:S03]  /*5360*/  ISETP.GT.U32.AND P2, PT, R10, R13, PT ;  /* 0x0000000d0a00720c */ /* 0x000fc60003f44070 */
[----:B------:R-:W-:Y:S01]  /*5370*/  @!P0 IMAD.IADD R5, R5, 0x1, -R10 ;  /* 0x0000000105058824 */ /* 0x000fe200078e0a0a */
[----:B------:R-:W-:Y:S01]  /*5380*/  ISETP.GE.AND P0, PT, R14, RZ, PT ;  /* 0x000000ff0e00720c */ /* 0x000fe20003f06270 */
[----:B------:R-:W-:Y:S01]  /*5390*/  @!P6 IMAD.MOV R17, RZ, RZ, -R17 ;  /* 0x000000ffff11e224 */ /* 0x000fe200078e0a11 */
[----:B------:R-:W-:Y:S01]  /*53a0*/  ISETP.GE.AND P6, PT, R6, RZ, PT ;  /* 0x000000ff0600720c */ /* 0x000fe20003fc6270 */
[----:B------:R-:W-:Y:S02]  /*53b0*/  IMAD.MOV R11, RZ, RZ, -R11 ;  /* 0x000000ffff0b7224 */ /* 0x000fe400078e0a0b */
[----:B------:R-:W-:Y:S01]  /*53c0*/  IMAD.MOV.U32 R6, RZ, RZ, R5 ;  /* 0x000000ffff067224 */ /* 0x000fe200078e0005 */
[----:B------:R-:W-:Y:S01]  /*53d0*/  STL [R1+0x6f4], R17 ;  /* 0x0006f41101007387 */ /* 0x000fe20000100800 */
[----:B------:R-:W-:Y:S01]  /*53e0*/  @!P5 IMAD.MOV R3, RZ, RZ, -R3 ;  /* 0x000000ffff03d224 */ /* 0x000fe200078e0a03 */
[----:B------:R-:W-:Y:S01]  /*53f0*/  ISETP.GE.AND P5, PT, R8, RZ, PT ;  /* 0x000000ff0800720c */ /* 0x000fe20003fa6270 */
[----:B------:R-:W-:-:S02]  /*5400*/  IMAD R14, R10, R11, R0 ;  /* 0x0000000b0a0e7224 */ /* 0x000fc400078e0200 */
[----:B------:R-:W-:Y:S01]  /*5410*/  @!P4 IMAD.MOV R6, RZ, RZ, -R6 ;  /* 0x000000ffff06c224 */ /* 0x000fe200078e0a06 */
[----:B------:R0:W-:Y:S01]  /*5420*/  STL [R1+0x710], R3 ;  /* 0x0007100301007387 */ /* 0x0001e20000100800 */
[----:B------:R-:W-:Y:S02]  /*5430*/  VIADD R0, R28, 0x1a2 ;  /* 0x000001a21c007836 */ /* 0x000fe40000000000 */
[--C-:B------:R-:W-:Y:S01]  /*5440*/  @!P3 IMAD.IADD R12, R12, 0x1, -R10.reuse ;  /* 0x000000010c0cb824 */ /* 0x100fe200078e0a0a */
[----:B------:R2:W-:Y:S01]  /*5450*/  STL [R1+0x720], R6 ;  /* 0x0007200601007387 */ /* 0x0005e20000100800 */
[----:B------:R-:W-:Y:S01]  /*5460*/  @!P2 IMAD.IADD R13, R13, 0x1, -R10 ;  /* 0x000000010d0da824 */ /* 0x000fe200078e0a0a */
[----:B------:R-:W-:Y:S01]  /*5470*/  ISETP.GE.AND P4, PT, R0, RZ, PT ;  /* 0x000000ff0000720c */ /* 0x000fe20003f86270 */
[----:B------:R-:W-:Y:S01]  /*5480*/  VIADD R5, R28, 0x1a1 ;  /* 0x000001a11c057836 */ /* 0x000fe20000000000 */
[----:B------:R-:W-:Y:S01]  /*5490*/  ISETP.GT.U32.AND P3, PT, R10, R12, PT ;  /* 0x0000000c0a00720c */ /* 0x000fe20003f64070 */
[----:B------:R-:W-:Y:S01]  /*54a0*/  VIADD R8, R28, 0x19f ;  /* 0x0000019f1c087836 */ /* 0x000fe20000000000 */
[C---:B------:R-:W-:Y:S01]  /*54b0*/  ISETP.GT.U32.AND P2, PT, R10.reuse, R13, PT ;  /* 0x0000000d0a00720c */ /* 0x040fe20003f44070 */
[----:B0-----:R-:W-:Y:S01]  /*54c0*/  IMAD.MOV.U32 R3, RZ, RZ, R4 ;  /* 0x000000ffff037224 */ /* 0x001fe200078e0004 */
[----:B------:R-:W-:Y:S01]  /*54d0*/  IABS R15, R5 ;  /* 0x00000005000f7213 */ /* 0x000fe20000000000 */
[----:B------:R-:W-:Y:S01]  /*54e0*/  IMAD R20, R10, R23, R20 ;  /* 0x000000170a147224 */ /* 0x000fe200078e0214 */
[----:B--2---:R-:W-:Y:S01]  /*54f0*/  IABS R6, R0 ;  /* 0x0000000000067213 */ /* 0x004fe20000000000 */
[----:B------:R-:W-:Y:S01]  /*5500*/  VIADD R0, R28, 0x1a0 ;  /* 0x000001a01c007836 */ /* 0x000fe20000000000 */
[----:B------:R-:W-:Y:S01]  /*5510*/  IABS R11, R8 ;  /* 0x00000008000b7213 */ /* 0x000fe20000000000 */
[----:B------:R-:W-:-:S04]  /*5520*/  IMAD.HI.U32 R4, R7, R15, RZ ;  /* 0x0000000f07047227 */ /* 0x000fc800078e00ff */
[----:B------:R-:W-:-:S04]  /*5530*/  IMAD.HI.U32 R9, R7, R6, RZ ;  /* 0x0000000607097227 */ /* 0x000fc800078e00ff */
[----:B------:R-:W-:Y:S02]  /*5540*/  IMAD.MOV R9, RZ, RZ, -R9 ;  /* 0x000000ffff097224 */ /* 0x000fe400078e0a09 */
[----:B------:R-:W-:Y:S02]  /*5550*/  @!P3 IMAD.IADD R12, R12, 0x1, -R10 ;  /* 0x000000010c0cb824 */ /* 0x000fe400078e0a0a */
[C---:B------:R-:W-:Y:S02]  /*5560*/  IMAD R6, R10.reuse, R9, R6 ;  /* 0x000000090a067224 */ /* 0x040fe400078e0206 */
[----:B------:R-:W-:Y:S01]  /*5570*/  @!P2 IMAD.IADD R13, R13, 0x1, -R10 ;  /* 0x000000010d0da824 */ /* 0x000fe200078e0a0a */
[C---:B------:R-:W-:Y:S01]  /*5580*/  ISETP.GT.U32.AND P2, PT, R10.reuse, R14, PT ;  /* 0x0000000e0a00720c */ /* 0x040fe20003f44070 */
[----:B------:R-:W-:Y:S01]  /*5590*/  IMAD.MOV R4, RZ, RZ, -R4 ;  /* 0x000000ffff047224 */ /* 0x000fe200078e0a04 */
[----:B------:R-:W-:Y:S01]  /*55a0*/  ISETP.GT.U32.AND P3, PT, R10, R6, PT ;  /* 0x000000060a00720c */ /* 0x000fe20003f64070 */
[----:B------:R-:W-:-:S02]  /*55b0*/  IMAD.MOV.U32 R16, RZ, RZ, R13 ;  /* 0x000000ffff107224 */ /* 0x000fc400078e000d */
[C---:B------:R-:W-:Y:S02]  /*55c0*/  IMAD R15, R10.reuse, R4, R15 ;  /* 0x000000040a0f7224 */ /* 0x040fe400078e020f */
[----:B------:R-:W-:Y:S01]  /*55d0*/  @!P1 IMAD.MOV R3, RZ, RZ, -R3 ;  /* 0x000000ffff039224 */ /* 0x000fe200078e0a03 */
[----:B------:R-:W-:Y:S01]  /*55e0*/  ISETP.GE.AND P1, PT, R5, RZ, PT ;  /* 0x000000ff0500720c */ /* 0x000fe20003f26270 */
[----:B------:R-:W-:Y:S01]  /*55f0*/  @!P6 IMAD.MOV R16, RZ, RZ, -R16 ;  /* 0x000000ffff10e224 */ /* 0x000fe200078e0a10 */
[----:B------:R-:W-:Y:S01]  /*5600*/  IABS R5, R0 ;  /* 0x0000000000057213 */ /* 0x000fe20000000000 */
[----:B------:R-:W-:Y:S01]  /*5610*/  IMAD.HI.U32 R4, R7, R11, RZ ;  /* 0x0000000b07047227 */ /* 0x000fe200078e00ff */
[----:B------:R-:W-:Y:S01]  /*5620*/  ISETP.GT.U32.AND P6, PT, R10, R15, PT ;  /* 0x0000000f0a00720c */ /* 0x000fe20003fc4070 */
[----:B------:R0:W-:Y:S02]  /*5630*/  STL [R1+0x734], R3 ;  /* 0x0007340301007387 */ /* 0x0001e40000100800 */
[----:B------:R-:W-:-:S02]  /*5640*/  @!P3 IMAD.IADD R6, R6, 0x1, -R10 ;  /* 0x000000010606b824 */ /* 0x000fc400078e0a0a */
[----:B------:R-:W-:Y:S01]  /*5650*/  IMAD.HI.U32 R9, R7, R5, RZ ;  /* 0x0000000507097227 */ /* 0x000fe200078e00ff */
[----:B------:R-:W-:Y:S02]  /*5660*/  STL [R1+0x758], R16 ;  /* 0x0007581001007387 */ /* 0x000fe40000100800 */
[----:B------:R-:W-:Y:S01]  /*5670*/  ISETP.GT.U32.AND P3, PT, R10, R6, PT ;  /* 0x000000060a00720c */ /* 0x000fe20003f64070 */
[----:B------:R-:W-:Y:S02]  /*5680*/  IMAD.MOV R9, RZ, RZ, -R9 ;  /* 0x000000ffff097224 */ /* 0x000fe400078e0a09 */
[----:B0-----:R-:W-:Y:S02]  /*5690*/  IMAD.MOV.U32 R3, RZ, RZ, R12 ;  /* 0x000000ffff037224 */ /* 0x001fe400078e000c */
[--C-:B------:R-:W-:Y:S02]  /*56a0*/  @!P6 IMAD.IADD R15, R15, 0x1, -R10.reuse ;  /* 0x000000010f0fe824 */ /* 0x100fe400078e0a0a */
[----:B------:R-:W-:Y:S01]  /*56b0*/  @!P5 IMAD.MOV R3, RZ, RZ, -R3 ;  /* 0x000000ffff03d224 */ /* 0x000fe200078e0a03 */
[----:B------:R-:W-:Y:S01]  /*56c0*/  ISETP.GE.AND P5, PT, R0, RZ, PT ;  /* 0x000000ff0000720c */ /* 0x000fe20003fa6270 */
[C---:B------:R-:W-:Y:S01]  /*56d0*/  IMAD R0, R10.reuse, R9, R5 ;  /* 0x000000090a007224 */ /* 0x040fe200078e0205 */
[----:B------:R-:W-:Y:S01]  /*56e0*/  ISETP.GT.U32.AND P6, PT, R10, R15, PT ;  /* 0x0000000f0a00720c */ /* 0x000fe20003fc4070 */
[----:B------:R-:W-:Y:S01]  /*56f0*/  VIADD R5, R28, 0x19e ;  /* 0x0000019e1c057836 */ /* 0x000fe20000000000 */
[----:B------:R0:W-:Y:S01]  /*5700*/  STL [R1+0x764], R3 ;  /* 0x0007640301007387 */ /* 0x0001e20000100800 */
[----:B------:R-:W-:-:S02]  /*5710*/  @!P2 IMAD.IADD R14, R14, 0x1, -R10 ;  /* 0x000000010e0ea824 */ /* 0x000fc400078e0a0a */
[----:B------:R-:W-:Y:S01]  /*5720*/  @!P3 IMAD.IADD R6, R6, 0x1, -R10 ;  /* 0x000000010606b824 */ /* 0x000fe200078e0a0a */
[----:B------:R-:W-:Y:S01]  /*5730*/  IABS R17, R5 ;  /* 0x0000000500117213 */ /* 0x000fe20000000000 */
[----:B------:R-:W-:Y:S01]  /*5740*/  IMAD.MOV R4, RZ, RZ, -R4 ;  /* 0x000000ffff047224 */ /* 0x000fe200078e0a04 */
[----:B------:R-:W-:Y:S01]  /*5750*/  ISETP.GT.U32.AND P2, PT, R10, R14, PT ;  /* 0x0000000e0a00720c */ /* 0x000fe20003f44070 */
[----:B------:R-:W-:Y:S01]  /*5760*/  VIADD R12, R28, 0x19d ;  /* 0x0000019d1c0c7836 */ /* 0x000fe20000000000 */
[----:B------:R-:W-:Y:S01]  /*5770*/  ISETP.GT.U32.AND P3, PT, R10, R0, PT ;  /* 0x000000000a00720c */ /* 0x000fe20003f64070 */
[----:B------:R-:W-:-:S03]  /*5780*/  IMAD.HI.U32 R13, R7, R17, RZ ;  /* 0x00000011070d7227 */ /* 0x000fc600078e00ff */
[----:B------:R-:W-:Y:S01]  /*5790*/  IABS R22, R12 ;  /* 0x0000000c00167213 */ /* 0x000fe20000000000 */
[C---:B------:R-:W-:Y:S02]  /*57a0*/  IMAD R11, R10.reuse, R4, R11 ;  /* 0x000000040a0b7224 */ /* 0x040fe400078e020b */
[----:B------:R-:W-:Y:S02]  /*57b0*/  IMAD.MOV R13, RZ, RZ, -R13 ;  /* 0x000000ffff0d7224 */ /* 0x000fe400078e0a0d */
[----:B------:R-:W-:Y:S01]  /*57c0*/  @!P6 IMAD.IADD R15, R15, 0x1, -R10 ;  /* 0x000000010f0fe824 */ /* 0x000fe200078e0a0a */
[C---:B------:R-:W-:Y:S01]  /*57d0*/  ISETP.GT.U32.AND P6, PT, R10.reuse, R11, PT ;  /* 0x0000000b0a00720c */ /* 0x040fe20003fc4070 */
[----:B------:R-:W-:Y:S02]  /*57e0*/  IMAD R17, R10, R13, R17 ;  /* 0x0000000d0a117224 */ /* 0x000fe400078e0211 */
[----:B------:R-:W-:-:S04]  /*57f0*/  IMAD.HI.U32 R21, R7, R22, RZ ;  /* 0x0000001607157227 */ /* 0x000fc800078e00ff */
[--C-:B------:R-:W-:Y:S01]  /*5800*/  @!P2 IMAD.IADD R14, R14, 0x1, -R10.reuse ;  /* 0x000000010e0ea824 */ /* 0x100fe200078e0a0a */
[----:B------:R-:W-:Y:S01]  /*5810*/  ISETP.GE.AND P2, PT, R8, RZ, PT ;  /* 0x000000ff0800720c */ /* 0x000fe20003f46270 */
[----:B------:R-:W-:Y:S01]  /*5820*/  @!P3 IMAD.IADD R0, R0, 0x1, -R10 ;  /* 0x000000010000b824 */ /* 0x000fe200078e0a0a */
[----:B------:R-:W-:Y:S01]  /*5830*/  ISETP.GT.U32.AND P3, PT, R10, R17, PT ;  /* 0x000000110a00720c */ /* 0x000fe20003f64070 */
[----:B------:R-:W-:Y:S02]  /*5840*/  IMAD.MOV R21, RZ, RZ, -R21 ;  /* 0x000000ffff157224 */ /* 0x000fe400078e0a15 */
[----:B0-----:R-:W-:Y:S02]  /*5850*/  IMAD.MOV.U32 R3, RZ, RZ, R14 ;  /* 0x000000ffff037224 */ /* 0x001fe400078e000e */
[----:B------:R-:W-:Y:S02]  /*5860*/  VIADD R9, R28, 0x19b ;  /* 0x0000019b1c097836 */ /* 0x000fe40000000000 */
[----:B------:R-:W-:-:S02]  /*5870*/  IMAD R21, R10, R21, R22 ;  /* 0x000000150a157224 */ /* 0x000fc400078e0216 */
[----:B------:R-:W-:Y:S01]  /*5880*/  @!P0 IMAD.MOV R3, RZ, RZ, -R3 ;  /* 0x000000ffff038224 */ /* 0x000fe200078e0a03 */
[----:B------:R-:W-:Y:S01]  /*5890*/  IABS R8, R9 ;  /* 0x0000000900087213 */ /* 0x000fe20000000000 */
[--C-:B------:R-:W-:Y:S01]  /*58a0*/  @!P6 IMAD.IADD R11, R11, 0x1, -R10.reuse ;  /* 0x000000010b0be824 */ /* 0x100fe200078e0a0a */
[C---:B------:R-:W-:Y:S01]  /*58b0*/  ISETP.GT.U32.AND P6, PT, R10.reuse, R21, PT ;  /* 0x000000150a00720c */ /* 0x040fe20003fc4070 */
[----:B------:R-:W-:Y:S01]  /*58c0*/  @!P3 IMAD.IADD R17, R17, 0x1, -R10 ;  /* 0x000000011111b824 */ /* 0x000fe200078e0a0a */
[----:B------:R0:W-:Y:S01]  /*58d0*/  STL [R1+0x76c], R3 ;  /* 0x00076c0301007387 */ /* 0x0001e20000100800 */
[----:B------:R-:W-:Y:S01]  /*58e0*/  ISETP.GT.U32.AND P3, PT, R10, R0, PT ;  /* 0x000000000a00720c */ /* 0x000fe20003f64070 */
[----:B------:R-:W-:Y:S01]  /*58f0*/  VIADD R4, R28, 0x19a ;  /* 0x0000019a1c047836 */ /* 0x000fe20000000000 */
[----:B------:R-:W-:Y:S01]  /*5900*/  ISETP.GT.U32.AND P0, PT, R10, R11, PT ;  /* 0x0000000b0a00720c */ /* 0x000fe20003f04070 */
[----:B------:R-:W-:-:S03]  /*5910*/  IMAD.HI.U32 R18, R7, R8, RZ ;  /* 0x0000000807127227 */ /* 0x000fc600078e00ff */
[----:B------:R-:W-:Y:S01]  /*5920*/  IABS R16, R4 ;  /* 0x0000000400107213 */ /* 0x000fe20000000000 */
[----:B------:R-:W-:Y:S02]  /*5930*/  IMAD.MOV R18, RZ, RZ, -R18 ;  /* 0x000000ffff127224 */ /* 0x000fe400078e0a12 */
[----:B0-----:R-:W-:Y:S02]  /*5940*/  IMAD.MOV.U32 R3, RZ, RZ, R6 ;  /* 0x000000ffff037224 */ /* 0x001fe400078e0006 */
[C---:B------:R-:W-:Y:S02]  /*5950*/  IMAD R8, R10.reuse, R18, R8 ;  /* 0x000000120a087224 */ /* 0x040fe400078e0208 */
[----:B------:R-:W-:Y:S02]  /*5960*/  @!P4 IMAD.MOV R3, RZ, RZ, -R3 ;  /* 0x000000ffff03c224 */ /* 0x000fe400078e0a03 */
[--C-:B------:R-:W-:Y:S01]  /*5970*/  @!P6 IMAD.IADD R21, R21, 0x1, -R10.reuse ;  /* 0x000000011515e824 */ /* 0x100fe200078e0a0a */
[C---:B------:R-:W-:Y:S01]  /*5980*/  ISETP.GT.U32.AND P6, PT, R10.reuse, R17, PT ;  /* 0x000000110a00720c */ /* 0x040fe20003fc4070 */
[----:B------:R-:W-:Y:S01]  /*5990*/  IMAD.HI.U32 R13, R7, R16, RZ ;  /* 0x00000010070d7227 */ /* 0x000fe200078e00ff */
[----:B------:R0:W-:Y:S02]  /*59a0*/  STL [R1+0x784], R3 ;  /* 0x0007840301007387 */ /* 0x0001e40000100800 */
[----:B------:R-:W-:Y:S01]  /*59b0*/  ISETP.GT.U32.AND P4, PT, R10, R21, PT ;  /* 0x000000150a00720c */ /* 0x000fe20003f84070 */
[----:B------:R-:W-:Y:S01]  /*59c0*/  @!P3 IMAD.IADD R0, R0, 0x1, -R10 ;  /* 0x000000010000b824 */ /* 0x000fe200078e0a0a */
[----:B------:R-:W-:Y:S01]  /*59d0*/  ISETP.GT.U32.AND P3, PT, R10, R8, PT ;  /* 0x000000080a00720c */ /* 0x000fe20003f64070 */
[----:B------:R-:W-:-:S02]  /*59e0*/  IMAD.MOV R13, RZ, RZ, -R13 ;  /* 0x000000ffff0d7224 */ /* 0x000fc400078e0a0d */
[----:B------:R-:W-:Y:S02]  /*59f0*/  VIADD R18, R28, 0x199 ;  /* 0x000001991c127836 */ /* 0x000fe40000000000 */
[----:B------:R-:W-:Y:S02]  /*5a00*/  IMAD R13, R10, R13, R16 ;  /* 0x0000000d0a0d7224 */ /* 0x000fe400078e0210 */
[----:B0-----:R-:W-:Y:S01]  /*5a10*/  IMAD.MOV.U32 R3, RZ, RZ, R15 ;  /* 0x000000ffff037224 */ /* 0x001fe200078e000f */
[----:B------:R-:W-:Y:S01]  /*5a20*/  IABS R14, R18 ;  /* 0x00000012000e7213 */ /* 0x000fe20000000000 */
[----:B------:R-:W-:Y:S02]  /*5a30*/  VIADD R16, R28, 0x198 ;  /* 0x000001981c107836 */ /* 0x000fe40000000000 */
[----:B------:R-:W-:Y:S01]  /*5a40*/  @!P1 IMAD.MOV R3, RZ, RZ, -R3 ;  /* 0x000000ffff039224 */ /* 0x000fe200078e0a03 */
[C---:B------:R-:W-:Y:S01]  /*5a50*/  ISETP.GT.U32.AND P1, PT, R10.reuse, R20, PT ;  /* 0x000000140a00720c */ /* 0x040fe20003f24070 */
[--C-:B------:R-:W-:Y:S01]  /*5a60*/  @!P0 IMAD.IADD R11, R11, 0x1, -R10.reuse ;  /* 0x000000010b0b8824 */ /* 0x100fe200078e0a0a */
[----:B------:R-:W-:Y:S01]  /*5a70*/  IABS R6, R16 ;  /* 0x0000001000067213 */ /* 0x000fe20000000000 */
[----:B------:R-:W-:Y:S01]  /*5a80*/  @!P6 IMAD.IADD R17, R17, 0x1, -R10 ;  /* 0x000000011111e824 */ /* 0x000fe200078e0a0a */
[----:B------:R-:W-:Y:S01]  /*5a90*/  ISETP.GT.U32.AND P6, PT, R10, R13, PT ;  /* 0x0000000d0a00720c */ /* 0x000fe20003fc4070 */
[----:B------:R0:W-:Y:S01]  /*5aa0*/  STL [R1+0x794], R3 ;  /* 0x0007940301007387 */ /* 0x0001e20000100800 */
[----:B------:R-:W-:Y:S01]  /*5ab0*/  IMAD.MOV.U32 R22, RZ, RZ, R0 ;  /* 0x000000ffff167224 */ /* 0x000fe200078e0000 */
[----:B------:R-:W-:Y:S01]  /*5ac0*/  ISETP.GE.AND P0, PT, R5, RZ, PT ;  /* 0x000000ff0500720c */ /* 0x000fe20003f06270 */
[--C-:B------:R-:W-:Y:S01]  /*5ad0*/  @!P3 IMAD.IADD R8, R8, 0x1, -R10.reuse ;  /* 0x000000010808b824 */ /* 0x100fe200078e0a0a */
[----:B------:R-:W-:Y:S01]  /*5ae0*/  ISETP.GE.AND P3, PT, R9, RZ, PT ;  /* 0x000000ff0900720c */ /* 0x000fe20003f66270 */
[----:B------:R-:W-:Y:S01]  /*5af0*/  @!P4 IMAD.IADD R21, R21, 0x1, -R10 ;  /* 0x000000011515c824 */ /* 0x000fe200078e0a0a */
[----:B------:R-:W-:Y:S01]  /*5b00*/  ISETP.GE.AND P4, PT, R12, RZ, PT ;  /* 0x000000ff0c00720c */ /* 0x000fe20003f86270 */
[----:B------:R-:W-:-:S02]  /*5b10*/  @!P5 IMAD.MOV R22, RZ, RZ, -R22 ;  /* 0x000000ffff16d224 */ /* 0x000fc400078e0a16 */
[----:B------:R-:W-:Y:S01]  /*5b20*/  @!P1 IMAD.IADD R20, R20, 0x1, -R10 ;  /* 0x0000000114149824 */ /* 0x000fe200078e0a0a */
[----:B------:R-:W-:Y:S01]  /*5b30*/  ISETP.GE.AND P1, PT, R19, RZ, PT ;  /* 0x000000ff1300720c */ /* 0x000fe20003f26270 */
[----:B0-----:R-:W-:Y:S01]  /*5b40*/  IMAD.MOV.U32 R3, RZ, RZ, R11 ;  /* 0x000000ffff037224 */ /* 0x001fe200078e000b */
[----:B------:R-:W-:Y:S01]  /*5b50*/  STL [R1+0x7a8], R22 ;  /* 0x0007a81601007387 */ /* 0x000fe20000100800 */
[----:B------:R-:W-:Y:S01]  /*5b60*/  IMAD.HI.U32 R5, R7, R14, RZ ;  /* 0x0000000e07057227 */ /* 0x000fe200078e00ff */
[----:B------:R-:W-:-:S03]  /*5b70*/  ISETP.GT.U32.AND P5, PT, R10, R20, PT ;  /* 0x000000140a00720c */ /* 0x000fc60003fa4070 */
[----:B------:R-:W-:Y:S01]  /*5b80*/  @!P2 IMAD.MOV R3, RZ, RZ, -R3 ;  /* 0x000000ffff03a224 */ /* 0x000fe200078e0a03 */
[----:B------:R-:W-:Y:S01]  /*5b90*/  ISETP.GT.U32.AND P2, PT, R10, R8, PT ;  /* 0x000000080a00720c */ /* 0x000fe20003f44070 */
[----:B------:R-:W-:-:S03]  /*5ba0*/  IMAD.HI.U32 R15, R7, R6, RZ ;  /* 0x00000006070f7227 */ /* 0x000fc600078e00ff */
[----:B------:R0:W-:Y:S01]  /*5bb0*/  STL [R1+0x7c4], R3 ;  /* 0x0007c40301007387 */ /* 0x0001e20000100800 */
[----:B------:R-:W-:Y:S02]  /*5bc0*/  IMAD.MOV R5, RZ, RZ, -R5 ;  /* 0x000000ffff057224 */ /* 0x000fe400078e0a05 */
[----:B------:R-:W-:Y:S02]  /*5bd0*/  IMAD.MOV R15, RZ, RZ, -R15 ;  /* 0x000000ffff0f7224 */ /* 0x000fe400078e0a0f */
[----:B------:R-:W-:Y:S02]  /*5be0*/  @!P6 IMAD.IADD R13, R13, 0x1, -R10 ;  /* 0x000000010d0de824 */ /* 0x000fe400078e0a0a */
[----:B------:R-:W-:Y:S02]  /*5bf0*/  IMAD.MOV.U32 R11, RZ, RZ, R17 ;  /* 0x000000ffff0b7224 */ /* 0x000fe400078e0011 */
[C---:B------:R-:W-:Y:S01]  /*5c00*/  IMAD R5, R10.reuse, R5, R14 ;  /* 0x000000050a057224 */ /* 0x040fe200078e020e */
[----:B------:R-:W-:Y:S01]  /*5c10*/  ISETP.GT.U32.AND P6, PT, R10, R13, PT ;  /* 0x0000000d0a00720c */ /* 0x000fe20003fc4070 */
[----:B0-----:R-:W-:-:S02]  /*5c20*/  IMAD.MOV.U32 R3, RZ, RZ, R21 ;  /* 0x000000ffff037224 */ /* 0x001fc400078e0015 */
[----:B------:R-:W-:Y:S02]  /*5c30*/  IMAD R6, R10, R15, R6 ;  /* 0x0000000f0a067224 */ /* 0x000fe400078e0206 */
[----:B------:R-:W-:Y:S02]  /*5c40*/  VIADD R0, R28, 0x197 ;  /* 0x000001971c007836 */ /* 0x000fe40000000000 */
[----:B------:R-:W-:Y:S01]  /*5c50*/  @!P0 IMAD.MOV R11, RZ, RZ, -R11 ;  /* 0x000000ffff0b8224 */ /* 0x000fe200078e0a0b */
[----:B------:R-:W-:Y:S01]  /*5c60*/  ISETP.GT.U32.AND P0, PT, R10, R5, PT ;  /* 0x000000050a00720c */ /* 0x000fe20003f04070 */
[----:B------:R-:W-:Y:S01]  /*5c70*/  @!P4 IMAD.MOV R3, RZ, RZ, -R3 ;  /* 0x000000ffff03c224 */ /* 0x000fe200078e0a03 */
[----:B------:R-:W-:Y:S01]  /*5c80*/  IABS R17, R0 ;  /* 0x0000000000117213 */ /* 0x000fe20000000000 */
[--C-:B------:R-:W-:Y:S01]  /*5c90*/  @!P5 IMAD.IADD R20, R20, 0x1, -R10.reuse ;  /* 0x000000011414d824 */ /* 0x100fe200078e0a0a */
[----:B------:R-:W-:Y:S01]  /*5ca0*/  ISETP.GT.U32.AND P5, PT, R10, R6, PT ;  /* 0x000000060a00720c */ /* 0x000fe20003fa4070 */
[----:B------:R-:W-:Y:S01]  /*5cb0*/  @!P2 IMAD.IADD R8, R8, 0x1, -R10 ;  /* 0x000000010808a824 */ /* 0x000fe200078e0a0a */
[----:B------:R0:W-:Y:S01]  /*5cc0*/  STL [R1+0x7c8], R11 ;  /* 0x0007c80b01007387 */ /* 0x0001e20000100800 */
[----:B------:R-:W-:Y:S01]  /*5cd0*/  IMAD.MOV.U32 R12, RZ, RZ, R20 ;  /* 0x000000ffff0c7224 */ /* 0x000fe200078e0014 */
[----:B------:R-:W-:Y:S01]  /*5ce0*/  ISETP.GE.AND P4, PT, R4, RZ, PT ;  /* 0x000000ff0400720c */ /* 0x000fe20003f86270 */
[----:B------:R-:W-:Y:S01]  /*5cf0*/  VIADD R9, R28, 0x196 ;  /* 0x000001961c097836 */ /* 0x000fe20000000000 */
[----:B------:R2:W-:Y:S01]  /*5d00*/  STL [R1+0x7dc], R3 ;  /* 0x0007dc0301007387 */ /* 0x0005e20000100800 */
[----:B------:R-:W-:Y:S01]  /*5d10*/  @!P1 IMAD.MOV R12, RZ, RZ, -R12 ;  /* 0x000000ffff0c9224 */ /* 0x000fe200078e0a0c */
[----:B------:R-:W-:Y:S01]  /*5d20*/  ISETP.GE.AND P2, PT, R18, RZ, PT ;  /* 0x000000ff1200720c */ /* 0x000fe20003f46270 */
[--C-:B------:R-:W-:Y:S01]  /*5d30*/  @!P6 IMAD.IADD R13, R13, 0x1, -R10.reuse ;  /* 0x000000010d0de824 */ /* 0x100fe200078e0a0a */
[----:B------:R-:W-:Y:S01]  /*5d40*/  IABS R4, R9 ;  /* 0x0000000900047213 */ /* 0x000fe20000000000 */
[----:B------:R-:W-:Y:S01]  /*5d50*/  @!P0 IMAD.IADD R5, R5, 0x1, -R10 ;  /* 0x0000000105058824 */ /* 0x000fe200078e0a0a */
[----:B------:R-:W-:Y:S01]  /*5d60*/  STL [R1+0x7d8], R12 ;  /* 0x0007d80c01007387 */ /* 0x000fe20000100800 */
[----:B0-----:R-:W-:Y:S01]  /*5d70*/  IMAD.HI.U32 R11, R7, R17, RZ ;  /* 0x00000011070b7227 */ /* 0x001fe200078e00ff */
[----:B------:R-:W-:-:S02]  /*5d80*/  ISETP.GE.AND P0, PT, R0, RZ, PT ;  /* 0x000000ff0000720c */ /* 0x000fc40003f06270 */
[----:B------:R-:W-:Y:S01]  /*5d90*/  ISETP.GT.U32.AND P1, PT, R10, R5, PT ;  /* 0x000000050a00720c */ /* 0x000fe20003f24070 */
[----:B--2---:R-:W-:Y:S01]  /*5da0*/  IMAD.MOV.U32 R3, RZ, RZ, R8 ;  /* 0x000000ffff037224 */ /* 0x004fe200078e0008 */
[----:B------:R-:W-:Y:S01]  /*5db0*/  ISETP.GE.AND P6, PT, R16, RZ, PT ;  /* 0x000000ff1000720c */ /* 0x000fe20003fc6270 */
[----:B------:R-:W-:Y:S02]  /*5dc0*/  IMAD.MOV R11, RZ, RZ, -R11 ;  /* 0x000000ffff0b7224 */ /* 0x000fe400078e0a0b */
[----:B------:R-:W-:Y:S01]  /*5dd0*/  @!P3 IMAD.MOV R3, RZ, RZ, -R3 ;  /* 0x000000ffff03b224 */ /* 0x000fe200078e0a03 */
[----:B------:R-:W-:Y:S01]  /*5de0*/  ISETP.GE.AND P3, PT, R9, RZ, PT ;  /* 0x000000ff0900720c */ /* 0x000fe20003f66270 */
[----:B------:R-:W-:Y:S02]  /*5df0*/  @!P5 IMAD.IADD R6, R6, 0x1, -R10 ;  /* 0x000000010606d824 */ /* 0x000fe400078e0a0a */
[C---:B------:R-:W-:Y:S01]  /*5e00*/  IMAD R17, R10.reuse, R11, R17 ;  /* 0x0000000b0a117224 */ /* 0x040fe200078e0211 */
[----:B------:R0:W-:Y:S01]  /*5e10*/  STL [R1+0x7d4], R3 ;  /* 0x0007d40301007387 */ /* 0x0001e20000100800 */
[----:B------:R-:W-:Y:S01]  /*5e20*/  IMAD.HI.U32 R0, R7, R4, RZ ;  /* 0x0000000407007227 */ /* 0x000fe200078e00ff */
[----:B------:R-:W-:-:S03]  /*5e30*/  ISETP.GT.U32.AND P5, PT, R10, R6, PT ;  /* 0x000000060a00720c */ /* 0x000fc60003fa4070 */
[----:B------:R-:W-:Y:S02]  /*5e40*/  IMAD.MOV R0, RZ, RZ, -R0 ;  /* 0x000000ffff007224 */ /* 0x000fe400078e0a00 */
[----:B------:R-:W-:Y:S02]  /*5e50*/  VIADD R14, R28, 0x195 ;  /* 0x000001951c0e7836 */ /* 0x000fe40000000000 */
[----:B------:R-:W-:Y:S02]  /*5e60*/  IMAD R16, R10, R0, R4 ;  /* 0x000000000a107224 */ /* 0x000fe400078e0204 */
[----:B0-----:R-:W-:Y:S02]  /*5e70*/  IMAD.MOV.U32 R3, RZ, RZ, R13 ;  /* 0x000000ffff037224 */ /* 0x001fe400078e000d */
[--C-:B------:R-:W-:Y:S01]  /*5e80*/  @!P1 IMAD.IADD R5, R5, 0x1, -R10.reuse ;  /* 0x0000000105059824 */ /* 0x100fe200078e0a0a */
[----:B------:R-:W-:Y:S01]  /*5e90*/  ISETP.GE.AND P1, PT, R14, RZ, PT ;  /* 0x000000ff0e00720c */ /* 0x000fe20003f26270 */
[----:B------:R-:W-:Y:S01]  /*5ea0*/  @!P4 IMAD.MOV R3, RZ, RZ, -R3 ;  /* 0x000000ffff03c224 */ /* 0x000fe200078e0a03 */
[----:B------:R-:W-:Y:S01]  /*5eb0*/  ISETP.GT.U32.AND P4, PT, R10, R17, PT ;  /* 0x000000110a00720c */ /* 0x000fe20003f84070 */
[----:B------:R-:W-:Y:S01]  /*5ec0*/  @!P5 IMAD.IADD R6, R6, 0x1, -R10 ;  /* 0x000000010606d824 */ /* 0x000fe200078e0a0a */
[----:B------:R-:W-:Y:S01]  /*5ed0*/  IABS R14, R14 ;  /* 0x0000000e000e7213 */ /* 0x000fe20000000000 */
[----:B------:R-:W-:Y:S01]  /*5ee0*/  VIADD R4, R28, 0x194 ;  /* 0x000001941c047836 */ /* 0x000fe20000000000 */
[----:B------:R-:W-:Y:S01]  /*5ef0*/  ISETP.GT.U32.AND P5, PT, R10, R16, PT ;  /* 0x000000100a00720c */ /* 0x000fe20003fa4070 */
[----:B------:R0:W-:Y:S01]  /*5f00*/  STL [R1+0x7d0], R3 ;  /* 0x0007d00301007387 */ /* 0x0001e20000100800 */
[----:B------:R-:W-:-:S02]  /*5f10*/  VIADD R0, R28, 0x193 ;  /* 0x000001931c007836 */ /* 0x000fc40000000000 */
[----:B------:R-:W-:Y:S01]  /*5f20*/  IMAD.HI.U32 R9, R7, R14, RZ ;  /* 0x0000000e07097227 */ /* 0x000fe200078e00ff */
[----:B------:R-:W-:Y:S02]  /*5f30*/  IABS R8, R4 ;  /* 0x0000000400087213 */ /* 0x000fe40000000000 */
[----:B------:R-:W-:Y:S01]  /*5f40*/  IABS R12, R0 ;  /* 0x00000000000c7213 */ /* 0x000fe20000000000 */
[----:B------:R-:W-:Y:S02]  /*5f50*/  IMAD.MOV R9, RZ, RZ, -R9 ;  /* 0x000000ffff097224 */ /* 0x000fe400078e0a09 */
[--C-:B------:R-:W-:Y:S02]  /*5f60*/  @!P4 IMAD.IADD R17, R17, 0x1, -R10.reuse ;  /* 0x000000011111c824 */ /* 0x100fe400078e0a0a */
[----:B0-----:R-:W-:Y:S02]  /*5f70*/  IMAD.MOV.U32 R3, RZ, RZ, R5 ;  /* 0x000000ffff037224 */ /* 0x001fe400078e0005 */
[----:B------:R-:W-:Y:S01]  /*5f80*/  @!P5 IMAD.IADD R16, R16, 0x1, -R10 ;  /* 0x000000011010d824 */ /* 0x000fe200078e0a0a */
[----:B------:R-:W-:Y:S01]  /*5f90*/  ISETP.GT.U32.AND P4, PT, R10, R17, PT ;  /* 0x000000110a00720c */ /* 0x000fe20003f84070 */
[----:B------:R-:W-:Y:S01]  /*5fa0*/  @!P2 IMAD.MOV R3, RZ, RZ, -R3 ;  /* 0x000000ffff03a224 */ /* 0x000fe200078e0a03 */
[----:B------:R-:W-:Y:S01]  /*5fb0*/  ISETP.GE.AND P2, PT, R4, RZ, PT ;  /* 0x000000ff0400720c */ /* 0x000fe20003f46270 */
[C---:B------:R-:W-:Y:S01]  /*5fc0*/  IMAD R14, R10.reuse, R9, R14 ;  /* 0x000000090a0e7224 */ /* 0x040fe200078e020e */
[----:B------:R-:W-:Y:S01]  /*5fd0*/  ISETP.GT.U32.AND P5, PT, R10, R16, PT ;  /* 0x000000100a00720c */ /* 0x000fe20003fa4070 */
[----:B------:R-:W-:Y:S01]  /*5fe0*/  IMAD.MOV.U32 R5, RZ, RZ, R8 ;  /* 0x000000ffff057224 */ /* 0x000fe200078e0008 */
[----:B------:R0:W-:Y:S01]  /*5ff0*/  STL [R1+0x7cc], R3 ;  /* 0x0007cc0301007387 */ /* 0x0001e20000100800 */
[----:B------:R-:W-:-:S04]  /*6000*/  IMAD.HI.U32 R4, R7, R12, RZ ;  /* 0x0000000c07047227 */ /* 0x000fc800078e00ff */
[----:B------:R-:W-:-:S04]  /*6010*/  IMAD.HI.U32 R8, R7, R5, RZ ;  /* 0x0000000507087227 */ /* 0x000fc800078e00ff */
[----:B------:R-:W-:Y:S01]  /*6020*/  @!P4 IMAD.IADD R17, R17, 0x1, -R10 ;  /* 0x000000011111c824 */ /* 0x000fe200078e0a0a */
[----:B------:R-:W-:Y:S01]  /*6030*/  ISETP.GT.U32.AND P4, PT, R10, R14, PT ;  /* 0x0000000e0a00720c */ /* 0x000fe20003f84070 */
[----:B0-----:R-:W-:Y:S02]  /*6040*/  IMAD.MOV.U32 R3, RZ, RZ, R6 ;  /* 0x000000ffff037224 */ /* 0x001fe400078e0006 */
[----:B------:R-:W-:Y:S02]  /*6050*/  IMAD.MOV R4, RZ, RZ, -R4 ;  /* 0x000000ffff047224 */ /* 0x000fe400078e0a04 */
[----:B------:R-:W-:Y:S01]  /*6060*/  @!P6 IMAD.MOV R3, RZ, RZ, -R3 ;  /* 0x000000ffff03e224 */ /* 0x000fe200078e0a03 */
[----:B------:R-:W-:Y:S01]  /*6070*/  ISETP.GE.AND P6, PT, R0, RZ, PT ;  /* 0x000000ff0000720c */ /* 0x000fe20003fc6270 */
[----:B------:R-:W-:Y:S02]  /*6080*/  IMAD.MOV R8, RZ, RZ, -R8 ;  /* 0x000000ffff087224 */ /* 0x000fe400078e0a08 */
[C---:B------:R-:W-:Y:S01]  /*6090*/  IMAD R12, R10.reuse, R4, R12 ;  /* 0x000000040a0c7224 */ /* 0x040fe200078e020c */
[----:B------:R0:W-:Y:S01]  /*60a0*/  STL [R1+0x7c0], R3 ;  /* 0x0007c00301007387 */ /* 0x0001e20000100800 */
[----:B------:R-:W-:-:S02]  /*60b0*/  IMAD R5, R10, R8, R5 ;  /* 0x000000080a057224 */ /* 0x000fc400078e0205 */
[----:B------:R-:W-:Y:S02]  /*60c0*/  VIADD R15, R28, 0x191 ;  /* 0x000001911c0f7836 */ /* 0x000fe40000000000 */
[--C-:B------:R-:W-:Y:S01]  /*60d0*/  @!P5 IMAD.IADD R16, R16, 0x1, -R10.reuse ;  /* 0x000000011010d824 */ /* 0x100fe200078e0a0a */
[----:B------:R-:W-:Y:S01]  /*60e0*/  ISETP.GT.U32.AND P5, PT, R10, R5, PT ;  /* 0x000000050a00720c */ /* 0x000fe20003fa4070 */
[----:B------:R-:W-:Y:S01]  /*60f0*/  @!P4 IMAD.IADD R14, R14, 0x1, -R10 ;  /* 0x000000010e0ec824 */ /* 0x000fe200078e0a0a */
[----:B------:R-:W-:Y:S01]  /*6100*/  IABS R13, R15 ;  /* 0x0000000f000d7213 */ /* 0x000fe20000000000 */
[----:B------:R-:W-:Y:S02]  /*6110*/  VIADD R0, R28, 0x192 ;  /* 0x000001921c007836 */ /* 0x000fe40000000000 */
[----:B0-----:R-:W-:Y:S01]  /*6120*/  IMAD.MOV.U32 R3, RZ, RZ, R17 ;  /* 0x000000ffff037224 */ /* 0x001fe200078e0011 */
[----:B------:R-:W-:Y:S01]  /*6130*/  ISETP.GT.U32.AND P4, PT, R10, R14, PT ;  /* 0x0000000e0a00720c */ /* 0x000fe20003f84070 */
[----:B------:R-:W-:Y:S01]  /*6140*/  VIADD R9, R28, 0x190 ;  /* 0x000001901c097836 */ /* 0x000fe20000000000 */
[----:B------:R-:W-:Y:S01]  /*6150*/  IABS R6, R0 ;  /* 0x0000000000067213 */ /* 0x000fe20000000000 */
[----:B------:R-:W-:Y:S01]  /*6160*/  @!P0 IMAD.MOV R3, RZ, RZ, -R3 ;  /* 0x000000ffff038224 */ /* 0x000fe200078e0a03 */
[----:B------:R-:W-:Y:S01]  /*6170*/  ISETP.GT.U32.AND P0, PT, R10, R12, PT ;  /* 0x0000000c0a00720c */ /* 0x000fe20003f04070 */
[----:B------:R-:W-:Y:S01]  /*6180*/  IMAD.MOV.U32 R17, RZ, RZ, R13 ;  /* 0x000000ffff117224 */ /* 0x000fe200078e000d */
[----:B------:R-:W-:Y:S01]  /*6190*/  IABS R11, R9 ;  /* 0x00000009000b7213 */ /* 0x000fe20000000000 */
[----:B------:R-:W-:Y:S01]  /*61a0*/  IMAD.HI.U32 R13, R7, R6, RZ ;  /* 0x00000006070d7227 */ /* 0x000fe200078e00ff */
[----:B------:R0:W-:Y:S03]  /*61b0*/  STL [R1+0x7bc], R3 ;  /* 0x0007bc0301007387 */ /* 0x0001e60000100800 */
[----:B------:R-:W-:-:S02]  /*61c0*/  VIADD R4, R28, 0x18f ;  /* 0x0000018f1c047836 */ /* 0x000fc40000000000 */
[--C-:B------:R-:W-:Y:S02]  /*61d0*/  @!P5 IMAD.IADD R5, R5, 0x1, -R10.reuse ;  /* 0x000000010505d824 */ /* 0x100fe400078e0a0a */
[----:B------:R-:W-:Y:S01]  /*61e0*/  IMAD.MOV R13, RZ, RZ, -R13 ;  /* 0x000000ffff0d7224 */ /* 0x000fe200078e0a0d */
[----:B------:R-:W-:Y:S01]  /*61f0*/  IABS R8, R4 ;  /* 0x0000000400087213 */ /* 0x000fe20000000000 */
[----:B------:R-:W-:Y:S01]  /*6200*/  @!P0 IMAD.IADD R12, R12, 0x1, -R10 ;  /* 0x000000010c0c8824 */ /* 0x000fe200078e0a0a */
[----:B------:R-:W-:Y:S01]  /*6210*/  ISETP.GT.U32.AND P5, PT, R10, R5, PT ;  /* 0x000000050a00720c */ /* 0x000fe20003fa4070 */
[----:B0-----:R-:W-:Y:S02]  /*6220*/  IMAD.MOV.U32 R3, RZ, RZ, R16 ;  /* 0x000000ffff037224 */ /* 0x001fe400078e0010 */
[----:B------:R-:W-:Y:S01]  /*6230*/  @!P4 IMAD.IADD R14, R14, 0x1, -R10 ;  /* 0x000000010e0ec824 */ /* 0x000fe200078e0a0a */
[----:B------:R-:W-:Y:S01]  /*6240*/  ISETP.GT.U32.AND P0, PT, R10, R12, PT ;  /* 0x0000000c0a00720c */ /* 0x000fe20003f04070 */
[----:B------:R-:W-:Y:S01]  /*6250*/  @!P3 IMAD.MOV R3, RZ, RZ, -R3 ;  /* 0x000000ffff03b224 */ /* 0x000fe200078e0a03 */
[----:B------:R-:W-:Y:S01]  /*6260*/  ISETP.GE.AND P3, PT, R0, RZ, PT ;  /* 0x000000ff0000720c */ /* 0x000fe20003f66270 */
[----:B------:R-:W-:-:S02]  /*6270*/  IMAD R0, R10, R13, R6 ;  /* 0x0000000d0a007224 */ /* 0x000fc400078e0206 */
[C---:B------:R-:W-:Y:S01]  /*6280*/  IMAD.HI.U32 R6, R7.reuse, R11, RZ ;  /* 0x0000000b07067227 */ /* 0x040fe200078e00ff */
[----:B------:R0:W-:Y:S02]  /*6290*/  STL [R1+0x7b8], R3 ;  /* 0x0007b80301007387 */ /* 0x0001e40000100800 */
[----:B------:R-:W-:Y:S01]  /*62a0*/  ISETP.GT.U32.AND P4, PT, R10, R0, PT ;  /* 0x000000000a00720c */ /* 0x000fe20003f84070 */
[----:B------:R-:W-:-:S04]  /*62b0*/  IMAD.HI.U32 R16, R7, R17, RZ ;  /* 0x0000001107107227 */ /* 0x000fc800078e00ff */
[----:B------:R-:W-:-:S04]  /*62c0*/  IMAD.HI.U32 R13, R7, R8, RZ ;  /* 0x00000008070d7227 */ /* 0x000fc800078e00ff */
[----:B0-----:R-:W-:Y:S02]  /*62d0*/  IMAD.MOV.U32 R3, RZ, RZ, R14 ;  /* 0x000000ffff037224 */ /* 0x001fe400078e000e */
[----:B------:R-:W-:Y:S02]  /*62e0*/  IMAD.MOV R6, RZ, RZ, -R6 ;  /* 0x000000ffff067224 */ /* 0x000fe400078e0a06 */
[----:B------:R-:W-:Y:S02]  /*62f0*/  @!P1 IMAD.MOV R3, RZ, RZ, -R3 ;  /* 0x000000ffff039224 */ /* 0x000fe400078e0a03 */
[----:B------:R-:W-:Y:S02]  /*6300*/  IMAD.MOV R16, RZ, RZ, -R16 ;  /* 0x000000ffff107224 */ /* 0x000fe400078e0a10 */
[----:B------:R-:W-:Y:S01]  /*6310*/  IMAD.MOV R13, RZ, RZ, -R13 ;  /* 0x000000ffff0d7224 */ /* 0x000fe200078e0a0d */
[----:B------:R0:W-:Y:S01]  /*6320*/  STL [R1+0x7b4], R3 ;  /* 0x0007b40301007387 */ /* 0x0001e20000100800 */
[----:B------:R-:W-:-:S02]  /*6330*/  IMAD R11, R10, R6, R11 ;  /* 0x000000060a0b7224 */ /* 0x000fc400078e020b */
[--C-:B------:R-:W-:Y:S02]  /*6340*/  @!P0 IMAD.IADD R12, R12, 0x1, -R10.reuse ;  /* 0x000000010c0c8824 */ /* 0x100fe400078e0a0a */
[----:B------:R-:W-:Y:S01]  /*6350*/  VIADD R6, R28, 0x18e ;  /* 0x0000018e1c067836 */ /* 0x000fe20000000000 */
[C---:B------:R-:W-:Y:S01]  /*6360*/  ISETP.GT.U32.AND P0, PT, R10.reuse, R11, PT ;  /* 0x0000000b0a00720c */ /* 0x040fe20003f04070 */
[----:B------:R-:W-:Y:S01]  /*6370*/  @!P5 IMAD.IADD R5, R5, 0x1, -R10 ;  /* 0x000000010505d824 */ /* 0x000fe200078e0a0a */
[----:B------:R-:W-:Y:S01]  /*6380*/  ISETP.GE.AND P5, PT, R15, RZ, PT ;  /* 0x000000ff0f00720c */ /* 0x000fe20003fa6270 */
[C---:B------:R-:W-:Y:S02]  /*6390*/  IMAD R17, R10.reuse, R16, R17 ;  /* 0x000000100a117224 */ /* 0x040fe400078e0211 */
[C---:B------:R-:W-:Y:S01]  /*63a0*/  IMAD R8, R10.reuse, R13, R8 ;  /* 0x0000000d0a087224 */ /* 0x040fe200078e0208 */
[----:B------:R-:W-:Y:S01]  /*63b0*/  IABS R13, R6 ;  /* 0x00000006000d7213 */ /* 0x000fe20000000000 */
[----:B0-----:R-:W-:Y:S01]  /*63c0*/  IMAD.MOV.U32 R3, RZ, RZ, R12 ;  /* 0x000000ffff037224 */ /* 0x001fe200078e000c */
[----:B------:R-:W-:Y:S01]  /*63d0*/  ISETP.GT.U32.AND P1, PT, R10, R17, PT ;  /* 0x000000110a00720c */ /* 0x000fe20003f24070 */
[----:B------:R-:W-:-:S02]  /*63e0*/  IMAD.MOV.U32 R14, RZ, RZ, R5 ;  /* 0x000000ffff0e7224 */ /* 0x000fc400078e0005 */
[----:B------:R-:W-:Y:S01]  /*63f0*/  @!P6 IMAD.MOV R3, RZ, RZ, -R3 ;  /* 0x000000ffff03e224 */ /* 0x000fe200078e0a03 */
[----:B------:R-:W-:Y:S01]  /*6400*/  ISETP.GT.U32.AND P6, PT, R10, R8, PT ;  /* 0x000000080a00720c */ /* 0x000fe20003fc4070 */
[----:B------:R-:W-:Y:S02]  /*6410*/  @!P4 IMAD.IADD R0, R0, 0x1, -R10 ;  /* 0x000000010000c824 */ /* 0x000fe400078e0a0a */
[----:B------:R-:W-:Y:S02]  /*6420*/  IMAD.MOV.U32 R5, RZ, RZ, R13 ;  /* 0x000000ffff057224 */ /* 0x000fe400078e000d */
[----:B------:R-:W-:Y:S01]  /*6430*/  @!P2 IMAD.MOV R14, RZ, RZ, -R14 ;  /* 0x000000ffff0ea224 */ /* 0x000fe200078e0a0e */
[----:B------:R-:W-:Y:S01]  /*6440*/  ISETP.GE.AND P2, PT, R9, RZ, PT ;  /* 0x000000ff0900720c */ /* 0x000fe20003f46270 */
[----:B------:R-:W-:Y:S01]  /*6450*/  VIADD R9, R28, 0x18d ;  /* 0x0000018d1c097836 */ /* 0x000fe20000000000 */
[----:B------:R-:W-:Y:S01]  /*6460*/  ISETP.GT.U32.AND P4, PT, R10, R0, PT ;  /* 0x000000000a00720c */ /* 0x000fe20003f84070 */
[----:B------:R-:W-:Y:S01]  /*6470*/  IMAD.HI.U32 R12, R7, R5, RZ ;  /* 0x00000005070c7227 */ /* 0x000fe200078e00ff */
[----:B------:R-:W-:Y:S02]  /*6480*/  STL [R1+0x7b0], R14 ;  /* 0x0007b00e01007387 */ /* 0x000fe40000100800 */
[----:B------:R-:W-:Y:S01]  /*6490*/  IABS R16, R9 ;  /* 0x0000000900107213 */ /* 0x000fe20000000000 */
[----:B------:R-:W-:Y:S01]  /*64a0*/  @!P0 IMAD.IADD R11, R11, 0x1, -R10 ;  /* 0x000000010b0b8824 */ /* 0x000fe200078e0a0a */
[----:B------:R0:W-:Y:S01]  /*64b0*/  STL [R1+0x7ac], R3 ;  /* 0x0007ac0301007387 */ /* 0x0001e20000100800 */
[----:B------:R-:W-:-:S02]  /*64c0*/  IMAD.MOV R12, RZ, RZ, -R12 ;  /* 0x000000ffff0c7224 */ /* 0x000fc400078e0a0c */
[--C-:B------:R-:W-:Y:S01]  /*64d0*/  @!P1 IMAD.IADD R17, R17, 0x1, -R10.reuse ;  /* 0x0000000111119824 */ /* 0x100fe200078e0a0a */
[----:B------:R-:W-:Y:S01]  /*64e0*/  ISETP.GE.AND P1, PT, R6, RZ, PT ;  /* 0x000000ff0600720c */ /* 0x000fe20003f26270 */
[----:B------:R-:W-:Y:S01]  /*64f0*/  @!P6 IMAD.IADD R8, R8, 0x1, -R10 ;  /* 0x000000010808e824 */ /* 0x000fe200078e0a0a */
[C---:B------:R-:W-:Y:S01]  /*6500*/  ISETP.GT.U32.AND P6, PT, R10.reuse, R11, PT ;  /* 0x0000000b0a00720c */ /* 0x040fe20003fc4070 */
[C---:B------:R-:W-:Y:S01]  /*6510*/  IMAD R5, R10.reuse, R12, R5 ;  /* 0x0000000c0a057224 */ /* 0x040fe200078e0205 */
[----:B------:R-:W-:Y:S01]  /*6520*/  ISETP.GT.U32.AND P0, PT, R10, R17, PT ;  /* 0x000000110a00720c */ /* 0x000fe20003f04070 */
[----:B------:R-:W-:-:S04]  /*6530*/  IMAD.HI.U32 R12, R7, R16, RZ ;  /* 0x00000010070c7227 */ /* 0x000fc800078e00ff */
[----:B------:R-:W-:Y:S01]  /*6540*/  @!P4 IMAD.IADD R0, R0, 0x1, -R10 ;  /* 0x000000010000c824 */ /* 0x000fe200078e0a0a */
[----:B------:R-:W-:Y:S01]  /*6550*/  ISETP.GE.AND P4, PT, R4, RZ, PT ;  /* 0x000000ff0400720c */ /* 0x000fe20003f86270 */
[----:B------:R-:W-:Y:S02]  /*6560*/  IMAD.MOV R12, RZ, RZ, -R12 ;  /* 0x000000ffff0c7224 */ /* 0x000fe400078e0a0c */
[----:B0-----:R-:W-:Y:S02]  /*6570*/  IMAD.MOV.U32 R3, RZ, RZ, R0 ;  /* 0x000000ffff037224 */ /* 0x001fe400078e0000 */
[C---:B------:R-:W-:Y:S02]  /*6580*/  IMAD R16, R10.reuse, R12, R16 ;  /* 0x0000000c0a107224 */ /* 0x040fe400078e0210 */
[----:B------:R-:W-:Y:S01]  /*6590*/  @!P3 IMAD.MOV R3, RZ, RZ, -R3 ;  /* 0x000000ffff03b224 */ /* 0x000fe200078e0a03 */
[C---:B------:R-:W-:Y:S01]  /*65a0*/  ISETP.GT.U32.AND P3, PT, R10.reuse, R8, PT ;  /* 0x000000080a00720c */ /* 0x040fe20003f64070 */
[--C-:B------:R-:W-:Y:S01]  /*65b0*/  @!P6 IMAD.IADD R11, R11, 0x1, -R10.reuse ;  /* 0x000000010b0be824 */ /* 0x100fe200078e0a0a */
[----:B------:R-:W-:Y:S01]  /*65c0*/  ISETP.GT.U32.AND P6, PT, R10, R16, PT ;  /* 0x000000100a00720c */ /* 0x000fe20003fc4070 */
[----:B------:R-:W-:Y:S01]  /*65d0*/  VIADD R6, R28, 0x18c ;  /* 0x0000018c1c067836 */ /* 0x000fe20000000000 */
[----:B------:R0:W-:Y:S01]  /*65e0*/  STL [R1+0x7a4], R3 ;  /* 0x0007a40301007387 */ /* 0x0001e20000100800 */
[----:B------:R-:W-:Y:S01]  /*65f0*/  @!P0 IMAD.IADD R17, R17, 0x1, -R10 ;  /* 0x0000000111118824 */ /* 0x000fe200078e0a0a */
[----:B------:R-:W-:Y:S01]  /*6600*/  ISETP.GT.U32.AND P0, PT, R10, R5, PT ;  /* 0x000000050a00720c */ /* 0x000fe20003f04070 */
[C---:B------:R-:W-:Y:S01]  /*6610*/  VIADD R4, R28.reuse, 0x18b ;  /* 0x0000018b1c047836 */ /* 0x040fe20000000000 */
[----:B------:R-:W-:Y:S01]  /*6620*/  IABS R15, R6 ;  /* 0x00000006000f7213 */ /* 0x000fe20000000000 */
[----:B------:R-:W-:-:S02]  /*6630*/  VIADD R0, R28, 0x18a ;  /* 0x0000018a1c007836 */ /* 0x000fc40000000000 */
[----:B------:R-:W-:Y:S01]  /*6640*/  @!P2 IMAD.MOV R11, RZ, RZ, -R11 ;  /* 0x000000ffff0ba224 */ /* 0x000fe200078e0a0b */
[----:B------:R-:W-:Y:S01]  /*6650*/  IABS R14, R4 ;  /* 0x00000004000e7213 */ /* 0x000fe20000000000 */
[----:B------:R-:W-:Y:S01]  /*6660*/  IMAD.HI.U32 R12, R7, R15, RZ ;  /* 0x0000000f070c7227 */ /* 0x000fe200078e00ff */
[----:B------:R-:W-:-:S03]  /*6670*/  IABS R13, R0 ;  /* 0x00000000000d7213 */ /* 0x000fc60000000000 */
[--C-:B------:R-:W-:Y:S01]  /*6680*/  @!P3 IMAD.IADD R8, R8, 0x1, -R10.reuse ;  /* 0x000000010808b824 */ /* 0x100fe200078e0a0a */
[----:B------:R-:W-:Y:S01]  /*6690*/  ISETP.GE.AND P3, PT, R9, RZ, PT ;  /* 0x000000ff0900720c */ /* 0x000fe20003f66270 */
[----:B0-----:R-:W-:Y:S02]  /*66a0*/  IMAD.MOV.U32 R3, RZ, RZ, R17 ;  /* 0x000000ffff037224 */ /* 0x001fe400078e0011 */
[----:B------:R-:W-:Y:S02]  /*66b0*/  @!P6 IMAD.IADD R16, R16, 0x1, -R10 ;  /* 0x000000011010e824 */ /* 0x000fe400078e0a0a */
[----:B------:R-:W-:-:S03]  /*66c0*/  IMAD.HI.U32 R9, R7, R14, RZ ;  /* 0x0000000e07097227 */ /* 0x000fc600078e00ff */
[----:B------:R-:W-:Y:S01]  /*66d0*/  ISETP.GT.U32.AND P6, PT, R10, R16, PT ;  /* 0x000000100a00720c */ /* 0x000fe20003fc4070 */
[----:B------:R-:W-:Y:S02]  /*66e0*/  IMAD.MOV R12, RZ, RZ, -R12 ;  /* 0x000000ffff0c7224 */ /* 0x000fe400078e0a0c */
[----:B------:R-:W-:Y:S01]  /*66f0*/  @!P0 IMAD.IADD R5, R5, 0x1, -R10 ;  /* 0x0000000105058824 */ /* 0x000fe200078e0a0a */
[----:B------:R-:W-:Y:S01]  /*6700*/  ISETP.GE.AND P0, PT, R6, RZ, PT ;  /* 0x000000ff0600720c */ /* 0x000fe20003f06270 */
[----:B------:R-:W-:Y:S02]  /*6710*/  @!P5 IMAD.MOV R3, RZ, RZ, -R3 ;  /* 0x000000ffff03d224 */ /* 0x000fe400078e0a03 */
[----:B------:R-:W-:Y:S01]  /*6720*/  IMAD.HI.U32 R6, R7, R13, RZ ;  /* 0x0000000d07067227 */ /* 0x000fe200078e00ff */
[----:B------:R-:W-:Y:S02]  /*6730*/  ISETP.GT.U32.AND P5, PT, R10, R5, PT ;  /* 0x000000050a00720c */ /* 0x000fe40003fa4070 */
[----:B------:R0:W-:Y:S01]  /*6740*/  STL [R1+0x7a0], R3 ;  /* 0x0007a00301007387 */ /* 0x0001e20000100800 */
[----:B------:R-:W-:-:S02]  /*6750*/  IMAD.MOV R9, RZ, RZ, -R9 ;  /* 0x000000ffff097224 */ /* 0x000fc400078e0a09 */
[C---:B------:R-:W-:Y:S01]  /*6760*/  IMAD R15, R10.reuse, R12, R15 ;  /* 0x0000000c0a0f7224 */ /* 0x040fe200078e020f */
[----:B------:R2:W-:Y:S01]  /*6770*/  STL [R1+0x79c], R11 ;  /* 0x00079c0b01007387 */ /* 0x0005e20000100800 */
[----:B------:R-:W-:Y:S02]  /*6780*/  IMAD.MOV R6, RZ, RZ, -R6 ;  /* 0x000000ffff067224 */ /* 0x000fe400078e0a06 */
[C---:B------:R-:W-:Y:S01]  /*6790*/  IMAD R14, R10.reuse, R9, R14 ;  /* 0x000000090a0e7224 */ /* 0x040fe200078e020e */
[C---:B------:R-:W-:Y:S01]  /*67a0*/  ISETP.GT.U32.AND P2, PT, R10.reuse, R15, PT ;  /* 0x0000000f0a00720c */ /* 0x040fe20003f44070 */
[----:B------:R-:W-:Y:S02]  /*67b0*/  IMAD R13, R10, R6, R13 ;  /* 0x000000060a0d7224 */ /* 0x000fe400078e020d */
[----:B0-----:R-:W-:Y:S02]  /*67c0*/  IMAD.MOV.U32 R3, RZ, RZ, R8 ;  /* 0x000000ffff037224 */ /* 0x001fe400078e0008 */
[----:B------:R-:W-:Y:S01]  /*67d0*/  @!P6 IMAD.IADD R16, R16, 0x1, -R10 ;  /* 0x000000011010e824 */ /* 0x000fe200078e0a0a */
[C---:B------:R-:W-:Y:S01]  /*67e0*/  ISETP.GT.U32.AND P6, PT, R10.reuse, R13, PT ;  /* 0x0000000d0a00720c */ /* 0x040fe20003fc4070 */
[----:B------:R-:W-:Y:S01]  /*67f0*/  @!P4 IMAD.MOV R3, RZ, RZ, -R3 ;  /* 0x000000ffff03c224 */ /* 0x000fe200078e0a03 */
[----:B------:R-:W-:Y:S01]  /*6800*/  ISETP.GT.U32.AND P4, PT, R10, R14, PT ;  /* 0x0000000e0a00720c */ /* 0x000fe20003f84070 */
[----:B------:R-:W-:-:S02]  /*6810*/  VIADD R12, R28, 0x189 ;  /* 0x000001891c0c7836 */ /* 0x000fc40000000000 */
[----:B------:R-:W-:Y:S01]  /*6820*/  VIADD R8, R28, 0x188 ;  /* 0x000001881c087836 */ /* 0x000fe20000000000 */
[----:B------:R0:W-:Y:S01]  /*6830*/  STL [R1+0x798], R3 ;  /* 0x0007980301007387 */ /* 0x0001e20000100800 */
[--C-:B------:R-:W-:Y:S01]  /*6840*/  @!P2 IMAD.IADD R15, R15, 0x1, -R10.reuse ;  /* 0x000000010f0fa824 */ /* 0x100fe200078e0a0a */
[----:B------:R-:W-:Y:S01]  /*6850*/  IABS R6, R12 ;  /* 0x0000000c00067213 */ /* 0x000fe20000000000 */
[----:B------:R-:W-:Y:S01]  /*6860*/  @!P5 IMAD.IADD R5, R5, 0x1, -R10 ;  /* 0x000000010505d824 */ /* 0x000fe200078e0a0a */
[----:B------:R-:W-:Y:S01]  /*6870*/  ISETP.GE.AND P5, PT, R4, RZ, PT ;  /* 0x000000ff0400720c */ /* 0x000fe20003fa6270 */
[----:B------:R-:W-:Y:S01]  /*6880*/  @!P3 IMAD.MOV R16, RZ, RZ, -R16 ;  /* 0x000000ffff10b224 */ /* 0x000fe200078e0a10 */
[----:B--2---:R-:W-:Y:S01]  /*6890*/  IABS R11, R8 ;  /* 0x00000008000b7213 */ /* 0x004fe20000000000 */
[----:B------:R-:W-:Y:S01]  /*68a0*/  IMAD.HI.U32 R4, R7, R6, RZ ;  /* 0x0000000607047227 */ /* 0x000fe200078e00ff */
[----:B------:R-:W-:-:S03]  /*68b0*/  ISETP.GE.AND P2, PT, R0, RZ, PT ;  /* 0x000000ff0000720c */ /* 0x000fc60003f46270 */
[--C-:B------:R-:W-:Y:S01]  /*68c0*/  @!P4 IMAD.IADD R14, R14, 0x1, -R10.reuse ;  /* 0x000000010e0ec824 */ /* 0x100fe200078e0a0a */
[C---:B------:R-:W-:Y:S01]  /*68d0*/  ISETP.GT.U32.AND P4, PT, R10.reuse, R15, PT ;  /* 0x0000000f0a00720c */ /* 0x040fe20003f84070 */
[----:B------:R-:W-:Y:S02]  /*68e0*/  @!P6 IMAD.IADD R13, R13, 0x1, -R10 ;  /* 0x000000010d0de824 */ /* 0x000fe400078e0a0a */
[----:B0-----:R-:W-:Y:S01]  /*68f0*/  IMAD.MOV.U32 R3, RZ, RZ, R5 ;  /* 0x000000ffff037224 */ /* 0x001fe200078e0005 */
[----:B------:R-:W-:Y:S01]  /*6900*/  ISETP.GT.U32.AND P6, PT, R10, R14, PT ;  /* 0x0000000e0a00720c */ /* 0x000fe20003fc4070 */
[----:B------:R-:W-:Y:S02]  /*6910*/  IMAD.MOV R4, RZ, RZ, -R4 ;  /* 0x000000ffff047224 */ /* 0x000fe400078e0a04 */
[----:B------:R-:W-:-:S04]  /*6920*/  IMAD.HI.U32 R5, R7, R11, RZ ;  /* 0x0000000b07057227 */ /* 0x000fc800078e00ff */
[C---:B------:R-:W-:Y:S02]  /*6930*/  IMAD R6, R10.reuse, R4, R6 ;  /* 0x000000040a067224 */ /* 0x040fe400078e0206 */
[----:B------:R-:W-:Y:S02]  /*6940*/  IMAD.MOV R5, RZ, RZ, -R5 ;  /* 0x000000ffff057224 */ /* 0x000fe400078e0a05 */
[--C-:B------:R-:W-:Y:S01]  /*6950*/  @!P4 IMAD.IADD R15, R15, 0x1, -R10.reuse ;  /* 0x000000010f0fc824 */ /* 0x100fe200078e0a0a */
[C---:B------:R-:W-:Y:S01]  /*6960*/  ISETP.GT.U32.AND P4, PT, R10.reuse, R6, PT ;  /* 0x000000060a00720c */ /* 0x040fe20003f84070 */
[C---:B------:R-:W-:Y:S02]  /*6970*/  IMAD R11, R10.reuse, R5, R11 ;  /* 0x000000050a0b7224 */ /* 0x040fe400078e020b */
[----:B------:R-:W-:Y:S01]  /*6980*/  @!P1 IMAD.MOV R3, RZ, RZ, -R3 ;  /* 0x000000ffff039224 */ /* 0x000fe200078e0a03 */
[----:B------:R-:W-:Y:S01]  /*6990*/  ISETP.GT.U32.AND P1, PT, R10, R13, PT ;  /* 0x0000000d0a00720c */ /* 0x000fe20003f24070 */
[----:B------:R-:W-:Y:S01]  /*69a0*/  @!P6 IMAD.IADD R14, R14, 0x1, -R10 ;  /* 0x000000010e0ee824 */ /* 0x000fe200078e0a0a */
[----:B------:R-:W-:Y:S01]  /*69b0*/  ISETP.GT.U32.AND P6, PT, R10, R11, PT ;  /* 0x0000000b0a00720c */ /* 0x000fe20003fc4070 */
[C---:B------:R-:W-:Y:S01]  /*69c0*/  VIADD R0, R28.reuse, 0x187 ;  /* 0x000001871c007836 */ /* 0x040fe20000000000 */
[----:B------:R0:W-:Y:S01]  /*69d0*/  STL [R1+0x790], R3 ;  /* 0x0007900301007387 */ /* 0x0001e20000100800 */
[----:B------:R-:W-:-:S02]  /*69e0*/  VIADD R4, R28, 0x186 ;  /* 0x000001861c047836 */ /* 0x000fc40000000000 */
[----:B------:R-:W-:Y:S01]  /*69f0*/  @!P5 IMAD.MOV R14, RZ, RZ, -R14 ;  /* 0x000000ffff0ed224 */ /* 0x000fe200078e0a0e */
[----:B------:R-:W-:Y:S01]  /*6a00*/  IABS R17, R0 ;  /* 0x0000000000117213 */ /* 0x000fe20000000000 */
[----:B------:R-:W-:Y:S01]  /*6a10*/  @!P4 IMAD.IADD R6, R6, 0x1, -R10 ;  /* 0x000000010606c824 */ /* 0x000fe200078e0a0a */
[----:B------:R-:W-:Y:S01]  /*6a20*/  IABS R9, R4 ;  /* 0x0000000400097213 */ /* 0x000fe20000000000 */
[----:B------:R-:W-:Y:S01]  /*6a30*/  STL [R1+0x78c], R16 ;  /* 0x00078c1001007387 */ /* 0x000fe20000100800 */
[----:B------:R-:W-:Y:S01]  /*6a40*/  ISETP.GE.AND P4, PT, R8, RZ, PT ;  /* 0x000000ff0800720c */ /* 0x000fe20003f86270 */
[----:B------:R-:W-:Y:S01]  /*6a50*/  IMAD.HI.U32 R18, R7, R17, RZ ;  /* 0x0000001107127227 */ /* 0x000fe200078e00ff */
[----:B------:R-:W-:-:S03]  /*6a60*/  ISETP.GE.AND P5, PT, R0, RZ, PT ;  /* 0x000000ff0000720c */ /* 0x000fc60003fa6270 */
[----:B0-----:R-:W-:Y:S02]  /*6a70*/  IMAD.MOV.U32 R3, RZ, RZ, R15 ;  /* 0x000000ffff037224 */ /* 0x001fe400078e000f */
[--C-:B------:R-:W-:Y:S01]  /*6a80*/  @!P1 IMAD.IADD R13, R13, 0x1, -R10.reuse ;  /* 0x000000010d0d9824 */ /* 0x100fe200078e0a0a */
[----:B------:R-:W-:Y:S01]  /*6a90*/  ISETP.GE.AND P1, PT, R12, RZ, PT ;  /* 0x000000ff0c00720c */ /* 0x000fe20003f26270 */
[----:B------:R-:W-:Y:S01]  /*6aa0*/  @!P6 IMAD.IADD R11, R11, 0x1, -R10 ;  /* 0x000000010b0be824 */ /* 0x000fe200078e0a0a */
[----:B------:R-:W-:Y:S01]  /*6ab0*/  ISETP.GT.U32.AND P6, PT, R10, R6, PT ;  /* 0x000000060a00720c */ /* 0x000fe20003fc4070 */
[----:B------:R-:W-:Y:S02]  /*6ac0*/  IMAD.MOV R18, RZ, RZ, -R18 ;  /* 0x000000ffff127224 */ /* 0x000fe400078e0a12 */
[----:B------:R-:W-:-:S04]  /*6ad0*/  IMAD.HI.U32 R12, R7, R9, RZ ;  /* 0x00000009070c7227 */ /* 0x000fc800078e00ff */
[----:B------:R-:W-:Y:S01]  /*6ae0*/  @!P0 IMAD.MOV R3, RZ, RZ, -R3 ;  /* 0x000000ffff038224 */ /* 0x000fe200078e0a03 */
[C---:B------:R-:W-:Y:S01]  /*6af0*/  ISETP.GT.U32.AND P0, PT, R10.reuse, R11, PT ;  /* 0x0000000b0a00720c */ /* 0x040fe20003f04070 */
[----:B------:R-:W-:Y:S02]  /*6b00*/  IMAD R8, R10, R18, R17 ;  /* 0x000000120a087224 */ /* 0x000fe400078e0211 */
[----:B------:R-:W-:Y:S01]  /*6b10*/  IMAD.MOV R12, RZ, RZ, -R12 ;  /* 0x000000ffff0c7224 */ /* 0x000fe200078e0a0c */
[----:B------:R0:W-:Y:S01]  /*6b20*/  STL [R1+0x788], R3 ;  /* 0x0007880301007387 */ /* 0x0001e20000100800 */
[----:B------:R-:W-:Y:S01]  /*6b30*/  VIADD R5, R28, 0x185 ;  /* 0x000001851c057836 */ /* 0x000fe20000000000 */
[C---:B------:R-:W-:Y:S01]  /*6b40*/  ISETP.GT.U32.AND P3, PT, R10.reuse, R8, PT ;  /* 0x000000080a00720c */ /* 0x040fe20003f64070 */
[----:B------:R-:W-:Y:S01]  /*6b50*/  IMAD R0, R10, R12, R9 ;  /* 0x0000000c0a007224 */ /* 0x000fe200078e0209 */
[----:B------:R-:W-:Y:S01]  /*6b60*/  STL [R1+0x780], R14 ;  /* 0x0007800e01007387 */ /* 0x000fe20000100800 */
[--C-:B------:R-:W-:Y:S01]  /*6b70*/  @!P6 IMAD.IADD R6, R6, 0x1, -R10.reuse ;  /* 0x000000010606e824 */ /* 0x100fe200078e0a0a */
[----:B------:R-:W-:Y:S01]  /*6b80*/  IABS R19, R5 ;  /* 0x0000000500137213 */ /* 0x000fe20000000000 */
[----:B------:R-:W-:Y:S01]  /*6b90*/  VIADD R9, R28, 0x182 ;  /* 0x000001821c097836 */ /* 0x000fe20000000000 */
[----:B------:R-:W-:Y:S01]  /*6ba0*/  ISETP.GT.U32.AND P6, PT, R10, R0, PT ;  /* 0x000000000a00720c */ /* 0x000fe20003fc4070 */
[----:B------:R-:W-:Y:S01]  /*6bb0*/  @!P0 IMAD.IADD R11, R11, 0x1, -R10 ;  /* 0x000000010b0b8824 */ /* 0x000fe200078e0a0a */
[----:B------:R-:W-:Y:S01]  /*6bc0*/  ISETP.GE.AND P0, PT, R5, RZ, PT ;  /* 0x000000ff0500720c */ /* 0x000fe20003f06270 */
[----:B0-----:R-:W-:Y:S01]  /*6bd0*/  IMAD.MOV.U32 R3, RZ, RZ, R13 ;  /* 0x000000ffff037224 */ /* 0x001fe200078e000d */
[----:B------:R-:W-:Y:S01]  /*6be0*/  IABS R17, R9 ;  /* 0x0000000900117213 */ /* 0x000fe20000000000 */
[----:B------:R-:W-:-:S04]  /*6bf0*/  IMAD.HI.U32 R13, R7, R19, RZ ;  /* 0x00000013070d7227 */ /* 0x000fc800078e00ff */
[----:B------:R-:W-:Y:S01]  /*6c00*/  @!P2 IMAD.MOV R3, RZ, RZ, -R3 ;  /* 0x000000ffff03a224 */ /* 0x000fe200078e0a03 */
[----:B------:R-:W-:Y:S01]  /*6c10*/  ISETP.GE.AND P2, PT, R4, RZ, PT ;  /* 0x000000ff0400720c */ /* 0x000fe20003f46270 */
[----:B------:R-:W-:Y:S02]  /*6c20*/  VIADD R4, R28, 0x184 ;  /* 0x000001841c047836 */ /* 0x000fe40000000000 */
[----:B------:R-:W-:Y:S01]  /*6c30*/  IMAD.MOV R13, RZ, RZ, -R13 ;  /* 0x000000ffff0d7224 */ /* 0x000fe200078e0a0d */
[----:B------:R0:W-:Y:S01]  /*6c40*/  STL [R1+0x77c], R3 ;  /* 0x00077c0301007387 */ /* 0x0001e20000100800 */
[--C-:B------:R-:W-:Y:S01]  /*6c50*/  @!P3 IMAD.IADD R8, R8, 0x1, -R10.reuse ;  /* 0x000000010808b824 */ /* 0x100fe200078e0a0a */
[----:B------:R-:W-:Y:S01]  /*6c60*/  IABS R18, R4 ;  /* 0x0000000400127213 */ /* 0x000fe20000000000 */
[----:B------:R-:W-:Y:S01]  /*6c70*/  IMAD R19, R10, R13, R19 ;  /* 0x0000000d0a137224 */ /* 0x000fe200078e0213 */
[----:B------:R-:W-:Y:S01]  /*6c80*/  ISETP.GE.AND P3, PT, R4, RZ, PT ;  /* 0x000000ff0400720c */ /* 0x000fe20003f66270 */
[----:B------:R-:W-:Y:S01]  /*6c90*/  @!P6 IMAD.IADD R0, R0, 0x1, -R10 ;  /* 0x000000010000e824 */ /* 0x000fe200078e0a0a */
[----:B------:R-:W-:Y:S01]  /*6ca0*/  ISETP.GT.U32.AND P6, PT, R10, R8, PT ;  /* 0x000000080a00720c */ /* 0x000fe20003fc4070 */
[----:B------:R-:W-:-:S02]  /*6cb0*/  VIADD R5, R28, 0x183 ;  /* 0x000001831c057836 */ /* 0x000fc40000000000 */
[----:B------:R-:W-:Y:S02]  /*6cc0*/  VIADD R4, R28, 0x181 ;  /* 0x000001811c047836 */ /* 0x000fe40000000000 */
[----:B0-----:R-:W-:Y:S01]  /*6cd0*/  IMAD.MOV.U32 R3, RZ, RZ, R6 ;  /* 0x000000ffff037224 */ /* 0x001fe200078e0006 */
[----:B------:R-:W-:Y:S01]  /*6ce0*/  IABS R14, R5 ;  /* 0x00000005000e7213 */ /* 0x000fe20000000000 */
[----:B------:R-:W-:Y:S01]  /*6cf0*/  IMAD.HI.U32 R6, R7, R18, RZ ;  /* 0x0000001207067227 */ /* 0x000fe200078e00ff */
[----:B------:R-:W-:-:S03]  /*6d00*/  IABS R16, R4 ;  /* 0x0000000400107213 */ /* 0x000fc60000000000 */
[----:B------:R-:W-:Y:S01]  /*6d10*/  @!P1 IMAD.MOV R3, RZ, RZ, -R3 ;  /* 0x000000ffff039224 */ /* 0x000fe200078e0a03 */
[----:B------:R-:W-:Y:S01]  /*6d20*/  ISETP.GT.U32.AND P1, PT, R10, R0, PT ;  /* 0x000000000a00720c */ /* 0x000fe20003f24070 */
[----:B------:R-:W-:Y:S02]  /*6d30*/  IMAD.MOV R6, RZ, RZ, -R6 ;  /* 0x000000ffff067224 */ /* 0x000fe400078e0a06 */
[----:B------:R-:W-:Y:S01]  /*6d40*/  @!P6 IMAD.IADD R8, R8, 0x1, -R10 ;  /* 0x000000010808e824 */ /* 0x000fe200078e0a0a */
[----:B------:R0:W-:Y:S01]  /*6d50*/  STL [R1+0x778], R3 ;  /* 0x0007780301007387 */ /* 0x0001e20000100800 */
[----:B------:R-:W-:Y:S02]  /*6d60*/  IMAD R18, R10, R6, R18 ;  /* 0x000000060a127224 */ /* 0x000fe400078e0212 */
[----:B------:R-:W-:-:S03]  /*6d70*/  IMAD.HI.U32 R6, R7, R17, RZ ;  /* 0x0000001107067227 */ /* 0x000fc600078e00ff */
[----:B------:R-:W-:Y:S01]  /*6d80*/  ISETP.GT.U32.AND P6, PT, R10, R18, PT ;  /* 0x000000120a00720c */ /* 0x000fe20003fc4070 */
[----:B------:R-:W-:Y:S02]  /*6d90*/  IMAD.MOV R6, RZ, RZ, -R6 ;  /* 0x000000ffff067224 */ /* 0x000fe400078e0a06 */
[----:B------:R-:W-:Y:S01]  /*6da0*/  @!P1 IMAD.IADD R0, R0, 0x1, -R10 ;  /* 0x0000000100009824 */ /* 0x000fe200078e0a0a */
[----:B------:R-:W-:Y:S01]  /*6db0*/  ISETP.GE.AND P1, PT, R5, RZ, PT ;  /* 0x000000ff0500720c */ /* 0x000fe20003f26270 */
[----:B0-----:R-:W-:Y:S02]  /*6dc0*/  IMAD.MOV.U32 R3, RZ, RZ, R11 ;  /* 0x000000ffff037224 */ /* 0x001fe400078e000b */
[----:B------:R-:W-:-:S04]  /*6dd0*/  IMAD.HI.U32 R11, R7, R14, RZ ;  /* 0x0000000e070b7227 */ /* 0x000fc800078e00ff */
[----:B------:R-:W-:Y:S01]  /*6de0*/  @!P4 IMAD.MOV R3, RZ, RZ, -R3 ;  /* 0x000000ffff03c224 */ /* 0x000fe200078e0a03 */
[----:B------:R-:W-:Y:S01]  /*6df0*/  ISETP.GT.U32.AND P4, PT, R10, R19, PT ;  /* 0x000000130a00720c */ /* 0x000fe20003f84070 */
[----:B------:R-:W-:Y:S02]  /*6e00*/  IMAD.MOV R11, RZ, RZ, -R11 ;  /* 0x000000ffff0b7224 */ /* 0x000fe400078e0a0b */
[----:B------:R-:W-:Y:S01]  /*6e10*/  @!P6 IMAD.IADD R18, R18, 0x1, -R10 ;  /* 0x000000011212e824 */ /* 0x000fe200078e0a0a */
[----:B------:R0:W-:Y:S01]  /*6e20*/  STL [R1+0x774], R3 ;  /* 0x0007740301007387 */ /* 0x0001e20000100800 */
[C---:B------:R-:W-:Y:S02]  /*6e30*/  IMAD R14, R10.reuse, R11, R14 ;  /* 0x0000000b0a0e7224 */ /* 0x040fe400078e020e */
[C---:B------:R-:W-:Y:S01]  /*6e40*/  IMAD R17, R10.reuse, R6, R17 ;  /* 0x000000060a117224 */ /* 0x040fe200078e0211 */
[----:B------:R-:W-:Y:S01]  /*6e50*/  ISETP.GT.U32.AND P6, PT, R10, R18, PT ;  /* 0x000000120a00720c */ /* 0x000fe20003fc4070 */
[----:B------:R-:W-:-:S04]  /*6e60*/  IMAD.HI.U32 R5, R7, R16, RZ ;  /* 0x0000001007057227 */ /* 0x000fc800078e00ff */
[----:B------:R-:W-:Y:S01]  /*6e70*/  @!P4 IMAD.IADD R19, R19, 0x1, -R10 ;  /* 0x000000011313c824 */ /* 0x000fe200078e0a0a */
[----:B------:R-:W-:Y:S01]  /*6e80*/  ISETP.GE.AND P4, PT, R9, RZ, PT ;  /* 0x000000ff0900720c */ /* 0x000fe20003f86270 */
[----:B0-----:R-:W-:Y:S02]  /*6e90*/  IMAD.MOV.U32 R3, RZ, RZ, R8 ;  /* 0x000000ffff037224 */ /* 0x001fe400078e0008 */
[----:B------:R-:W-:Y:S02]  /*6ea0*/  IMAD.MOV R5, RZ, RZ, -R5 ;  /* 0x000000ffff057224 */ /* 0x000fe400078e0a05 */
[----:B------:R-:W-:Y:S01]  /*6eb0*/  @!P5 IMAD.MOV R3, RZ, RZ, -R3 ;  /* 0x000000ffff03d224 */ /* 0x000fe200078e0a03 */
[----:B------:R-:W-:Y:S01]  /*6ec0*/  ISETP.GT.U32.AND P5, PT, R10, R19, PT ;  /* 0x000000130a00720c */ /* 0x000fe20003fa4070 */
[----:B------:R-:W-:Y:S02]  /*6ed0*/  VIADD R9, R28, 0x180 ;  /* 0x000001801c097836 */ /* 0x000fe40000000000 */
[----:B------:R-:W-:Y:S01]  /*6ee0*/  IMAD R16, R10, R5, R16 ;  /* 0x000000050a107224 */ /* 0x000fe200078e0210 */
[----:B------:R0:W-:Y:S01]  /*6ef0*/  STL [R1+0x770], R3 ;  /* 0x0007700301007387 */ /* 0x0001e20000100800 */
[----:B------:R-:W-:Y:S01]  /*6f00*/  @!P6 IMAD.IADD R18, R18, 0x1, -R10 ;  /* 0x000000011212e824 */ /* 0x000fe200078e0a0a */
[----:B------:R-:W-:Y:S01]  /*6f10*/  IABS R12, R9 ;  /* 0x00000009000c7213 */ /* 0x000fe20000000000 */
[----:B------:R-:W-:Y:S01]  /*6f20*/  VIADD R13, R28, 0x17d ;  /* 0x0000017d1c0d7836 */ /* 0x000fe20000000000 */
[----:B------:R-:W-:Y:S01]  /*6f30*/  ISETP.GT.U32.AND P6, PT, R10, R16, PT ;  /* 0x000000100a00720c */ /* 0x000fe20003fc4070 */
[----:B------:R-:W-:-:S02]  /*6f40*/  VIADD R11, R28, 0x17e ;  /* 0x0000017e1c0b7836 */ /* 0x000fc40000000000 */
[----:B------:R-:W-:Y:S01]  /*6f50*/  IMAD.HI.U32 R15, R7, R12, RZ ;  /* 0x0000000c070f7227 */ /* 0x000fe200078e00ff */
[----:B------:R-:W-:Y:S02]  /*6f60*/  IABS R5, R13 ;  /* 0x0000000d00057213 */ /* 0x000fe40000000000 */
[----:B------:R-:W-:Y:S01]  /*6f70*/  IABS R6, R11 ;  /* 0x0000000b00067213 */ /* 0x000fe20000000000 */
[----:B0-----:R-:W-:Y:S02]  /*6f80*/  IMAD.MOV.U32 R3, RZ, RZ, R0 ;  /* 0x000000ffff037224 */ /* 0x001fe400078e0000 */
[----:B------:R-:W-:Y:S01]  /*6f90*/  @!P5 IMAD.IADD R19, R19, 0x1, -R10 ;  /* 0x000000011313d824 */ /* 0x000fe200078e0a0a */
[C---:B------:R-:W-:Y:S01]  /*6fa0*/  ISETP.GT.U32.AND P5, PT, R10.reuse, R17, PT ;  /* 0x000000110a00720c */ /* 0x040fe20003fa4070 */
[----:B------:R-:W-:Y:S01]  /*6fb0*/  @!P2 IMAD.MOV R3, RZ, RZ, -R3 ;  /* 0x000000ffff03a224 */ /* 0x000fe200078e0a03 */
[----:B------:R-:W-:Y:S01]  /*6fc0*/  ISETP.GT.U32.AND P2, PT, R10, R14, PT ;  /* 0x0000000e0a00720c */ /* 0x000fe20003f44070 */
[----:B------:R-:W-:-:S02]  /*6fd0*/  VIADD R0, R28, 0x17f ;  /* 0x0000017f1c007836 */ /* 0x000fc40000000000 */
[----:B------:R-:W-:Y:S01]  /*6fe0*/  IMAD.MOV R15, RZ, RZ, -R15 ;  /* 0x000000ffff0f7224 */ /* 0x000fe200078e0a0f */
[----:B------:R0:W-:Y:S01]  /*6ff0*/  STL [R1+0x768], R3 ;  /* 0x0007680301007387 */ /* 0x0001e20000100800 */
[----:B------:R-:W-:Y:S01]  /*7000*/  @!P6 IMAD.IADD R16, R16, 0x1, -R10 ;  /* 0x000000011010e824 */ /* 0x000fe200078e0a0a */
[----:B------:R-:W-:Y:S01]  /*7010*/  IABS R8, R0 ;  /* 0x0000000000087213 */ /* 0x000fe20000000000 */
[----:B------:R-:W-:Y:S02]  /*7020*/  IMAD R12, R10, R15, R12 ;  /* 0x0000000f0a0c7224 */ /* 0x000fe400078e020c */
[----:B------:R-:W-:Y:S02]  /*7030*/  IMAD.MOV.U32 R20, RZ, RZ, R19 ;  /* 0x000000ffff147224 */ /* 0x000fe400078e0013 */
[--C-:B------:R-:W-:Y:S02]  /*7040*/  @!P5 IMAD.IADD R17, R17, 0x1, -R10.reuse ;  /* 0x000000011111d824 */ /* 0x100fe400078e0a0a */
[----:B------:R-:W-:Y:S01]  /*7050*/  @!P2 IMAD.IADD R14, R14, 0x1, -R10 ;  /* 0x000000010e0ea824 */ /* 0x000fe200078e0a0a */
[----:B------:R-:W-:Y:S01]  /*7060*/  ISETP.GE.AND P2, PT, R4, RZ, PT ;  /* 0x000000ff0400720c */ /* 0x000fe20003f46270 */
[----:B------:R-:W-:Y:S01]  /*7070*/  IMAD.HI.U32 R4, R7, R8, RZ ;  /* 0x0000000807047227 */ /* 0x000fe200078e00ff */
[----:B------:R-:W-:-:S02]  /*7080*/  ISETP.GT.U32.AND P6, PT, R10, R17, PT ;  /* 0x000000110a00720c */ /* 0x000fc40003fc4070 */
[C---:B------:R-:W-:Y:S01]  /*7090*/  ISETP.GT.U32.AND P5, PT, R10.reuse, R14, PT ;  /* 0x0000000e0a00720c */ /* 0x040fe20003fa4070 */
[----:B------:R-:W-:Y:S02]  /*70a0*/  IMAD.MOV R4, RZ, RZ, -R4 ;  /* 0x000000ffff047224 */ /* 0x000fe400078e0a04 */
        /* <DEDUP_REMOVED lines=10> */
[C---:B------:R-:W-:Y:S01]  /*7150*/  ISETP.GT.U32.AND P5, PT, R10.reuse, R12, PT ;  /* 0x0000000c0a00720c */ /* 0x040fe20003fa4070 */
[----:B------:R-:W-:Y:S01]  /*7160*/  @!P6 IMAD.IADD R17, R17, 0x1, -R10 ;  /* 0x000000011111e824 */ /* 0x000fe200078e0a0a */
[----:B------:R-:W-:Y:S01]  /*7170*/  ISETP.GT.U32.AND P6, PT, R10, R8, PT ;  /* 0x000000080a00720c */ /* 0x000fe20003fc4070 */
[----:B------:R-:W-:Y:S02]  /*7180*/  IMAD.MOV R9, RZ, RZ, -R9 ;  /* 0x000000ffff097224 */ /* 0x000fe400078e0a09 */
[----:B------:R-:W-:Y:S02]  /*7190*/  VIADD R4, R28, 0x17c ;  /* 0x0000017c1c047836 */ /* 0x000fe40000000000 */
[----:B------:R-:W-:Y:S02]  /*71a0*/  IMAD R5, R10, R9, R5 ;  /* 0x000000090a057224 */ /* 0x000fe400078e0205 */
[----:B0-----:R-:W-:-:S02]  /*71b0*/  IMAD.MOV.U32 R3, RZ, RZ, R14 ;  /* 0x000000ffff037224 */ /* 0x001fc400078e000e */
[--C-:B------:R-:W-:Y:S01]  /*71c0*/  @!P0 IMAD.IADD R16, R16, 0x1, -R10.reuse ;  /* 0x0000000110108824 */ /* 0x100fe200078e0a0a */
[----:B------:R-:W-:Y:S01]  /*71d0*/  ISETP.GE.AND P0, PT, R0, RZ, PT ;  /* 0x000000ff0000720c */ /* 0x000fe20003f06270 */
[--C-:B------:R-:W-:Y:S01]  /*71e0*/  @!P5 IMAD.IADD R12, R12, 0x1, -R10.reuse ;  /* 0x000000010c0cd824 */ /* 0x100fe200078e0a0a */
[----:B------:R-:W-:Y:S01]  /*71f0*/  IABS R0, R4 ;  /* 0x0000000400007213 */ /* 0x000fe20000000000 */
[----:B------:R-:W-:Y:S02]  /*7200*/  @!P1 IMAD.MOV R3, RZ, RZ, -R3 ;  /* 0x000000ffff039224 */ /* 0x000fe400078e0a03 */
[----:B------:R-:W-:Y:S01]  /*7210*/  @!P4 IMAD.MOV R17, RZ, RZ, -R17 ;  /* 0x000000ffff11c224 */ /* 0x000fe200078e0a11 */
[C---:B------:R-:W-:Y:S01]  /*7220*/  ISETP.GT.U32.AND P1, PT, R10.reuse, R12, PT ;  /* 0x0000000c0a00720c */ /* 0x040fe20003f24070 */
[----:B------:R-:W-:Y:S01]  /*7230*/  IMAD.HI.U32 R15, R7, R6, RZ ;  /* 0x00000006070f7227 */ /* 0x000fe200078e00ff */
[----:B------:R-:W-:Y:S01]  /*7240*/  ISETP.GT.U32.AND P4, PT, R10, R5, PT ;  /* 0x000000050a00720c */ /* 0x000fe20003f84070 */
[----:B------:R0:W-:Y:S02]  /*7250*/  STL [R1+0x754], R3 ;  /* 0x0007540301007387 */ /* 0x0001e40000100800 */
[----:B------:R-:W-:-:S02]  /*7260*/  @!P6 IMAD.IADD R8, R8, 0x1, -R10 ;  /* 0x000000010808e824 */ /* 0x000fc400078e0a0a */
[----:B------:R-:W-:Y:S01]  /*7270*/  IMAD.MOV R15, RZ, RZ, -R15 ;  /* 0x000000ffff0f7224 */ /* 0x000fe200078e0a0f */
[----:B------:R-:W-:Y:S01]  /*7280*/  STL [R1+0x750], R17 ;  /* 0x0007501101007387 */ /* 0x000fe20000100800 */
        /* <DEDUP_REMOVED lines=39> */
[----:B------:R-:W-:Y:S01]  /*7500*/  ISETP.GE.AND P5, PT, R9, RZ, PT ;  /* 0x000000ff0900720c */ /* 0x000fe20003fa6270 */
[----:B------:R-:W-:Y:S01]  /*7510*/  VIADD R9, R28, 0x178 ;  /* 0x000001781c097836 */ /* 0x000fe20000000000 */
[----:B------:R0:W-:Y:S01]  /*7520*/  STL [R1+0x744], R3 ;  /* 0x0007440301007387 */ /* 0x0001e20000100800 */
[----:B------:R-:W-:Y:S01]  /*7530*/  IABS R19, R19 ;  /* 0x0000001300137213 */ /* 0x000fe20000000000 */
[----:B------:R-:W-:Y:S01]  /*7540*/  @!P2 IMAD.MOV R6, RZ, RZ, -R6 ;  /* 0x000000ffff06a224 */ /* 0x000fe200078e0a06 */
[----:B------:R-:W-:Y:S01]  /*7550*/  ISETP.GE.AND P2, PT, R12, RZ, PT ;  /* 0x000000ff0c00720c */ /* 0x000fe20003f46270 */
[--C-:B------:R-:W-:Y:S01]  /*7560*/  @!P3 IMAD.IADD R4, R4, 0x1, -R10.reuse ;  /* 0x000000010404b824 */ /* 0x100fe200078e0a0a */
[----:B------:R-:W-:Y:S01]  /*7570*/  IABS R12, R12 ;  /* 0x0000000c000c7213 */ /* 0x000fe20000000000 */
[----:B------:R-:W-:Y:S01]  /*7580*/  @!P6 IMAD.IADD R0, R0, 0x1, -R10 ;  /* 0x000000010000e824 */ /* 0x000fe200078e0a0a */
[----:B------:R2:W-:Y:S01]  /*7590*/  STL [R1+0x740], R6 ;  /* 0x0007400601007387 */ /* 0x0005e20000100800 */
[----:B------:R-:W-:Y:S01]  /*75a0*/  IMAD.HI.U32 R11, R7, R19, RZ ;  /* 0x00000013070b7227 */ /* 0x000fe200078e00ff */
[----:B------:R-:W-:-:S02]  /*75b0*/  ISETP.GT.U32.AND P3, PT, R10, R4, PT ;  /* 0x000000040a00720c */ /* 0x000fc40003f64070 */
[----:B------:R-:W-:Y:S01]  /*75c0*/  ISETP.GE.AND P6, PT, R8, RZ, PT ;  /* 0x000000ff0800720c */ /* 0x000fe20003fc6270 */
[----:B0-----:R-:W-:Y:S01]  /*75d0*/  IMAD.MOV.U32 R3, RZ, RZ, R5 ;  /* 0x000000ffff037224 */ /* 0x001fe200078e0005 */
[----:B------:R-:W-:Y:S01]  /*75e0*/  IABS R8, R8 ;  /* 0x0000000800087213 */ /* 0x000fe20000000000 */
[----:B------:R-:W-:Y:S02]  /*75f0*/  IMAD.MOV R11, RZ, RZ, -R11 ;  /* 0x000000ffff0b7224 */ /* 0x000fe400078e0a0b */
[----:B------:R-:W-:Y:S01]  /*7600*/  @!P1 IMAD.MOV R3, RZ, RZ, -R3 ;  /* 0x000000ffff039224 */ /* 0x000fe200078e0a03 */
[----:B------:R-:W-:Y:S01]  /*7610*/  ISETP.GE.AND P1, PT, R9, RZ, PT ;  /* 0x000000ff0900720c */ /* 0x000fe20003f26270 */
[----:B--2---:R-:W-:Y:S01]  /*7620*/  IMAD.HI.U32 R6, R7, R12, RZ ;  /* 0x0000000c07067227 */ /* 0x004fe200078e00ff */
[----:B------:R-:W-:Y:S02]  /*7630*/  IABS R9, R9 ;  /* 0x0000000900097213 */ /* 0x000fe40000000000 */
[----:B------:R0:W-:Y:S01]  /*7640*/  STL [R1+0x73c], R3 ;  /* 0x00073c0301007387 */ /* 0x0001e20000100800 */
[----:B------:R-:W-:-:S02]  /*7650*/  IMAD R19, R10, R11, R19 ;  /* 0x0000000b0a137224 */ /* 0x000fc400078e0213 */
[----:B------:R-:W-:-:S04]  /*7660*/  IMAD.HI.U32 R5, R7, R9, RZ ;  /* 0x0000000907057227 */ /* 0x000fc800078e00ff */
[----:B------:R-:W-:Y:S02]  /*7670*/  IMAD.MOV R6, RZ, RZ, -R6 ;  /* 0x000000ffff067224 */ /* 0x000fe400078e0a06 */
[----:B------:R-:W-:Y:S02]  /*7680*/  IMAD.MOV R5, RZ, RZ, -R5 ;  /* 0x000000ffff057224 */ /* 0x000fe400078e0a05 */
[----:B0-----:R-:W-:Y:S02]  /*7690*/  IMAD.MOV.U32 R3, RZ, RZ, R0 ;  /* 0x000000ffff037224 */ /* 0x001fe400078e0000 */
[----:B------:R-:W-:Y:S02]  /*76a0*/  @!P3 IMAD.IADD R4, R4, 0x1, -R10 ;  /* 0x000000010404b824 */ /* 0x000fe400078e0a0a */
[----:B------:R-:W-:Y:S01]  /*76b0*/  @!P4 IMAD.MOV R3, RZ, RZ, -R3 ;  /* 0x000000ffff03c224 */ /* 0x000fe200078e0a03 */
[C---:B------:R-:W-:Y:S01]  /*76c0*/  ISETP.GT.U32.AND P4, PT, R10.reuse, R19, PT ;  /* 0x000000130a00720c */ /* 0x040fe20003f84070 */
[----:B------:R-:W-:-:S02]  /*76d0*/  IMAD R12, R10, R6, R12 ;  /* 0x000000060a0c7224 */ /* 0x000fc400078e020c */
[----:B------:R-:W-:Y:S01]  /*76e0*/  IMAD R9, R10, R5, R9 ;  /* 0x000000050a097224 */ /* 0x000fe200078e0209 */
[----:B------:R0:W-:Y:S01]  /*76f0*/  STL [R1+0x738], R3 ;  /* 0x0007380301007387 */ /* 0x0001e20000100800 */
[----:B------:R-:W-:Y:S01]  /*7700*/  VIADD R18, R28, 0x176 ;  /* 0x000001761c127836 */ /* 0x000fe20000000000 */
[----:B------:R-:W-:Y:S01]  /*7710*/  ISETP.GT.U32.AND P3, PT, R10, R12, PT ;  /* 0x0000000c0a00720c */ /* 0x000fe20003f64070 */
[----:B------:R-:W-:Y:S02]  /*7720*/  VIADD R15, R28, 0x175 ;  /* 0x000001751c0f7836 */ /* 0x000fe40000000000 */
[----:B------:R-:W-:Y:S01]  /*7730*/  IMAD.HI.U32 R0, R7, R8, RZ ;  /* 0x0000000807007227 */ /* 0x000fe200078e00ff */
[----:B------:R-:W-:Y:S02]  /*7740*/  IABS R5, R18 ;  /* 0x0000001200057213 */ /* 0x000fe40000000000 */
[----:B------:R-:W-:Y:S01]  /*7750*/  IABS R17, R15 ;  /* 0x0000000f00117213 */ /* 0x000fe20000000000 */
[----:B------:R-:W-:-:S02]  /*7760*/  @!P4 IMAD.IADD R19, R19, 0x1, -R10 ;  /* 0x000000011313c824 */ /* 0x000fc400078e0a0a */
[----:B0-----:R-:W-:Y:S02]  /*7770*/  IMAD.MOV.U32 R3, RZ, RZ, R4 ;  /* 0x000000ffff037224 */ /* 0x001fe400078e0004 */
[----:B------:R-:W-:Y:S01]  /*7780*/  IMAD.MOV R0, RZ, RZ, -R0 ;  /* 0x000000ffff007224 */ /* 0x000fe200078e0a00 */
[C---:B------:R-:W-:Y:S01]  /*7790*/  ISETP.GT.U32.AND P4, PT, R10.reuse, R19, PT ;  /* 0x000000130a00720c */ /* 0x040fe20003f84070 */
[----:B------:R-:W-:Y:S01]  /*77a0*/  @!P5 IMAD.MOV R3, RZ, RZ, -R3 ;  /* 0x000000ffff03d224 */ /* 0x000fe200078e0a03 */
[----:B------:R-:W-:Y:S01]  /*77b0*/  ISETP.GT.U32.AND P5, PT, R10, R9, PT ;  /* 0x000000090a00720c */ /* 0x000fe20003fa4070 */
[----:B------:R-:W-:Y:S02]  /*77c0*/  @!P3 IMAD.IADD R12, R12, 0x1, -R10 ;  /* 0x000000010c0cb824 */ /* 0x000fe400078e0a0a */
[C---:B------:R-:W-:Y:S01]  /*77d0*/  IMAD R8, R10.reuse, R0, R8 ;  /* 0x000000000a087224 */ /* 0x040fe200078e0208 */
[----:B------:R0:W-:Y:S01]  /*77e0*/  STL [R1+0x730], R3 ;  /* 0x0007300301007387 */ /* 0x0001e20000100800 */
[----:B------:R-:W-:Y:S01]  /*77f0*/  IMAD.HI.U32 R11, R7, R5, RZ ;  /* 0x00000005070b7227 */ /* 0x000fe200078e00ff */
[----:B------:R-:W-:-:S03]  /*7800*/  ISETP.GT.U32.AND P3, PT, R10, R12, PT ;  /* 0x0000000c0a00720c */ /* 0x000fc60003f64070 */
[----:B------:R-:W-:-:S04]  /*7810*/  IMAD.HI.U32 R0, R7, R17, RZ ;  /* 0x0000001107007227 */ /* 0x000fc800078e00ff */
[----:B------:R-:W-:Y:S02]  /*7820*/  @!P5 IMAD.IADD R9, R9, 0x1, -R10 ;  /* 0x000000010909d824 */ /* 0x000fe400078e0a0a */
[----:B------:R-:W-:Y:S02]  /*7830*/  IMAD.MOV R11, RZ, RZ, -R11 ;  /* 0x000000ffff0b7224 */ /* 0x000fe400078e0a0b */
[----:B------:R-:W-:Y:S01]  /*7840*/  IMAD.MOV R0, RZ, RZ, -R0 ;  /* 0x000000ffff007224 */ /* 0x000fe200078e0a00 */
[C---:B------:R-:W-:Y:S01]  /*7850*/  ISETP.GT.U32.AND P5, PT, R10.reuse, R9, PT ;  /* 0x000000090a00720c */ /* 0x040fe20003fa4070 */
[----:B------:R-:W-:Y:S01]  /*7860*/  @!P4 IMAD.IADD R19, R19, 0x1, -R10 ;  /* 0x000000011313c824 */ /* 0x000fe200078e0a0a */
[C---:B------:R-:W-:Y:S01]  /*7870*/  ISETP.GT.U32.AND P4, PT, R10.reuse, R8, PT ;  /* 0x000000080a00720c */ /* 0x040fe20003f84070 */
[C---:B------:R-:W-:Y:S02]  /*7880*/  IMAD R5, R10.reuse, R11, R5 ;  /* 0x0000000b0a057224 */ /* 0x040fe400078e0205 */
[----:B------:R-:W-:-:S02]  /*7890*/  IMAD R17, R10, R0, R17 ;  /* 0x000000000a117224 */ /* 0x000fc400078e0211 */
[--C-:B------:R-:W-:Y:S01]  /*78a0*/  @!P3 IMAD.IADD R12, R12, 0x1, -R10.reuse ;  /* 0x000000010c0cb824 */ /* 0x100fe200078e0a0a */
[----:B------:R-:W-:Y:S01]  /*78b0*/  ISETP.GT.U32.AND P3, PT, R10, R5, PT ;  /* 0x000000050a00720c */ /* 0x000fe20003f64070 */
[C---:B------:R-:W-:Y:S02]  /*78c0*/  VIADD R4, R28.reuse, 0x173 ;  /* 0x000001731c047836 */ /* 0x040fe40000000000 */
[----:B------:R-:W-:Y:S02]  /*78d0*/  VIADD R0, R28, 0x172 ;  /* 0x000001721c007836 */ /* 0x000fe40000000000 */
[----:B------:R-:W-:Y:S01]  /*78e0*/  @!P5 IMAD.IADD R9, R9, 0x1, -R10 ;  /* 0x000000010909d824 */ /* 0x000fe200078e0a0a */
[----:B------:R-:W-:Y:S01]  /*78f0*/  ISETP.GT.U32.AND P5, PT, R10, R17, PT ;  /* 0x000000110a00720c */ /* 0x000fe20003fa4070 */
[----:B------:R-:W-:Y:S01]  /*7900*/  VIADD R6, R28, 0x174 ;  /* 0x000001741c067836 */ /* 0x000fe20000000000 */
[----:B------:R-:W-:Y:S01]  /*7910*/  IABS R16, R4 ;  /* 0x0000000400107213 */ /* 0x000fe20000000000 */
[----:B0-----:R-:W-:-:S02]  /*7920*/  IMAD.MOV.U32 R3, RZ, RZ, R19 ;  /* 0x000000ffff037224 */ /* 0x001fc400078e0013 */
[--C-:B------:R-:W-:Y:S01]  /*7930*/  @!P4 IMAD.IADD R8, R8, 0x1, -R10.reuse ;  /* 0x000000010808c824 */ /* 0x100fe200078e0a0a */
[----:B------:R-:W-:Y:S01]  /*7940*/  ISETP.GE.AND P4, PT, R18, RZ, PT ;  /* 0x000000ff1200720c */ /* 0x000fe20003f86270 */
[----:B------:R-:W-:Y:S01]  /*7950*/  IMAD.HI.U32 R11, R7, R16, RZ ;  /* 0x00000010070b7227 */ /* 0x000fe200078e00ff */
[----:B------:R-:W-:Y:S02]  /*7960*/  IABS R18, R0 ;  /* 0x0000000000127213 */ /* 0x000fe40000000000 */
[----:B------:R-:W-:Y:S01]  /*7970*/  IABS R14, R6 ;  /* 0x00000006000e7213 */ /* 0x000fe20000000000 */
[----:B------:R-:W-:Y:S01]  /*7980*/  @!P0 IMAD.MOV R3, RZ, RZ, -R3 ;  /* 0x000000ffff038224 */ /* 0x000fe200078e0a03 */
[----:B------:R-:W-:Y:S01]  /*7990*/  ISETP.GT.U32.AND P0, PT, R10, R8, PT ;  /* 0x000000080a00720c */ /* 0x000fe20003f04070 */
[--C-:B------:R-:W-:Y:S01]  /*79a0*/  @!P3 IMAD.IADD R5, R5, 0x1, -R10.reuse ;  /* 0x000000010505b824 */ /* 0x100fe200078e0a0a */
[----:B------:R-:W-:Y:S01]  /*79b0*/  ISETP.GE.AND P3, PT, R15, RZ, PT ;  /* 0x000000ff0f00720c */ /* 0x000fe20003f66270 */
[----:B------:R-:W-:Y:S01]  /*79c0*/  @!P5 IMAD.IADD R17, R17, 0x1, -R10 ;  /* 0x000000011111d824 */ /* 0x000fe200078e0a0a */
[----:B------:R0:W-:Y:S01]  /*79d0*/  STL [R1+0x72c], R3 ;  /* 0x00072c0301007387 */ /* 0x0001e20000100800 */
[----:B------:R-:W-:-:S02]  /*79e0*/  IMAD.MOV R11, RZ, RZ, -R11 ;  /* 0x000000ffff0b7224 */ /* 0x000fc400078e0a0b */
[----:B------:R-:W-:Y:S01]  /*79f0*/  IMAD.MOV.U32 R15, RZ, RZ, R18 ;  /* 0x000000ffff0f7224 */ /* 0x000fe200078e0012 */
[----:B------:R-:W-:Y:S01]  /*7a00*/  ISETP.GT.U32.AND P5, PT, R10, R17, PT ;  /* 0x000000110a00720c */ /* 0x000fe20003fa4070 */
[----:B------:R-:W-:-:S04]  /*7a10*/  IMAD.HI.U32 R13, R7, R14, RZ ;  /* 0x0000000e070d7227 */ /* 0x000fc800078e00ff */
[----:B------:R-:W-:Y:S02]  /*7a20*/  IMAD R16, R10, R11, R16 ;  /* 0x0000000b0a107224 */ /* 0x000fe400078e0210 */
[----:B0-----:R-:W-:Y:S02]  /*7a30*/  IMAD.MOV.U32 R3, RZ, RZ, R12 ;  /* 0x000000ffff037224 */ /* 0x001fe400078e000c */
[----:B------:R-:W-:-:S04]  /*7a40*/  IMAD.HI.U32 R11, R7, R15, RZ ;  /* 0x0000000f070b7227 */ /* 0x000fc800078e00ff */
[----:B------:R-:W-:Y:S02]  /*7a50*/  IMAD.MOV R13, RZ, RZ, -R13 ;  /* 0x000000ffff0d7224 */ /* 0x000fe400078e0a0d */
[----:B------:R-:W-:Y:S01]  /*7a60*/  @!P2 IMAD.MOV R3, RZ, RZ, -R3 ;  /* 0x000000ffff03a224 */ /* 0x000fe200078e0a03 */
[C---:B------:R-:W-:Y:S01]  /*7a70*/  ISETP.GT.U32.AND P2, PT, R10.reuse, R5, PT ;  /* 0x000000050a00720c */ /* 0x040fe20003f44070 */
[----:B------:R-:W-:Y:S02]  /*7a80*/  IMAD.MOV R11, RZ, RZ, -R11 ;  /* 0x000000ffff0b7224 */ /* 0x000fe400078e0a0b */
[----:B------:R-:W-:Y:S01]  /*7a90*/  IMAD R14, R10, R13, R14 ;  /* 0x0000000d0a0e7224 */ /* 0x000fe200078e020e */
[----:B------:R0:W-:Y:S01]  /*7aa0*/  STL [R1+0x728], R3 ;  /* 0x0007280301007387 */ /* 0x0001e20000100800 */
[--C-:B------:R-:W-:Y:S02]  /*7ab0*/  @!P0 IMAD.IADD R8, R8, 0x1, -R10.reuse ;  /* 0x0000000108088824 */ /* 0x100fe400078e0a0a */
[C---:B------:R-:W-:Y:S01]  /*7ac0*/  IMAD R15, R10.reuse, R11, R15 ;  /* 0x0000000b0a0f7224 */ /* 0x040fe200078e020f */
[----:B------:R-:W-:Y:S01]  /*7ad0*/  ISETP.GT.U32.AND P0, PT, R10, R14, PT ;  /* 0x0000000e0a00720c */ /* 0x000fe20003f04070 */
[----:B------:R-:W-:-:S02]  /*7ae0*/  @!P5 IMAD.IADD R17, R17, 0x1, -R10 ;  /* 0x000000011111d824 */ /* 0x000fc400078e0a0a */
[----:B------:R-:W-:Y:S01]  /*7af0*/  @!P1 IMAD.MOV R9, RZ, RZ, -R9 ;  /* 0x000000ffff099224 */ /* 0x000fe200078e0a09 */
[----:B------:R-:W-:Y:S01]  /*7b00*/  ISETP.GT.U32.AND P5, PT, R10, R15, PT ;  /* 0x0000000f0a00720c */ /* 0x000fe20003fa4070 */
[----:B------:R-:W-:Y:S01]  /*7b10*/  VIADD R11, R28, 0x171 ;  /* 0x000001711c0b7836 */ /* 0x000fe20000000000 */
[----:B------:R-:W-:Y:S01]  /*7b20*/  ISETP.GE.AND P1, PT, R6, RZ, PT ;  /* 0x000000ff0600720c */ /* 0x000fe20003f26270 */
[----:B0-----:R-:W-:Y:S01]  /*7b30*/  IMAD.MOV.U32 R3, RZ, RZ, R8 ;  /* 0x000000ffff037224 */ /* 0x001fe200078e0008 */
[----:B------:R0:W-:Y:S01]  /*7b40*/  STL [R1+0x724], R9 ;  /* 0x0007240901007387 */ /* 0x0001e20000100800 */
[--C-:B------:R-:W-:Y:S01]  /*7b50*/  @!P2 IMAD.IADD R5, R5, 0x1, -R10.reuse ;  /* 0x000000010505a824 */ /* 0x100fe200078e0a0a */
[----:B------:R-:W-:Y:S01]  /*7b60*/  IABS R8, R11 ;  /* 0x0000000b00087213 */ /* 0x000fe20000000000 */
[----:B------:R-:W-:Y:S01]  /*7b70*/  @!P6 IMAD.MOV R3, RZ, RZ, -R3 ;  /* 0x000000ffff03e224 */ /* 0x000fe200078e0a03 */
[----:B------:R-:W-:Y:S01]  /*7b80*/  ISETP.GT.U32.AND P6, PT, R10, R16, PT ;  /* 0x000000100a00720c */ /* 0x000fe20003fc4070 */
[----:B------:R-:W-:Y:S01]  /*7b90*/  VIADD R6, R28, 0x170 ;  /* 0x000001701c067836 */ /* 0x000fe20000000000 */
[----:B------:R-:W-:Y:S01]  /*7ba0*/  ISETP.GE.AND P2, PT, R4, RZ, PT ;  /* 0x000000ff0400720c */ /* 0x000fe20003f46270 */
[--C-:B------:R-:W-:Y:S01]  /*7bb0*/  @!P0 IMAD.IADD R14, R14, 0x1, -R10.reuse ;  /* 0x000000010e0e8824 */ /* 0x100fe200078e0a0a */
[----:B------:R2:W-:Y:S01]  /*7bc0*/  STL [R1+0x71c], R3 ;  /* 0x00071c0301007387 */ /* 0x0005e20000100800 */
[----:B------:R-:W-:Y:S01]  /*7bd0*/  @!P5 IMAD.IADD R15, R15, 0x1, -R10 ;  /* 0x000000010f0fd824 */ /* 0x000fe200078e0a0a */
[----:B------:R-:W-:Y:S01]  /*7be0*/  IABS R4, R6 ;  /* 0x0000000600047213 */ /* 0x000fe20000000000 */
[----:B0-----:R-:W-:Y:S01]  /*7bf0*/  IMAD.HI.U32 R9, R7, R8, RZ ;  /* 0x0000000807097227 */ /* 0x001fe200078e00ff */
[----:B------:R-:W-:-:S03]  /*7c00*/  ISETP.GE.AND P0, PT, R0, RZ, PT ;  /* 0x000000ff0000720c */ /* 0x000fc60003f06270 */
[----:B------:R-:W-:-:S04]  /*7c10*/  IMAD.HI.U32 R12, R7, R4, RZ ;  /* 0x00000004070c7227 */ /* 0x000fc800078e00ff */
[----:B--2---:R-:W-:Y:S02]  /*7c20*/  IMAD.MOV.U32 R3, RZ, RZ, R5 ;  /* 0x000000ffff037224 */ /* 0x004fe400078e0005 */
[----:B------:R-:W-:Y:S01]  /*7c30*/  @!P6 IMAD.IADD R16, R16, 0x1, -R10 ;  /* 0x000000011010e824 */ /* 0x000fe200078e0a0a */
[C---:B------:R-:W-:Y:S01]  /*7c40*/  ISETP.GT.U32.AND P6, PT, R10.reuse, R14, PT ;  /* 0x0000000e0a00720c */ /* 0x040fe20003fc4070 */
[----:B------:R-:W-:Y:S01]  /*7c50*/  @!P4 IMAD.MOV R3, RZ, RZ, -R3 ;  /* 0x000000ffff03c224 */ /* 0x000fe200078e0a03 */
[C---:B------:R-:W-:Y:S01]  /*7c60*/  ISETP.GT.U32.AND P4, PT, R10.reuse, R15, PT ;  /* 0x0000000f0a00720c */ /* 0x040fe20003f84070 */
[----:B------:R-:W-:Y:S01]  /*7c70*/  IMAD.MOV R9, RZ, RZ, -R9 ;  /* 0x000000ffff097224 */ /* 0x000fe200078e0a09 */
[C---:B------:R-:W-:Y:S01]  /*7c80*/  ISETP.GT.U32.AND P5, PT, R10.reuse, R16, PT ;  /* 0x000000100a00720c */ /* 0x040fe20003fa4070 */
[----:B------:R-:W-:Y:S01]  /*7c90*/  IMAD.MOV R12, RZ, RZ, -R12 ;  /* 0x000000ffff0c7224 */ /* 0x000fe200078e0a0c */
[----:B------:R0:W-:Y:S01]  /*7ca0*/  STL [R1+0x718], R3 ;  /* 0x0007180301007387 */ /* 0x0001e20000100800 */
[----:B------:R-:W-:-:S02]  /*7cb0*/  IMAD R8, R10, R9, R8 ;  /* 0x000000090a087224 */ /* 0x000fc400078e0208 */
[----:B------:R-:W-:Y:S02]  /*7cc0*/  IMAD R4, R10, R12, R4 ;  /* 0x0000000c0a047224 */ /* 0x000fe400078e0204 */
[----:B------:R-:W-:Y:S02]  /*7cd0*/  VIADD R0, R28, 0x16f ;  /* 0x0000016f1c007836 */ /* 0x000fe40000000000 */
[--C-:B------:R-:W-:Y:S01]  /*7ce0*/  @!P6 IMAD.IADD R14, R14, 0x1, -R10.reuse ;  /* 0x000000010e0ee824 */ /* 0x100fe200078e0a0a */
[C---:B------:R-:W-:Y:S01]  /*7cf0*/  ISETP.GT.U32.AND P6, PT, R10.reuse, R8, PT ;  /* 0x000000080a00720c */ /* 0x040fe20003fc4070 */
[--C-:B------:R-:W-:Y:S01]  /*7d00*/  @!P4 IMAD.IADD R15, R15, 0x1, -R10.reuse ;  /* 0x000000010f0fc824 */ /* 0x100fe200078e0a0a */
[----:B------:R-:W-:Y:S01]  /*7d10*/  ISETP.GT.U32.AND P4, PT, R10, R4, PT ;  /* 0x000000040a00720c */ /* 0x000fe20003f84070 */
[----:B------:R-:W-:Y:S01]  /*7d20*/  VIADD R5, R28, 0x16e ;  /* 0x0000016e1c057836 */ /* 0x000fe20000000000 */
[----:B------:R-:W-:Y:S01]  /*7d30*/  IABS R9, R0 ;  /* 0x0000000000097213 */ /* 0x000fe20000000000 */
[----:B------:R-:W-:Y:S01]  /*7d40*/  @!P5 IMAD.IADD R16, R16, 0x1, -R10 ;  /* 0x000000011010d824 */ /* 0x000fe200078e0a0a */
[----:B------:R-:W-:Y:S01]  /*7d50*/  ISETP.GE.AND P5, PT, R11, RZ, PT ;  /* 0x000000ff0b00720c */ /* 0x000fe20003fa6270 */
[----:B------:R-:W-:Y:S01]  /*7d60*/  VIADD R11, R28, 0x16d ;  /* 0x0000016d1c0b7836 */ /* 0x000fe20000000000 */
[----:B------:R-:W-:Y:S01]  /*7d70*/  IABS R20, R5 ;  /* 0x0000000500147213 */ /* 0x000fe20000000000 */
[----:B------:R-:W-:-:S04]  /*7d80*/  IMAD.HI.U32 R13, R7, R9, RZ ;  /* 0x00000009070d7227 */ /* 0x000fc800078e00ff */
[--C-:B------:R-:W-:Y:S01]  /*7d90*/  @!P6 IMAD.IADD R8, R8, 0x1, -R10.reuse ;  /* 0x000000010808e824 */ /* 0x100fe200078e0a0a */
[----:B------:R-:W-:Y:S01]  /*7da0*/  ISETP.GE.AND P6, PT, R6, RZ, PT ;  /* 0x000000ff0600720c */ /* 0x000fe20003fc6270 */
[----:B------:R-:W-:Y:S02]  /*7db0*/  @!P4 IMAD.IADD R4, R4, 0x1, -R10 ;  /* 0x000000010404c824 */ /* 0x000fe400078e0a0a */
[----:B------:R-:W-:-:S03]  /*7dc0*/  IMAD.HI.U32 R12, R7, R20, RZ ;  /* 0x00000014070c7227 */ /* 0x000fc600078e00ff */
[C---:B------:R-:W-:Y:S01]  /*7dd0*/  ISETP.GT.U32.AND P4, PT, R10.reuse, R4, PT ;  /* 0x000000040a00720c */ /* 0x040fe20003f84070 */
[----:B------:R-:W-:Y:S02]  /*7de0*/  IMAD.MOV R13, RZ, RZ, -R13 ;  /* 0x000000ffff0d7224 */ /* 0x000fe400078e0a0d */
[----:B------:R-:W-:Y:S01]  /*7df0*/  @!P3 IMAD.MOV R17, RZ, RZ, -R17 ;  /* 0x000000ffff11b224 */ /* 0x000fe200078e0a11 */
[----:B------:R-:W-:Y:S01]  /*7e00*/  ISETP.GT.U32.AND P3, PT, R10, R8, PT ;  /* 0x000000080a00720c */ /* 0x000fe20003f64070 */
[----:B0-----:R-:W-:Y:S02]  /*7e10*/  IMAD.MOV.U32 R3, RZ, RZ, R14 ;  /* 0x000000ffff037224 */ /* 0x001fe400078e000e */
[----:B------:R-:W-:Y:S01]  /*7e20*/  IMAD.MOV R12, RZ, RZ, -R12 ;  /* 0x000000ffff0c7224 */ /* 0x000fe200078e0a0c */
[----:B------:R-:W-:Y:S01]  /*7e30*/  STL [R1+0x714], R17 ;  /* 0x0007141101007387 */ /* 0x000fe20000100800 */
[----:B------:R-:W-:Y:S02]  /*7e40*/  VIADD R6, R28, 0x16c ;  /* 0x0000016c1c067836 */ /* 0x000fe40000000000 */
[----:B------:R-:W-:Y:S01]  /*7e50*/  IMAD R9, R10, R13, R9 ;  /* 0x0000000d0a097224 */ /* 0x000fe200078e0209 */
[----:B------:R-:W-:Y:S01]  /*7e60*/  IABS R13, R11 ;  /* 0x0000000b000d7213 */ /* 0x000fe20000000000 */
[----:B------:R-:W-:-:S02]  /*7e70*/  @!P1 IMAD.MOV R3, RZ, RZ, -R3 ;  /* 0x000000ffff039224 */ /* 0x000fc400078e0a03 */
[C---:B------:R-:W-:Y:S01]  /*7e80*/  IMAD R20, R10.reuse, R12, R20 ;  /* 0x0000000c0a147224 */ /* 0x040fe200078e0214 */
[----:B------:R-:W-:Y:S01]  /*7e90*/  IABS R12, R6 ;  /* 0x00000006000c7213 */ /* 0x000fe20000000000 */
[----:B------:R-:W-:Y:S01]  /*7ea0*/  IMAD.HI.U32 R14, R7, R13, RZ ;  /* 0x0000000d070e7227 */ /* 0x000fe200078e00ff */
[----:B------:R0:W-:Y:S01]  /*7eb0*/  STL [R1+0x70c], R3 ;  /* 0x00070c0301007387 */ /* 0x0001e20000100800 */
[C---:B------:R-:W-:Y:S02]  /*7ec0*/  ISETP.GT.U32.AND P1, PT, R10.reuse, R9, PT ;  /* 0x000000090a00720c */ /* 0x040fe40003f24070 */
[----:B------:R-:W-:Y:S01]  /*7ed0*/  @!P2 IMAD.MOV R16, RZ, RZ, -R16 ;  /* 0x000000ffff10a224 */ /* 0x000fe200078e0a10 */
[----:B------:R-:W-:Y:S01]  /*7ee0*/  ISETP.GT.U32.AND P2, PT, R10, R20, PT ;  /* 0x000000140a00720c */ /* 0x000fe20003f44070 */
[----:B------:R-:W-:Y:S01]  /*7ef0*/  @!P3 IMAD.IADD R8, R8, 0x1, -R10 ;  /* 0x000000010808b824 */ /* 0x000fe200078e0a0a */
        /* <DEDUP_REMOVED lines=24> */
[C---:B------:R-:W-:Y:S01]  /*8080*/  ISETP.GT.U32.AND P6, PT, R10.reuse, R12, PT ;  /* 0x0000000c0a00720c */ /* 0x040fe20003fc4070 */
        /* <DEDUP_REMOVED lines=15> */
[C---:B------:R-:W-:Y:S02]  /*8180*/  IMAD R4, R10.reuse, R0, R4 ;  /* 0x000000000a047224 */ /* 0x040fe400078e0204 */
[--C-:B------:R-:W-:Y:S01]  /*8190*/  @!P5 IMAD.IADD R11, R11, 0x1, -R10.reuse ;  /* 0x000000010b0bd824 */ /* 0x100fe200078e0a0a */
[----:B------:R-:W-:Y:S01]  /*81a0*/  ISETP.GT.U32.AND P5, PT, R10, R13, PT ;  /* 0x0000000d0a00720c */ /* 0x000fe20003fa4070 */
[----:B------:R-:W-:Y:S01]  /*81b0*/  @!P1 IMAD.IADD R9, R9, 0x1, -R10 ;  /* 0x0000000109099824 */ /* 0x000fe200078e0a0a */
[----:B------:R-:W-:Y:S01]  /*81c0*/  ISETP.GE.AND P1, PT, R6, RZ, PT ;  /* 0x000000ff0600720c */ /* 0x000fe20003f26270 */
[----:B------:R-:W-:-:S02]  /*81d0*/  VIADD R6, R28, 0x169 ;  /* 0x000001691c067836 */ /* 0x000fc40000000000 */
[----:B------:R-:W-:Y:S02]  /*81e0*/  VIADD R8, R28, 0x168 ;  /* 0x000001681c087836 */ /* 0x000fe40000000000 */
[--C-:B------:R-:W-:Y:S01]  /*81f0*/  @!P6 IMAD.IADD R12, R12, 0x1, -R10.reuse ;  /* 0x000000010c0ce824 */ /* 0x100fe200078e0a0a */
        /* <DEDUP_REMOVED lines=21> */
[----:B------:R-:W-:Y:S02]  /*8350*/  IMAD R17, R10, R19, R17 ;  /* 0x000000130a117224 */ /* 0x000fe400078e0211 */
[----:B------:R-:W-:Y:S01]  /*8360*/  @!P3 IMAD.MOV R3, RZ, RZ, -R3 ;  /* 0x000000ffff03b224 */ /* 0x000fe200078e0a03 */
[----:B------:R-:W-:Y:S01]  /*8370*/  ISETP.GE.AND P3, PT, R6, RZ, PT ;  /* 0x000000ff0600720c */ /* 0x000fe20003f66270 */
[----:B------:R-:W-:Y:S01]  /*8380*/  @!P6 IMAD.IADD R13, R13, 0x1, -R10 ;  /* 0x000000010d0de824 */ /* 0x000fe200078e0a0a */
[----:B------:R-:W-:Y:S01]  /*8390*/  ISETP.GT.U32.AND P6, PT, R10, R17, PT ;  /* 0x000000110a00720c */ /* 0x000fe20003fc4070 */
[----:B------:R-:W-:Y:S01]  /*83a0*/  IMAD.HI.U32 R16, R7, R18, RZ ;  /* 0x0000001207107227 */ /* 0x000fe200078e00ff */
[----:B------:R0:W-:Y:S03]  /*83b0*/  STL [R1+0x6f0], R3 ;  /* 0x0006f00301007387 */ /* 0x0001e60000100800 */
[----:B------:R-:W-:-:S02]  /*83c0*/  IMAD.MOV R16, RZ, RZ, -R16 ;  /* 0x000000ffff107224 */ /* 0x000fc400078e0a10 */
[----:B------:R-:W-:Y:S02]  /*83d0*/  @!P5 IMAD.IADD R14, R14, 0x1, -R10 ;  /* 0x000000010e0ed824 */ /* 0x000fe400078e0a0a */
[C---:B------:R-:W-:Y:S02]  /*83e0*/  IMAD R18, R10.reuse, R16, R18 ;  /* 0x000000100a127224 */ /* 0x040fe400078e0212 */
[----:B------:R-:W-:Y:S01]  /*83f0*/  IMAD.MOV.U32 R16, RZ, RZ, R12 ;  /* 0x000000ffff107224 */ /* 0x000fe200078e000c */
[----:B------:R-:W-:Y:S01]  /*8400*/  ISETP.GT.U32.AND P5, PT, R10, R14, PT ;  /* 0x0000000e0a00720c */ /* 0x000fe20003fa4070 */
[----:B0-----:R-:W-:Y:S02]  /*8410*/  IMAD.MOV.U32 R3, RZ, RZ, R11 ;  /* 0x000000ffff037224 */ /* 0x001fe400078e000b */
[----:B------:R-:W-:-:S04]  /*8420*/  IMAD.HI.U32 R11, R7, R15, RZ ;  /* 0x0000000f070b7227 */ /* 0x000fc800078e00ff */
[----:B------:R-:W-:Y:S01]  /*8430*/  @!P4 IMAD.MOV R3, RZ, RZ, -R3 ;  /* 0x000000ffff03c224 */ /* 0x000fe200078e0a03 */
[C---:B------:R-:W-:Y:S01]  /*8440*/  ISETP.GT.U32.AND P4, PT, R10.reuse, R4, PT ;  /* 0x000000040a00720c */ /* 0x040fe20003f84070 */
[----:B------:R-:W-:Y:S02]  /*8450*/  IMAD.MOV R11, RZ, RZ, -R11 ;  /* 0x000000ffff0b7224 */ /* 0x000fe400078e0a0b */
[----:B------:R-:W-:Y:S01]  /*8460*/  @!P6 IMAD.IADD R17, R17, 0x1, -R10 ;  /* 0x000000011111e824 */ /* 0x000fe200078e0a0a */
[----:B------:R0:W-:Y:S01]  /*8470*/  STL [R1+0x6ec], R3 ;  /* 0x0006ec0301007387 */ /* 0x0001e20000100800 */
[----:B------:R-:W-:Y:S02]  /*8480*/  IMAD R15, R10, R11, R15 ;  /* 0x0000000b0a0f7224 */ /* 0x000fe400078e020f */
[----:B------:R-:W-:Y:S01]  /*8490*/  @!P1 IMAD.MOV R16, RZ, RZ, -R16 ;  /* 0x000000ffff109224 */ /* 0x000fe200078e0a10 */
[----:B------:R-:W-:Y:S01]  /*84a0*/  ISETP.GE.AND P1, PT, R8, RZ, PT ;  /* 0x000000ff0800720c */ /* 0x000fe20003f26270 */
[----:B------:R-:W-:Y:S01]  /*84b0*/  VIADD R0, R28, 0x165 ;  /* 0x000001651c007836 */ /* 0x000fe20000000000 */
[----:B------:R-:W-:Y:S01]  /*84c0*/  ISETP.GT.U32.AND P6, PT, R10, R15, PT ;  /* 0x0000000f0a00720c */ /* 0x000fe20003fc4070 */
[--C-:B------:R-:W-:Y:S01]  /*84d0*/  @!P5 IMAD.IADD R14, R14, 0x1, -R10.reuse ;  /* 0x000000010e0ed824 */ /* 0x100fe200078e0a0a */
[----:B------:R2:W-:Y:S01]  /*84e0*/  STL [R1+0x6e8], R16 ;  /* 0x0006e81001007387 */ /* 0x0005e20000100800 */
[----:B------:R-:W-:Y:S01]  /*84f0*/  @!P4 IMAD.IADD R4, R4, 0x1, -R10 ;  /* 0x000000010404c824 */ /* 0x000fe200078e0a0a */
[----:B------:R-:W-:Y:S01]  /*8500*/  IABS R6, R0 ;  /* 0x0000000000067213 */ /* 0x000fe20000000000 */
[----:B0-----:R-:W-:Y:S01]  /*8510*/  IMAD.MOV.U32 R3, RZ, RZ, R13 ;  /* 0x000000ffff037224 */ /* 0x001fe200078e000d */
[----:B------:R-:W-:Y:S01]  /*8520*/  ISETP.GE.AND P5, PT, R5, RZ, PT ;  /* 0x000000ff0500720c */ /* 0x000fe20003fa6270 */
[----:B------:R-:W-:Y:S01]  /*8530*/  VIADD R8, R28, 0x163 ;  /* 0x000001631c087836 */ /* 0x000fe20000000000 */
[----:B------:R-:W-:Y:S01]  /*8540*/  ISETP.GE.AND P4, PT, R9, RZ, PT ;  /* 0x000000ff0900720c */ /* 0x000fe20003f86270 */
[----:B------:R-:W-:Y:S01]  /*8550*/  @!P2 IMAD.MOV R3, RZ, RZ, -R3 ;  /* 0x000000ffff03a224 */ /* 0x000fe200078e0a03 */
[----:B------:R-:W-:Y:S01]  /*8560*/  ISETP.GT.U32.AND P2, PT, R10, R18, PT ;  /* 0x000000120a00720c */ /* 0x000fe20003f44070 */
[----:B------:R-:W-:Y:S01]  /*8570*/  IMAD.HI.U32 R12, R7, R6, RZ ;  /* 0x00000006070c7227 */ /* 0x000fe200078e00ff */
[----:B------:R-:W-:-:S02]  /*8580*/  IABS R19, R8 ;  /* 0x0000000800137213 */ /* 0x000fc40000000000 */
[----:B------:R0:W-:Y:S01]  /*8590*/  STL [R1+0x6e4], R3 ;  /* 0x0006e40301007387 */ /* 0x0001e20000100800 */
[C---:B--2---:R-:W-:Y:S02]  /*85a0*/  VIADD R16, R28.reuse, 0x164 ;  /* 0x000001641c107836 */ /* 0x044fe40000000000 */
[----:B------:R-:W-:Y:S02]  /*85b0*/  @!P6 IMAD.IADD R15, R15, 0x1, -R10 ;  /* 0x000000010f0fe824 */ /* 0x000fe400078e0a0a */
[----:B------:R-:W-:Y:S01]  /*85c0*/  IMAD.MOV R12, RZ, RZ, -R12 ;  /* 0x000000ffff0c7224 */ /* 0x000fe200078e0a0c */
[----:B------:R-:W-:Y:S01]  /*85d0*/  IABS R5, R16 ;  /* 0x0000001000057213 */ /* 0x000fe20000000000 */
[----:B------:R-:W-:Y:S01]  /*85e0*/  VIADD R11, R28, 0x162 ;  /* 0x000001621c0b7836 */ /* 0x000fe20000000000 */
[C---:B------:R-:W-:Y:S01]  /*85f0*/  ISETP.GT.U32.AND P6, PT, R10.reuse, R15, PT ;  /* 0x0000000f0a00720c */ /* 0x040fe20003fc4070 */
[----:B------:R-:W-:Y:S02]  /*8600*/  IMAD R6, R10, R12, R6 ;  /* 0x0000000c0a067224 */ /* 0x000fe400078e0206 */
[----:B0-----:R-:W-:Y:S01]  /*8610*/  IMAD.MOV.U32 R3, RZ, RZ, R4 ;  /* 0x000000ffff037224 */ /* 0x001fe200078e0004 */
[----:B------:R-:W-:Y:S01]  /*8620*/  IABS R13, R11 ;  /* 0x0000000b000d7213 */ /* 0x000fe20000000000 */
[----:B------:R-:W-:-:S04]  /*8630*/  IMAD.HI.U32 R4, R7, R5, RZ ;  /* 0x0000000507047227 */ /* 0x000fc800078e00ff */
[----:B------:R-:W-:Y:S01]  /*8640*/  @!P0 IMAD.MOV R3, RZ, RZ, -R3 ;  /* 0x000000ffff038224 */ /* 0x000fe200078e0a03 */
[----:B------:R-:W-:Y:S01]  /*8650*/  ISETP.GT.U32.AND P0, PT, R10, R17, PT ;  /* 0x000000110a00720c */ /* 0x000fe20003f04070 */
[----:B------:R-:W-:Y:S02]  /*8660*/  IMAD.MOV R4, RZ, RZ, -R4 ;  /* 0x000000ffff047224 */ /* 0x000fe400078e0a04 */
[--C-:B------:R-:W-:Y:S01]  /*8670*/  @!P2 IMAD.IADD R18, R18, 0x1, -R10.reuse ;  /* 0x000000011212a824 */ /* 0x100fe200078e0a0a */
[----:B------:R0:W-:Y:S01]  /*8680*/  STL [R1+0x6e0], R3 ;  /* 0x0006e00301007387 */ /* 0x0001e20000100800 */
[C---:B------:R-:W-:Y:S02]  /*8690*/  IMAD R5, R10.reuse, R4, R5 ;  /* 0x000000040a057224 */ /* 0x040fe400078e0205 */
[----:B------:R-:W-:Y:S01]  /*86a0*/  @!P6 IMAD.IADD R15, R15, 0x1, -R10 ;  /* 0x000000010f0fe824 */ /* 0x000fe200078e0a0a */
[----:B------:R-:W-:Y:S01]  /*86b0*/  ISETP.GT.U32.AND P2, PT, R10, R18, PT ;  /* 0x000000120a00720c */ /* 0x000fe20003f44070 */
        /* <DEDUP_REMOVED lines=45> */
[C---:B------:R-:W-:Y:S02]  /*8990*/  IMAD R12, R10.reuse, R15, R14 ;  /* 0x0000000f0a0c7224 */ /* 0x040fe400078e020e */
[----:B0-----:R-:W-:Y:S02]  /*89a0*/  IMAD.MOV.U32 R3, RZ, RZ, R6 ;  /* 0x000000ffff037224 */ /* 0x001fe400078e0006 */
[----:B------:R-:W-:Y:S01]  /*89b0*/  @!P4 IMAD.IADD R13, R13, 0x1, -R10 ;  /* 0x000000010d0dc824 */ /* 0x000fe200078e0a0a */
[----:B------:R-:W-:Y:S01]  /*89c0*/  ISETP.GT.U32.AND P4, PT, R10, R16, PT ;  /* 0x000000100a00720c */ /* 0x000fe20003f84070 */
[----:B------:R-:W-:-:S02]  /*89d0*/  @!P2 IMAD.MOV R3, RZ, RZ, -R3 ;  /* 0x000000ffff03a224 */ /* 0x000fc400078e0a03 */
[----:B------:R-:W-:Y:S02]  /*89e0*/  VIADD R0, R28, 0x15f ;  /* 0x0000015f1c007836 */ /* 0x000fe40000000000 */
[--C-:B------:R-:W-:Y:S01]  /*89f0*/  @!P6 IMAD.IADD R9, R9, 0x1, -R10.reuse ;  /* 0x000000010909e824 */ /* 0x100fe200078e0a0a */
[----:B------:R0:W-:Y:S01]  /*8a00*/  STL [R1+0x6c0], R3 ;  /* 0x0006c00301007387 */ /* 0x0001e20000100800 */
[----:B------:R-:W-:Y:S01]  /*8a10*/  ISETP.GT.U32.AND P6, PT, R10, R13, PT ;  /* 0x0000000d0a00720c */ /* 0x000fe20003fc4070 */
[C---:B------:R-:W-:Y:S01]  /*8a20*/  VIADD R14, R28.reuse, 0x15e ;  /* 0x0000015e1c0e7836 */ /* 0x040fe20000000000 */
[----:B------:R-:W-:Y:S01]  /*8a30*/  IABS R17, R0 ;  /* 0x0000000000117213 */ /* 0x000fe20000000000 */
[----:B------:R-:W-:Y:S01]  /*8a40*/  VIADD R6, R28, 0x15d ;  /* 0x0000015d1c067836 */ /* 0x000fe20000000000 */
[----:B------:R-:W-:Y:S02]  /*8a50*/  ISETP.GT.U32.AND P2, PT, R10, R9, PT ;  /* 0x000000090a00720c */ /* 0x000fe40003f44070 */
[----:B------:R-:W-:Y:S01]  /*8a60*/  @!P4 IMAD.IADD R16, R16, 0x1, -R10 ;  /* 0x000000011010c824 */ /* 0x000fe200078e0a0a */
[----:B------:R-:W-:Y:S01]  /*8a70*/  ISETP.GE.AND P4, PT, R4, RZ, PT ;  /* 0x000000ff0400720c */ /* 0x000fe20003f86270 */
[----:B------:R-:W-:Y:S01]  /*8a80*/  IMAD.MOV.U32 R8, RZ, RZ, R17 ;  /* 0x000000ffff087224 */ /* 0x000fe200078e0011 */
[----:B------:R-:W-:Y:S01]  /*8a90*/  IABS R4, R6 ;  /* 0x0000000600047213 */ /* 0x000fe20000000000 */
[----:B0-----:R-:W-:Y:S01]  /*8aa0*/  IMAD.MOV.U32 R3, RZ, RZ, R5 ;  /* 0x000000ffff037224 */ /* 0x001fe200078e0005 */
[----:B------:R-:W-:Y:S01]  /*8ab0*/  IABS R5, R14 ;  /* 0x0000000e00057213 */ /* 0x000fe20000000000 */
[----:B------:R-:W-:-:S04]  /*8ac0*/  IMAD.HI.U32 R11, R7, R8, RZ ;  /* 0x00000008070b7227 */ /* 0x000fc800078e00ff */
[----:B------:R-:W-:Y:S01]  /*8ad0*/  @!P0 IMAD.MOV R3, RZ, RZ, -R3 ;  /* 0x000000ffff038224 */ /* 0x000fe200078e0a03 */
[----:B------:R-:W-:Y:S01]  /*8ae0*/  ISETP.GT.U32.AND P0, PT, R10, R12, PT ;  /* 0x0000000c0a00720c */ /* 0x000fe20003f04070 */
[----:B------:R-:W-:Y:S02]  /*8af0*/  IMAD.MOV R11, RZ, RZ, -R11 ;  /* 0x000000ffff0b7224 */ /* 0x000fe400078e0a0b */
[----:B------:R-:W-:Y:S01]  /*8b00*/  @!P2 IMAD.IADD R9, R9, 0x1, -R10 ;  /* 0x000000010909a824 */ /* 0x000fe200078e0a0a */
[----:B------:R0:W-:Y:S01]  /*8b10*/  STL [R1+0x6bc], R3 ;  /* 0x0006bc0301007387 */ /* 0x0001e20000100800 */
[----:B------:R-:W-:Y:S01]  /*8b20*/  ISETP.GE.AND P2, PT, R0, RZ, PT ;  /* 0x000000ff0000720c */ /* 0x000fe20003f46270 */
[----:B------:R-:W-:Y:S02]  /*8b30*/  VIADD R0, R28, 0x15c ;  /* 0x0000015c1c007836 */ /* 0x000fe40000000000 */
[----:B------:R-:W-:Y:S02]  /*8b40*/  IMAD R8, R10, R11, R8 ;  /* 0x0000000b0a087224 */ /* 0x000fe400078e0208 */
[----:B------:R-:W-:-:S02]  /*8b50*/  @!P6 IMAD.IADD R13, R13, 0x1, -R10 ;  /* 0x000000010d0de824 */ /* 0x000fc400078e0a0a */
[----:B------:R-:W-:Y:S01]  /*8b60*/  IMAD.HI.U32 R15, R7, R5, RZ ;  /* 0x00000005070f7227 */ /* 0x000fe200078e00ff */
[----:B------:R-:W-:-:S03]  /*8b70*/  ISETP.GT.U32.AND P6, PT, R10, R8, PT ;  /* 0x000000080a00720c */ /* 0x000fc60003fc4070 */
[----:B------:R-:W-:Y:S01]  /*8b80*/  @!P0 IMAD.IADD R12, R12, 0x1, -R10 ;  /* 0x000000010c0c8824 */ /* 0x000fe200078e0a0a */
[----:B------:R-:W-:Y:S01]  /*8b90*/  ISETP.GE.AND P0, PT, R14, RZ, PT ;  /* 0x000000ff0e00720c */ /* 0x000fe20003f06270 */
[----:B0-----:R-:W-:Y:S01]  /*8ba0*/  IMAD.MOV.U32 R3, RZ, RZ, R16 ;  /* 0x000000ffff037224 */ /* 0x001fe200078e0010 */
[----:B------:R-:W-:Y:S01]  /*8bb0*/  IABS R14, R0 ;  /* 0x00000000000e7213 */ /* 0x000fe20000000000 */
[----:B------:R-:W-:Y:S02]  /*8bc0*/  IMAD.MOV R15, RZ, RZ, -R15 ;  /* 0x000000ffff0f7224 */ /* 0x000fe400078e0a0f */
[----:B------:R-:W-:Y:S01]  /*8bd0*/  @!P5 IMAD.MOV R3, RZ, RZ, -R3 ;  /* 0x000000ffff03d224 */ /* 0x000fe200078e0a03 */
[C---:B------:R-:W-:Y:S01]  /*8be0*/  ISETP.GT.U32.AND P5, PT, R10.reuse, R12, PT ;  /* 0x0000000c0a00720c */ /* 0x040fe20003fa4070 */
[----:B------:R-:W-:Y:S02]  /*8bf0*/  @!P1 IMAD.MOV R13, RZ, RZ, -R13 ;  /* 0x000000ffff0d9224 */ /* 0x000fe400078e0a0d */
[----:B------:R-:W-:Y:S01]  /*8c00*/  IMAD.HI.U32 R11, R7, R4, RZ ;  /* 0x00000004070b7227 */ /* 0x000fe200078e00ff */
[----:B------:R0:W-:Y:S03]  /*8c10*/  STL [R1+0x6b4], R3 ;  /* 0x0006b40301007387 */ /* 0x0001e60000100800 */
[----:B------:R-:W-:Y:S01]  /*8c20*/  IMAD R5, R10, R15, R5 ;  /* 0x0000000f0a057224 */ /* 0x000fe200078e0205 */
[----:B------:R2:W-:Y:S01]  /*8c30*/  STL [R1+0x6b0], R13 ;  /* 0x0006b00d01007387 */ /* 0x0005e20000100800 */
[----:B------:R-:W-:-:S02]  /*8c40*/  IMAD.MOV R11, RZ, RZ, -R11 ;  /* 0x000000ffff0b7224 */ /* 0x000fc400078e0a0b */
[--C-:B------:R-:W-:Y:S01]  /*8c50*/  @!P6 IMAD.IADD R8, R8, 0x1, -R10.reuse ;  /* 0x000000010808e824 */ /* 0x100fe200078e0a0a */
[----:B------:R-:W-:Y:S01]  /*8c60*/  ISETP.GT.U32.AND P1, PT, R10, R5, PT ;  /* 0x000000050a00720c */ /* 0x000fe20003f24070 */
[----:B------:R-:W-:Y:S02]  /*8c70*/  @!P5 IMAD.IADD R12, R12, 0x1, -R10 ;  /* 0x000000010c0cd824 */ /* 0x000fe400078e0a0a */
[----:B0-----:R-:W-:Y:S01]  /*8c80*/  IMAD.MOV.U32 R3, RZ, RZ, R9 ;  /* 0x000000ffff037224 */ /* 0x001fe200078e0009 */
[----:B------:R-:W-:Y:S01]  /*8c90*/  ISETP.GT.U32.AND P6, PT, R10, R8, PT ;  /* 0x000000080a00720c */ /* 0x000fe20003fc4070 */
[----:B------:R-:W-:-:S04]  /*8ca0*/  IMAD.HI.U32 R9, R7, R14, RZ ;  /* 0x0000000e07097227 */ /* 0x000fc800078e00ff */
[----:B------:R-:W-:Y:S02]  /*8cb0*/  IMAD.MOV R9, RZ, RZ, -R9 ;  /* 0x000000ffff097224 */ /* 0x000fe400078e0a09 */
[----:B--2---:R-:W-:Y:S02]  /*8cc0*/  IMAD.MOV.U32 R13, RZ, RZ, R12 ;  /* 0x000000ffff0d7224 */ /* 0x004fe400078e000c */
[C---:B------:R-:W-:Y:S02]  /*8cd0*/  IMAD R14, R10.reuse, R9, R14 ;  /* 0x000000090a0e7224 */ /* 0x040fe400078e020e */
[C---:B------:R-:W-:Y:S02]  /*8ce0*/  IMAD R4, R10.reuse, R11, R4 ;  /* 0x0000000b0a047224 */ /* 0x040fe400078e0204 */
[----:B------:R-:W-:Y:S01]  /*8cf0*/  @!P4 IMAD.MOV R13, RZ, RZ, -R13 ;  /* 0x000000ffff0dc224 */ /* 0x000fe200078e0a0d */
[----:B------:R-:W-:Y:S01]  /*8d00*/  ISETP.GT.U32.AND P4, PT, R10, R14, PT ;  /* 0x0000000e0a00720c */ /* 0x000fe20003f84070 */
[----:B------:R-:W-:Y:S01]  /*8d10*/  VIADD R11, R28, 0x15a ;  /* 0x0000015a1c0b7836 */ /* 0x000fe20000000000 */
[----:B------:R-:W-:Y:S01]  /*8d20*/  ISETP.GT.U32.AND P5, PT, R10, R4, PT ;  /* 0x000000040a00720c */ /* 0x000fe20003fa4070 */
[----:B------:R-:W-:-:S02]  /*8d30*/  @!P1 IMAD.IADD R5, R5, 0x1, -R10 ;  /* 0x0000000105059824 */ /* 0x000fc400078e0a0a */
[----:B------:R-:W-:Y:S01]  /*8d40*/  @!P3 IMAD.MOV R3, RZ, RZ, -R3 ;  /* 0x000000ffff03b224 */ /* 0x000fe200078e0a03 */
[----:B------:R-:W-:Y:S01]  /*8d50*/  IABS R21, R11 ;  /* 0x0000000b00157213 */ /* 0x000fe20000000000 */
[--C-:B------:R-:W-:Y:S01]  /*8d60*/  @!P6 IMAD.IADD R8, R8, 0x1, -R10.reuse ;  /* 0x000000010808e824 */ /* 0x100fe200078e0a0a */
[----:B------:R-:W-:Y:S01]  /*8d70*/  ISETP.GE.AND P3, PT, R6, RZ, PT ;  /* 0x000000ff0600720c */ /* 0x000fe20003f66270 */
[----:B------:R-:W-:Y:S01]  /*8d80*/  VIADD R6, R28, 0x15b ;  /* 0x0000015b1c067836 */ /* 0x000fe20000000000 */
[----:B------:R-:W-:Y:S01]  /*8d90*/  ISETP.GT.U32.AND P1, PT, R10, R5, PT ;  /* 0x000000050a00720c */ /* 0x000fe20003f24070 */
[----:B------:R0:W-:Y:S01]  /*8da0*/  STL [R1+0x6ac], R3 ;  /* 0x0006ac0301007387 */ /* 0x0001e20000100800 */
[----:B------:R-:W-:Y:S01]  /*8db0*/  VIADD R9, R28, 0x159 ;  /* 0x000001591c097836 */ /* 0x000fe20000000000 */
[----:B------:R-:W-:Y:S01]  /*8dc0*/  ISETP.GE.AND P6, PT, R0, RZ, PT ;  /* 0x000000ff0000720c */ /* 0x000fe20003fc6270 */
[--C-:B------:R-:W-:Y:S01]  /*8dd0*/  @!P4 IMAD.IADD R14, R14, 0x1, -R10.reuse ;  /* 0x000000010e0ec824 */ /* 0x100fe200078e0a0a */
[----:B------:R-:W-:Y:S01]  /*8de0*/  IABS R20, R6 ;  /* 0x0000000600147213 */ /* 0x000fe20000000000 */
[----:B------:R-:W-:Y:S01]  /*8df0*/  @!P5 IMAD.IADD R4, R4, 0x1, -R10 ;  /* 0x000000010404d824 */ /* 0x000fe200078e0a0a */
[----:B------:R-:W-:Y:S01]  /*8e00*/  IABS R0, R9 ;  /* 0x0000000900007213 */ /* 0x000fe20000000000 */
[----:B------:R2:W-:Y:S01]  /*8e10*/  STL [R1+0x6a8], R13 ;  /* 0x0006a80d01007387 */ /* 0x0005e20000100800 */
[C---:B------:R-:W-:Y:S01]  /*8e20*/  ISETP.GT.U32.AND P4, PT, R10.reuse, R14, PT ;  /* 0x0000000e0a00720c */ /* 0x040fe20003f84070 */
[----:B------:R-:W-:Y:S01]  /*8e30*/  IMAD.HI.U32 R12, R7, R20, RZ ;  /* 0x00000014070c7227 */ /* 0x000fe200078e00ff */
[----:B------:R-:W-:-:S03]  /*8e40*/  ISETP.GT.U32.AND P5, PT, R10, R4, PT ;  /* 0x000000040a00720c */ /* 0x000fc60003fa4070 */
[----:B0-----:R-:W-:Y:S02]  /*8e50*/  IMAD.MOV.U32 R3, RZ, RZ, R8 ;  /* 0x000000ffff037224 */ /* 0x001fe400078e0008 */
[----:B------:R-:W-:-:S04]  /*8e60*/  IMAD.HI.U32 R8, R7, R21, RZ ;  /* 0x0000001507087227 */ /* 0x000fc800078e00ff */
[----:B------:R-:W-:Y:S02]  /*8e70*/  IMAD.MOV R8, RZ, RZ, -R8 ;  /* 0x000000ffff087224 */ /* 0x000fe400078e0a08 */
[----:B------:R-:W-:Y:S01]  /*8e80*/  @!P1 IMAD.IADD R5, R5, 0x1, -R10 ;  /* 0x0000000105059824 */ /* 0x000fe200078e0a0a */
[----:B------:R-:W-:Y:S01]  /*8e90*/  ISETP.GE.AND P1, PT, R11, RZ, PT ;  /* 0x000000ff0b00720c */ /* 0x000fe20003f26270 */
[----:B------:R-:W-:Y:S02]  /*8ea0*/  IMAD R21, R10, R8, R21 ;  /* 0x000000080a157224 */ /* 0x000fe400078e0215 */
[----:B------:R-:W-:Y:S02]  /*8eb0*/  IMAD.MOV R11, RZ, RZ, -R12 ;  /* 0x000000ffff0b7224 */ /* 0x000fe400078e0a0c */
[--C-:B------:R-:W-:Y:S01]  /*8ec0*/  @!P4 IMAD.IADD R14, R14, 0x1, -R10.reuse ;  /* 0x000000010e0ec824 */ /* 0x100fe200078e0a0a */
[----:B------:R-:W-:Y:S01]  /*8ed0*/  ISETP.GT.U32.AND P4, PT, R10, R21, PT ;  /* 0x000000150a00720c */ /* 0x000fe20003f84070 */
[----:B------:R-:W-:Y:S01]  /*8ee0*/  @!P2 IMAD.MOV R3, RZ, RZ, -R3 ;  /* 0x000000ffff03a224 */ /* 0x000fe200078e0a03 */
[----:B------:R-:W-:Y:S01]  /*8ef0*/  ISETP.GE.AND P2, PT, R6, RZ, PT ;  /* 0x000000ff0600720c */ /* 0x000fe20003f46270 */
[----:B------:R-:W-:Y:S01]  /*8f00*/  @!P5 IMAD.IADD R4, R4, 0x1, -R10 ;  /* 0x000000010404d824 */ /* 0x000fe200078e0a0a */
[----:B------:R-:W-:Y:S01]  /*8f10*/  ISETP.GE.AND P5, PT, R9, RZ, PT ;  /* 0x000000ff0900720c */ /* 0x000fe20003fa6270 */
[----:B------:R-:W-:Y:S01]  /*8f20*/  IMAD R20, R10, R11, R20 ;  /* 0x0000000b0a147224 */ /* 0x000fe200078e0214 */
[----:B------:R0:W-:Y:S01]  /*8f30*/  STL [R1+0x6a4], R3 ;  /* 0x0006a40301007387 */ /* 0x0001e20000100800 */
[----:B------:R-:W-:-:S02]  /*8f40*/  IMAD.MOV.U32 R15, RZ, RZ, R5 ;  /* 0x000000ffff0f7224 */ /* 0x000fc400078e0005 */
[----:B------:R-:W-:-:S04]  /*8f50*/  IMAD.HI.U32 R6, R7, R0, RZ ;  /* 0x0000000007067227 */ /* 0x000fc800078e00ff */
[----:B------:R-:W-:Y:S01]  /*8f60*/  @!P0 IMAD.MOV R15, RZ, RZ, -R15 ;  /* 0x000000ffff0f8224 */ /* 0x000fe200078e0a0f */
[----:B------:R-:W-:Y:S01]  /*8f70*/  ISETP.GT.U32.AND P0, PT, R10, R20, PT ;  /* 0x000000140a00720c */ /* 0x000fe20003f04070 */
[C---:B--2---:R-:W-:Y:S02]  /*8f80*/  VIADD R13, R28.reuse, 0x158 ;  /* 0x000001581c0d7836 */ /* 0x044fe40000000000 */
[----:B0-----:R-:W-:Y:S01]  /*8f90*/  IMAD.MOV.U32 R3, RZ, RZ, R4 ;  /* 0x000000ffff037224 */ /* 0x001fe200078e0004 */
[----:B------:R0:W-:Y:S01]  /*8fa0*/  STL [R1+0x6a0], R15 ;  /* 0x0006a00f01007387 */ /* 0x0001e20000100800 */
[----:B------:R-:W-:Y:S02]  /*8fb0*/  IMAD.MOV R6, RZ, RZ, -R6 ;  /* 0x000000ffff067224 */ /* 0x000fe400078e0a06 */
[----:B------:R-:W-:Y:S01]  /*8fc0*/  @!P3 IMAD.MOV R3, RZ, RZ, -R3 ;  /* 0x000000ffff03b224 */ /* 0x000fe200078e0a03 */
[----:B------:R-:W-:Y:S01]  /*8fd0*/  ISETP.GE.AND P3, PT, R13, RZ, PT ;  /* 0x000000ff0d00720c */ /* 0x000fe20003f66270 */
[----:B------:R-:W-:Y:S01]  /*8fe0*/  VIADD R9, R28, 0x157 ;  /* 0x000001571c097836 */ /* 0x000fe20000000000 */
[----:B------:R-:W-:Y:S01]  /*8ff0*/  IABS R13, R13 ;  /* 0x0000000d000d7213 */ /* 0x000fe20000000000 */
[----:B------:R-:W-:Y:S01]  /*9000*/  @!P4 IMAD.IADD R21, R21, 0x1, -R10 ;  /* 0x000000011515c824 */ /* 0x000fe200078e0a0a */
[----:B------:R2:W-:Y:S01]  /*9010*/  STL [R1+0x69c], R3 ;  /* 0x00069c0301007387 */ /* 0x0005e20000100800 */
[C---:B------:R-:W-:Y:S01]  /*9020*/  IMAD R0, R10.reuse, R6, R0 ;  /* 0x000000060a007224 */ /* 0x040fe200078e0200 */
[----:B0-----:R-:W-:Y:S01]  /*9030*/  IABS R15, R9 ;  /* 0x00000009000f7213 */ /* 0x001fe20000000000 */
[----:B------:R-:W-:Y:S01]  /*9040*/  IMAD.HI.U32 R11, R7, R13, RZ ;  /* 0x0000000d070b7227 */ /* 0x000fe200078e00ff */
[----:B------:R-:W-:-:S03]  /*9050*/  ISETP.GT.U32.AND P4, PT, R10, R21, PT ;  /* 0x000000150a00720c */ /* 0x000fc60003f84070 */
[----:B------:R-:W-:Y:S02]  /*9060*/  @!P0 IMAD.IADD R20, R20, 0x1, -R10 ;  /* 0x0000000114148824 */ /* 0x000fe400078e0a0a */
[----:B------:R-:W-:-:S03]  /*9070*/  IMAD.HI.U32 R8, R7, R15, RZ ;  /* 0x0000000f07087227 */ /* 0x000fc600078e00ff */
[C---:B------:R-:W-:Y:S01]  /*9080*/  ISETP.GT.U32.AND P0, PT, R10.reuse, R20, PT ;  /* 0x000000140a00720c */ /* 0x040fe20003f04070 */
[----:B--2---:R-:W-:Y:S02]  /*9090*/  IMAD.MOV.U32 R3, RZ, RZ, R14 ;  /* 0x000000ffff037224 */ /* 0x004fe400078e000e */
[----:B------:R-:W-:Y:S02]  /*90a0*/  IMAD.MOV R11, RZ, RZ, -R11 ;  /* 0x000000ffff0b7224 */ /* 0x000fe400078e0a0b */
[----:B------:R-:W-:Y:S01]  /*90b0*/  @!P6 IMAD.MOV R3, RZ, RZ, -R3 ;  /* 0x000000ffff03e224 */ /* 0x000fe200078e0a03 */
[----:B------:R-:W-:Y:S01]  /*90c0*/  ISETP.GT.U32.AND P6, PT, R10, R0, PT ;  /* 0x000000000a00720c */ /* 0x000fe20003fc4070 */
[C---:B------:R-:W-:Y:S02]  /*90d0*/  VIADD R17, R28.reuse, 0x156 ;  /* 0x000001561c117836 */ /* 0x040fe40000000000 */
[----:B------:R-:W-:Y:S01]  /*90e0*/  IMAD.MOV R8, RZ, RZ, -R8 ;  /* 0x000000ffff087224 */ /* 0x000fe200078e0a08 */
[----:B------:R0:W-:Y:S01]  /*90f0*/  STL [R1+0x698], R3 ;  /* 0x0006980301007387 */ /* 0x0001e20000100800 */
[----:B------:R-:W-:Y:S01]  /*9100*/  VIADD R12, R28, 0x155 ;  /* 0x000001551c0c7836 */ /* 0x000fe20000000000 */
[----:B------:R-:W-:Y:S01]  /*9110*/  IABS R5, R17 ;  /* 0x0000001100057213 */ /* 0x000fe20000000000 */
[----:B------:R-:W-:-:S02]  /*9120*/  IMAD R13, R10, R11, R13 ;  /* 0x0000000b0a0d7224 */ /* 0x000fc400078e020d */
[C---:B------:R-:W-:Y:S01]  /*9130*/  IMAD R15, R10.reuse, R8, R15 ;  /* 0x000000080a0f7224 */ /* 0x040fe200078e020f */
[----:B------:R-:W-:Y:S01]  /*9140*/  IABS R16, R12 ;  /* 0x0000000c00107213 */ /* 0x000fe20000000000 */
[--C-:B------:R-:W-:Y:S01]  /*9150*/  @!P4 IMAD.IADD R21, R21, 0x1, -R10.reuse ;  /* 0x000000011515c824 */ /* 0x100fe200078e0a0a */
[----:B------:R-:W-:Y:S01]  /*9160*/  ISETP.GT.U32.AND P4, PT, R10, R13, PT ;  /* 0x0000000d0a00720c */ /* 0x000fe20003f84070 */
[----:B------:R-:W-:Y:S01]  /*9170*/  @!P6 IMAD.IADD R0, R0, 0x1, -R10 ;  /* 0x000000010000e824 */ /* 0x000fe200078e0a0a */
[----:B------:R-:W-:Y:S01]  /*9180*/  ISETP.GT.U32.AND P6, PT, R10, R15, PT ;  /* 0x0000000f0a00720c */ /* 0x000fe20003fc4070 */
[----:B------:R-:W-:-:S04]  /*9190*/  IMAD.HI.U32 R6, R7, R5, RZ ;  /* 0x0000000507067227 */ /* 0x000fc800078e00ff */
[----:B------:R-:W-:-:S04]  /*91a0*/  IMAD.HI.U32 R4, R7, R16, RZ ;  /* 0x0000001007047227 */ /* 0x000fc800078e00ff */
[----:B------:R-:W-:Y:S02]  /*91b0*/  IMAD.MOV R6, RZ, RZ, -R6 ;  /* 0x000000ffff067224 */ /* 0x000fe400078e0a06 */
[----:B------:R-:W-:Y:S01]  /*91c0*/  @!P0 IMAD.IADD R20, R20, 0x1, -R10 ;  /* 0x0000000114148824 */ /* 0x000fe200078e0a0a */
[----:B------:R-:W-:Y:S01]  /*91d0*/  ISETP.GE.AND P0, PT, R9, RZ, PT ;  /* 0x000000ff0900720c */ /* 0x000fe20003f06270 */
[----:B------:R-:W-:Y:S02]  /*91e0*/  IMAD.MOV R4, RZ, RZ, -R4 ;  /* 0x000000ffff047224 */ /* 0x000fe400078e0a04 */
[----:B------:R-:W-:Y:S02]  /*91f0*/  VIADD R9, R28, 0x154 ;  /* 0x000001541c097836 */ /* 0x000fe40000000000 */
[----:B------:R-:W-:Y:S02]  /*9200*/  IMAD R5, R10, R6, R5 ;  /* 0x000000060a057224 */ /* 0x000fe400078e0205 */
[----:B------:R-:W-:-:S02]  /*9210*/  VIADD R6, R28, 0x153 ;  /* 0x000001531c067836 */ /* 0x000fc40000000000 */
[C---:B------:R-:W-:Y:S01]  /*9220*/  IMAD R16, R10.reuse, R4, R16 ;  /* 0x000000040a107224 */ /* 0x040fe200078e0210 */
[----:B------:R-:W-:Y:S01]  /*9230*/  IABS R4, R9 ;  /* 0x0000000900047213 */ /* 0x000fe20000000000 */
[----:B------:R-:W-:Y:S01]  /*9240*/  @!P4 IMAD.IADD R13, R13, 0x1, -R10 ;  /* 0x000000010d0dc824 */ /* 0x000fe200078e0a0a */
[----:B------:R-:W-:Y:S01]  /*9250*/  IABS R18, R6 ;  /* 0x0000000600127213 */ /* 0x000fe20000000000 */
[----:B0-----:R-:W-:Y:S01]  /*9260*/  IMAD.MOV.U32 R3, RZ, RZ, R20 ;  /* 0x000000ffff037224 */ /* 0x001fe200078e0014 */
[C---:B------:R-:W-:Y:S01]  /*9270*/  ISETP.GT.U32.AND P4, PT, R10.reuse, R0, PT ;  /* 0x000000000a00720c */ /* 0x040fe20003f84070 */
[----:B------:R-:W-:Y:S02]  /*9280*/  @!P6 IMAD.IADD R15, R15, 0x1, -R10 ;  /* 0x000000010f0fe824 */ /* 0x000fe400078e0a0a */
[----:B------:R-:W-:Y:S01]  /*9290*/  @!P2 IMAD.MOV R3, RZ, RZ, -R3 ;  /* 0x000000ffff03a224 */ /* 0x000fe200078e0a03 */
[C---:B------:R-:W-:Y:S01]  /*92a0*/  ISETP.GT.U32.AND P2, PT, R10.reuse, R13, PT ;  /* 0x0000000d0a00720c */ /* 0x040fe20003f44070 */
[----:B------:R-:W-:Y:S01]  /*92b0*/  IMAD.HI.U32 R22, R7, R4, RZ ;  /* 0x0000000407167227 */ /* 0x000fe200078e00ff */
[----:B------:R-:W-:-:S02]  /*92c0*/  ISETP.GT.U32.AND P6, PT, R10, R15, PT ;  /* 0x0000000f0a00720c */ /* 0x000fc40003fc4070 */
[----:B------:R0:W-:Y:S01]  /*92d0*/  STL [R1+0x694], R3 ;  /* 0x0006940301007387 */ /* 0x0001e20000100800 */
[----:B------:R-:W-:-:S04]  /*92e0*/  IMAD.HI.U32 R20, R7, R18, RZ ;  /* 0x0000001207147227 */ /* 0x000fc800078e00ff */
[----:B------:R-:W-:Y:S02]  /*92f0*/  IMAD.MOV R22, RZ, RZ, -R22 ;  /* 0x000000ffff167224 */ /* 0x000fe400078e0a16 */
[----:B------:R-:W-:Y:S02]  /*9300*/  IMAD.MOV R20, RZ, RZ, -R20 ;  /* 0x000000ffff147224 */ /* 0x000fe400078e0a14 */
[----:B------:R-:W-:Y:S02]  /*9310*/  IMAD R4, R10, R22, R4 ;  /* 0x000000160a047224 */ /* 0x000fe400078e0204 */
[----:B0-----:R-:W-:Y:S02]  /*9320*/  IMAD.MOV.U32 R3, RZ, RZ, R21 ;  /* 0x000000ffff037224 */ /* 0x001fe400078e0015 */
[----:B------:R-:W-:Y:S01]  /*9330*/  @!P4 IMAD.IADD R0, R0, 0x1, -R10 ;  /* 0x000000010000c824 */ /* 0x000fe200078e0a0a */
[C---:B------:R-:W-:Y:S01]  /*9340*/  ISETP.GT.U32.AND P4, PT, R10.reuse, R16, PT ;  /* 0x000000100a00720c */ /* 0x040fe20003f84070 */
[----:B------:R-:W-:Y:S01]  /*9350*/  @!P1 IMAD.MOV R3, RZ, RZ, -R3 ;  /* 0x000000ffff039224 */ /* 0x000fe200078e0a03 */
[C---:B------:R-:W-:Y:S01]  /*9360*/  ISETP.GT.U32.AND P1, PT, R10.reuse, R5, PT ;  /* 0x000000050a00720c */ /* 0x040fe20003f24070 */
[----:B------:R-:W-:-:S02]  /*9370*/  IMAD R18, R10, R20, R18 ;  /* 0x000000140a127224 */ /* 0x000fc400078e0212 */
[--C-:B------:R-:W-:Y:S01]  /*9380*/  @!P2 IMAD.IADD R13, R13, 0x1, -R10.reuse ;  /* 0x000000010d0da824 */ /* 0x100fe200078e0a0a */
[----:B------:R-:W-:Y:S01]  /*9390*/  ISETP.GT.U32.AND P2, PT, R10, R4, PT ;  /* 0x000000040a00720c */ /* 0x000fe20003f44070 */
[----:B------:R-:W-:Y:S01]  /*93a0*/  VIADD R11, R28, 0x152 ;  /* 0x000001521c0b7836 */ /* 0x000fe20000000000 */
[----:B------:R0:W-:Y:S01]  /*93b0*/  STL [R1+0x690], R3 ;  /* 0x0006900301007387 */ /* 0x0001e20000100800 */
[----:B------:R-:W-:Y:S01]  /*93c0*/  @!P6 IMAD.IADD R15, R15, 0x1, -R10 ;  /* 0x000000010f0fe824 */ /* 0x000fe200078e0a0a */
[----:B------:R-:W-:Y:S01]  /*93d0*/  ISETP.GT.U32.AND P6, PT, R10, R18, PT ;  /* 0x000000120a00720c */ /* 0x000fe20003fc4070 */
[----:B------:R-:W-:Y:S01]  /*93e0*/  IMAD.MOV.U32 R23, RZ, RZ, R0 ;  /* 0x000000ffff177224 */ /* 0x000fe200078e0000 */
[----:B------:R-:W-:Y:S01]  /*93f0*/  IABS R19, R11 ;  /* 0x0000000b00137213 */ /* 0x000fe20000000000 */
[----:B------:R-:W-:Y:S02]  /*9400*/  VIADD R14, R28, 0x151 ;  /* 0x000001511c0e7836 */ /* 0x000fe40000000000 */
[----:B------:R-:W-:Y:S01]  /*9410*/  @!P1 IMAD.IADD R5, R5, 0x1, -R10 ;  /* 0x0000000105059824 */ /* 0x000fe200078e0a0a */
[----:B------:R-:W-:Y:S01]  /*9420*/  ISETP.GE.AND P1, PT, R17, RZ, PT ;  /* 0x000000ff1100720c */ /* 0x000fe20003f26270 */
[----:B------:R-:W-:Y:S01]  /*9430*/  IMAD.HI.U32 R21, R7, R19, RZ ;  /* 0x0000001307157227 */ /* 0x000fe200078e00ff */
[----:B------:R-:W-:-:S03]  /*9440*/  IABS R8, R14 ;  /* 0x0000000e00087213 */ /* 0x000fc60000000000 */
[----:B0-----:R-:W-:Y:S02]  /*9450*/  IMAD.MOV.U32 R3, RZ, RZ, R13 ;  /* 0x000000ffff037224 */ /* 0x001fe400078e000d */
[----:B------:R-:W-:Y:S02]  /*9460*/  @!P5 IMAD.MOV R23, RZ, RZ, -R23 ;  /* 0x000000ffff17d224 */ /* 0x000fe400078e0a17 */
[--C-:B------:R-:W-:Y:S01]  /*9470*/  @!P4 IMAD.IADD R16, R16, 0x1, -R10.reuse ;  /* 0x000000011010c824 */ /* 0x100fe200078e0a0a */
[----:B------:R-:W-:Y:S01]  /*9480*/  ISETP.GE.AND P4, PT, R12, RZ, PT ;  /* 0x000000ff0c00720c */ /* 0x000fe20003f86270 */
[----:B------:R-:W-:Y:S01]  /*9490*/  @!P3 IMAD.MOV R3, RZ, RZ, -R3 ;  /* 0x000000ffff03b224 */ /* 0x000fe200078e0a03 */
[----:B------:R-:W-:Y:S01]  /*94a0*/  STL [R1+0x684], R23 ;  /* 0x0006841701007387 */ /* 0x000fe20000100800 */
[--C-:B------:R-:W-:Y:S01]  /*94b0*/  @!P2 IMAD.IADD R4, R4, 0x1, -R10.reuse ;  /* 0x000000010404a824 */ /* 0x100fe200078e0a0a */
[----:B------:R-:W-:Y:S01]  /*94c0*/  ISETP.GT.U32.AND P2, PT, R10, R5, PT ;  /* 0x000000050a00720c */ /* 0x000fe20003f44070 */
[----:B------:R-:W-:Y:S01]  /*94d0*/  IMAD.MOV R21, RZ, RZ, -R21 ;  /* 0x000000ffff157224 */ /* 0x000fe200078e0a15 */
[----:B------:R0:W-:Y:S01]  /*94e0*/  STL [R1+0x680], R3 ;  /* 0x0006800301007387 */ /* 0x0001e20000100800 */
[----:B------:R-:W-:Y:S01]  /*94f0*/  @!P6 IMAD.IADD R18, R18, 0x1, -R10 ;  /* 0x000000011212e824 */ /* 0x000fe200078e0a0a */
[C---:B------:R-:W-:Y:S01]  /*9500*/  ISETP.GT.U32.AND P6, PT, R10.reuse, R16, PT ;  /* 0x000000100a00720c */ /* 0x040fe20003fc4070 */
[----:B------:R-:W-:Y:S01]  /*9510*/  IMAD.HI.U32 R22, R7, R8, RZ ;  /* 0x0000000807167227 */ /* 0x000fe200078e00ff */
[----:B------:R-:W-:-:S02]  /*9520*/  ISETP.GT.U32.AND P5, PT, R10, R4, PT ;  /* 0x000000040a00720c */ /* 0x000fc40003fa4070 */
[C---:B------:R-:W-:Y:S01]  /*9530*/  ISETP.GT.U32.AND P3, PT, R10.reuse, R18, PT ;  /* 0x000000120a00720c */ /* 0x040fe20003f64070 */
[----:B------:R-:W-:Y:S02]  /*9540*/  IMAD R19, R10, R21, R19 ;  /* 0x000000150a137224 */ /* 0x000fe400078e0213 */
[----:B------:R-:W-:Y:S02]  /*9550*/  VIADD R17, R28, 0x150 ;  /* 0x000001501c117836 */ /* 0x000fe40000000000 */
[----:B0-----:R-:W-:Y:S02]  /*9560*/  IMAD.MOV.U32 R3, RZ, RZ, R15 ;  /* 0x000000ffff037224 */ /* 0x001fe400078e000f */
[----:B------:R-:W-:Y:S01]  /*9570*/  IMAD.MOV R22, RZ, RZ, -R22 ;  /* 0x000000ffff167224 */ /* 0x000fe200078e0a16 */
[----:B------:R-:W-:Y:S01]  /*9580*/  IABS R13, R17 ;  /* 0x00000011000d7213 */ /* 0x000fe20000000000 */
[----:B------:R-:W-:Y:S01]  /*9590*/  @!P0 IMAD.MOV R3, RZ, RZ, -R3 ;  /* 0x000000ffff038224 */ /* 0x000fe200078e0a03 */
[C---:B------:R-:W-:Y:S01]  /*95a0*/  ISETP.GT.U32.AND P0, PT, R10.reuse, R19, PT ;  /* 0x000000130a00720c */ /* 0x040fe20003f04070 */
[----:B------:R-:W-:-:S02]  /*95b0*/  IMAD R8, R10, R22, R8 ;  /* 0x000000160a087224 */ /* 0x000fc400078e0208 */
[----:B------:R-:W-:Y:S01]  /*95c0*/  VIADD R12, R28, 0x14f ;  /* 0x0000014f1c0c7836 */ /* 0x000fe20000000000 */
[----:B------:R0:W-:Y:S01]  /*95d0*/  STL [R1+0x67c], R3 ;  /* 0x00067c0301007387 */ /* 0x0001e20000100800 */
[--C-:B------:R-:W-:Y:S01]  /*95e0*/  @!P2 IMAD.IADD R5, R5, 0x1, -R10.reuse ;  /* 0x000000010505a824 */ /* 0x100fe200078e0a0a */
[----:B------:R-:W-:Y:S01]  /*95f0*/  ISETP.GE.AND P2, PT, R9, RZ, PT ;  /* 0x000000ff0900720c */ /* 0x000fe20003f46270 */
[----:B------:R-:W-:Y:S01]  /*9600*/  IMAD.MOV.U32 R9, RZ, RZ, R13 ;  /* 0x000000ffff097224 */ /* 0x000fe200078e000d */
[----:B------:R-:W-:Y:S01]  /*9610*/  IABS R0, R12 ;  /* 0x0000000c00007213 */ /* 0x000fe20000000000 */
[--C-:B------:R-:W-:Y:S01]  /*9620*/  @!P6 IMAD.IADD R16, R16, 0x1, -R10.reuse ;  /* 0x000000011010e824 */ /* 0x100fe200078e0a0a */
[----:B------:R-:W-:Y:S01]  /*9630*/  ISETP.GT.U32.AND P6, PT, R10, R8, PT ;  /* 0x000000080a00720c */ /* 0x000fe20003fc4070 */
[----:B------:R-:W-:Y:S01]  /*9640*/  @!P5 IMAD.IADD R4, R4, 0x1, -R10 ;  /* 0x000000010404d824 */ /* 0x000fe200078e0a0a */
[----:B------:R-:W-:Y:S01]  /*9650*/  ISETP.GE.AND P5, PT, R6, RZ, PT ;  /* 0x000000ff0600720c */ /* 0x000fe20003fa6270 */
[----:B------:R-:W-:-:S04]  /*9660*/  IMAD.HI.U32 R6, R7, R9, RZ ;  /* 0x0000000907067227 */ /* 0x000fc800078e00ff */
[----:B------:R-:W-:Y:S02]  /*9670*/  IMAD.MOV.U32 R15, RZ, RZ, R5 ;  /* 0x000000ffff0f7224 */ /* 0x000fe400078e0005 */
[----:B------:R-:W-:Y:S01]  /*9680*/  @!P3 IMAD.IADD R18, R18, 0x1, -R10 ;  /* 0x000000011212b824 */ /* 0x000fe200078e0a0a */
[----:B------:R-:W-:Y:S01]  /*9690*/  ISETP.GE.AND P3, PT, R11, RZ, PT ;  /* 0x000000ff0b00720c */ /* 0x000fe20003f66270 */
[----:B0-----:R-:W-:Y:S02]  /*96a0*/  IMAD.MOV.U32 R3, RZ, RZ, R16 ;  /* 0x000000ffff037224 */ /* 0x001fe400078e0010 */
[----:B------:R-:W-:Y:S01]  /*96b0*/  @!P0 IMAD.IADD R19, R19, 0x1, -R10 ;  /* 0x0000000113138824 */ /* 0x000fe200078e0a0a */
[----:B------:R-:W-:Y:S01]  /*96c0*/  ISETP.GE.AND P0, PT, R14, RZ, PT ;  /* 0x000000ff0e00720c */ /* 0x000fe20003f06270 */
        /* <DEDUP_REMOVED lines=8> */
[----:B------:R-:W-:Y:S01]  /*9750*/  @!P6 IMAD.IADD R8, R8, 0x1, -R10 ;  /* 0x000000010808e824 */ /* 0x000fe200078e0a0a */
[----:B------:R0:W-:Y:S01]  /*9760*/  STL [R1+0x670], R3 ;  /* 0x0006700301007387 */ /* 0x0001e20000100800 */
[C---:B------:R-:W-:Y:S01]  /*9770*/  IMAD R0, R10.reuse, R5, R0 ;  /* 0x000000050a007224 */ /* 0x040fe200078e0200 */
[----:B------:R-:W-:Y:S01]  /*9780*/  ISETP.GE.AND P6, PT, R17, RZ, PT ;  /* 0x000000ff1100720c */ /* 0x000fe20003fc6270 */
[----:B------:R-:W-:Y:S01]  /*9790*/  @!P2 IMAD.MOV R4, RZ, RZ, -R4 ;  /* 0x000000ffff04a224 */ /* 0x000fe200078e0a04 */
[C---:B------:R-:W-:Y:S01]  /*97a0*/  ISETP.GT.U32.AND P2, PT, R10.reuse, R6, PT ;  /* 0x000000060a00720c */ /* 0x040fe20003f44070 */
[----:B------:R-:W-:Y:S01]  /*97b0*/  @!P1 IMAD.IADD R19, R19, 0x1, -R10 ;  /* 0x0000000113139824 */ /* 0x000fe200078e0a0a */
[----:B------:R-:W-:Y:S01]  /*97c0*/  ISETP.GT.U32.AND P4, PT, R10, R8, PT ;  /* 0x000000080a00720c */ /* 0x000fe20003f84070 */
[C---:B------:R-:W-:Y:S01]  /*97d0*/  VIADD R5, R28.reuse, 0x14e ;  /* 0x0000014e1c057836 */ /* 0x040fe20000000000 */
[----:B------:R2:W-:Y:S01]  /*97e0*/  STL [R1+0x668], R4 ;  /* 0x0006680401007387 */ /* 0x0005e20000100800 */
[----:B------:R-:W-:Y:S01]  /*97f0*/  VIADD R14, R28, 0x14c ;  /* 0x0000014c1c0e7836 */ /* 0x000fe20000000000 */
[----:B------:R-:W-:Y:S01]  /*9800*/  ISETP.GE.AND P1, PT, R12, RZ, PT ;  /* 0x000000ff0c00720c */ /* 0x000fe20003f26270 */
[----:B0-----:R-:W-:Y:S01]  /*9810*/  IMAD.MOV.U32 R3, RZ, RZ, R18 ;  /* 0x000000ffff037224 */ /* 0x001fe200078e0012 */
[----:B------:R-:W-:Y:S01]  /*9820*/  IABS R13, R5 ;  /* 0x00000005000d7213 */ /* 0x000fe20000000000 */
[----:B------:R-:W-:-:S02]  /*9830*/  VIADD R12, R28, 0x14a ;  /* 0x0000014a1c0c7836 */ /* 0x000fc40000000000 */
[----:B------:R-:W-:Y:S01]  /*9840*/  @!P5 IMAD.MOV R3, RZ, RZ, -R3 ;  /* 0x000000ffff03d224 */ /* 0x000fe200078e0a03 */
[----:B------:R-:W-:Y:S01]  /*9850*/  ISETP.GT.U32.AND P5, PT, R10, R0, PT ;  /* 0x000000000a00720c */ /* 0x000fe20003fa4070 */
[--C-:B------:R-:W-:Y:S02]  /*9860*/  @!P2 IMAD.IADD R6, R6, 0x1, -R10.reuse ;  /* 0x000000010606a824 */ /* 0x100fe400078e0a0a */
[----:B--2---:R-:W-:Y:S01]  /*9870*/  VIADD R4, R28, 0x14d ;  /* 0x0000014d1c047836 */ /* 0x004fe20000000000 */
[----:B------:R0:W-:Y:S01]  /*9880*/  STL [R1+0x664], R3 ;  /* 0x0006640301007387 */ /* 0x0001e20000100800 */
[----:B------:R-:W-:Y:S01]  /*9890*/  @!P4 IMAD.IADD R8, R8, 0x1, -R10 ;  /* 0x000000010808c824 */ /* 0x000fe200078e0a0a */
[----:B------:R-:W-:Y:S01]  /*98a0*/  ISETP.GE.AND P4, PT, R5, RZ, PT ;  /* 0x000000ff0500720c */ /* 0x000fe20003f86270 */
[----:B------:R-:W-:Y:S01]  /*98b0*/  VIADD R15, R28, 0x147 ;  /* 0x000001471c0f7836 */ /* 0x000fe20000000000 */
[----:B------:R-:W-:Y:S02]  /*98c0*/  IABS R9, R4 ;  /* 0x0000000400097213 */ /* 0x000fe40000000000 */
[----:B------:R-:W-:-:S03]  /*98d0*/  ISETP.GE.AND P2, PT, R4, RZ, PT ;  /* 0x000000ff0400720c */ /* 0x000fc60003f46270 */
[----:B------:R-:W-:Y:S01]  /*98e0*/  @!P5 IMAD.IADD R0, R0, 0x1, -R10 ;  /* 0x000000010000d824 */ /* 0x000fe200078e0a0a */
[C---:B------:R-:W-:Y:S01]  /*98f0*/  ISETP.GT.U32.AND P5, PT, R10.reuse, R6, PT ;  /* 0x000000060a00720c */ /* 0x040fe20003fa4070 */
[----:B0-----:R-:W-:Y:S02]  /*9900*/  IMAD.MOV.U32 R3, RZ, RZ, R19 ;  /* 0x000000ffff037224 */ /* 0x001fe400078e0013 */
[----:B------:R-:W-:Y:S02]  /*9910*/  IMAD.MOV.U32 R5, RZ, RZ, R9 ;  /* 0x000000ffff057224 */ /* 0x000fe400078e0009 */
[----:B------:R-:W-:Y:S01]  /*9920*/  @!P3 IMAD.MOV R3, RZ, RZ, -R3 ;  /* 0x000000ffff03b224 */ /* 0x000fe200078e0a03 */
[----:B------:R-:W-:Y:S01]  /*9930*/  ISETP.GT.U32.AND P3, PT, R10, R0, PT ;  /* 0x000000000a00720c */ /* 0x000fe20003f64070 */
[----:B------:R-:W-:-:S03]  /*9940*/  IMAD.HI.U32 R9, R7, R13, RZ ;  /* 0x0000000d07097227 */ /* 0x000fc600078e00ff */
[----:B------:R0:W-:Y:S01]  /*9950*/  STL [R1+0x660], R3 ;  /* 0x0006600301007387 */ /* 0x0001e20000100800 */
[----:B------:R-:W-:-:S04]  /*9960*/  IMAD.HI.U32 R4, R7, R5, RZ ;  /* 0x0000000507047227 */ /* 0x000fc800078e00ff */
[----:B------:R-:W-:Y:S02]  /*9970*/  @!P5 IMAD.IADD R6, R6, 0x1, -R10 ;  /* 0x000000010606d824 */ /* 0x000fe400078e0a0a */
[----:B------:R-:W-:Y:S02]  /*9980*/  IMAD.MOV R4, RZ, RZ, -R4 ;  /* 0x000000ffff047224 */ /* 0x000fe400078e0a04 */
[----:B------:R-:W-:Y:S02]  /*9990*/  IMAD.MOV.U32 R11, RZ, RZ, R6 ;  /* 0x000000ffff0b7224 */ /* 0x000fe400078e0006 */
[----:B0-----:R-:W-:Y:S02]  /*99a0*/  IMAD.MOV.U32 R3, RZ, RZ, R8 ;  /* 0x000000ffff037224 */ /* 0x001fe400078e0008 */
[----:B------:R-:W-:Y:S02]  /*99b0*/  IMAD.MOV R8, RZ, RZ, -R9 ;  /* 0x000000ffff087224 */ /* 0x000fe400078e0a09 */
[----:B------:R-:W-:-:S02]  /*99c0*/  IMAD R5, R10, R4, R5 ;  /* 0x000000040a057224 */ /* 0x000fc400078e0205 */
[C---:B------:R-:W-:Y:S02]  /*99d0*/  IMAD R13, R10.reuse, R8, R13 ;  /* 0x000000080a0d7224 */ /* 0x040fe400078e020d */
[----:B------:R-:W-:Y:S01]  /*99e0*/  @!P6 IMAD.MOV R11, RZ, RZ, -R11 ;  /* 0x000000ffff0be224 */ /* 0x000fe200078e0a0b */
[C---:B------:R-:W-:Y:S01]  /*99f0*/  ISETP.GT.U32.AND P6, PT, R10.reuse, R5, PT ;  /* 0x000000050a00720c */ /* 0x040fe20003fc4070 */
[----:B------:R-:W-:Y:S01]  /*9a00*/  @!P0 IMAD.MOV R3, RZ, RZ, -R3 ;  /* 0x000000ffff038224 */ /* 0x000fe200078e0a03 */
[----:B------:R-:W-:Y:S01]  /*9a10*/  ISETP.GT.U32.AND P5, PT, R10, R13, PT ;  /* 0x0000000d0a00720c */ /* 0x000fe20003fa4070 */
[----:B------:R-:W-:Y:S01]  /*9a20*/  @!P3 IMAD.IADD R0, R0, 0x1, -R10 ;  /* 0x000000010000b824 */ /* 0x000fe200078e0a0a */
[----:B------:R-:W-:Y:S01]  /*9a30*/  ISETP.GE.AND P0, PT, R14, RZ, PT ;  /* 0x000000ff0e00720c */ /* 0x000fe20003f06270 */
[C---:B------:R-:W-:Y:S01]  /*9a40*/  VIADD R9, R28.reuse, 0x14b ;  /* 0x0000014b1c097836 */ /* 0x040fe20000000000 */
[----:B------:R-:W-:Y:S01]  /*9a50*/  IABS R14, R14 ;  /* 0x0000000e000e7213 */ /* 0x000fe20000000000 */
[----:B------:R0:W-:Y:S01]  /*9a60*/  STL [R1+0x65c], R3 ;  /* 0x00065c0301007387 */ /* 0x0001e20000100800 */
[----:B------:R-:W-:-:S02]  /*9a70*/  VIADD R4, R28, 0x149 ;  /* 0x000001491c047836 */ /* 0x000fc40000000000 */
[----:B------:R-:W-:Y:S01]  /*9a80*/  ISETP.GE.AND P3, PT, R9, RZ, PT ;  /* 0x000000ff0900720c */ /* 0x000fe20003f66270 */
[----:B------:R-:W-:Y:S01]  /*9a90*/  IMAD.HI.U32 R8, R7, R14, RZ ;  /* 0x0000000e07087227 */ /* 0x000fe200078e00ff */
[----:B------:R2:W-:Y:S01]  /*9aa0*/  STL [R1+0x658], R11 ;  /* 0x0006580b01007387 */ /* 0x0005e20000100800 */
[----:B------:R-:W-:Y:S02]  /*9ab0*/  IABS R9, R9 ;  /* 0x0000000900097213 */ /* 0x000fe40000000000 */
[----:B------:R-:W-:Y:S02]  /*9ac0*/  @!P5 IMAD.IADD R13, R13, 0x1, -R10 ;  /* 0x000000010d0dd824 */ /* 0x000fe400078e0a0a */
[----:B0-----:R-:W-:Y:S02]  /*9ad0*/  IMAD.MOV.U32 R3, RZ, RZ, R0 ;  /* 0x000000ffff037224 */ /* 0x001fe400078e0000 */
[----:B------:R-:W-:Y:S01]  /*9ae0*/  IMAD.MOV R6, RZ, RZ, -R8 ;  /* 0x000000ffff067224 */ /* 0x000fe200078e0a08 */
[----:B------:R-:W-:Y:S01]  /*9af0*/  ISETP.GT.U32.AND P5, PT, R10, R13, PT ;  /* 0x0000000d0a00720c */ /* 0x000fe20003fa4070 */
[----:B------:R-:W-:Y:S01]  /*9b00*/  @!P1 IMAD.MOV R3, RZ, RZ, -R3 ;  /* 0x000000ffff039224 */ /* 0x000fe200078e0a03 */
[----:B------:R-:W-:Y:S01]  /*9b10*/  ISETP.GE.AND P1, PT, R12, RZ, PT ;  /* 0x000000ff0c00720c */ /* 0x000fe20003f26270 */
[----:B------:R-:W-:Y:S01]  /*9b20*/  @!P6 IMAD.IADD R5, R5, 0x1, -R10 ;  /* 0x000000010505e824 */ /* 0x000fe200078e0a0a */
[----:B------:R-:W-:Y:S01]  /*9b30*/  IABS R12, R12 ;  /* 0x0000000c000c7213 */ /* 0x000fe20000000000 */
[C---:B------:R-:W-:Y:S01]  /*9b40*/  IMAD R14, R10.reuse, R6, R14 ;  /* 0x000000060a0e7224 */ /* 0x040fe200078e020e */
[----:B--2---:R-:W-:Y:S01]  /*9b50*/  IABS R11, R4 ;  /* 0x00000004000b7213 */ /* 0x004fe20000000000 */
[C---:B------:R-:W-:Y:S01]  /*9b60*/  IMAD.HI.U32 R0, R7.reuse, R9, RZ ;  /* 0x0000000907007227 */ /* 0x040fe200078e00ff */
[----:B------:R-:W-:Y:S01]  /*9b70*/  ISETP.GT.U32.AND P6, PT, R10, R5, PT ;  /* 0x000000050a00720c */ /* 0x000fe20003fc4070 */
[----:B------:R0:W-:Y:S02]  /*9b80*/  STL [R1+0x654], R3 ;  /* 0x0006540301007387 */ /* 0x0001e40000100800 */
[----:B------:R-:W-:-:S04]  /*9b90*/  IMAD.HI.U32 R6, R7, R12, RZ ;  /* 0x0000000c07067227 */ /* 0x000fc800078e00ff */
[----:B------:R-:W-:Y:S01]  /*9ba0*/  @!P5 IMAD.IADD R13, R13, 0x1, -R10 ;  /* 0x000000010d0dd824 */ /* 0x000fe200078e0a0a */
[----:B------:R-:W-:Y:S01]  /*9bb0*/  ISETP.GT.U32.AND P5, PT, R10, R14, PT ;  /* 0x0000000e0a00720c */ /* 0x000fe20003fa4070 */
[----:B------:R-:W-:-:S04]  /*9bc0*/  IMAD.HI.U32 R8, R7, R11, RZ ;  /* 0x0000000b07087227 */ /* 0x000fc800078e00ff */
[----:B------:R-:W-:Y:S02]  /*9bd0*/  IMAD.MOV R6, RZ, RZ, -R6 ;  /* 0x000000ffff067224 */ /* 0x000fe400078e0a06 */
[----:B------:R-:W-:Y:S02]  /*9be0*/  IMAD.MOV R0, RZ, RZ, -R0 ;  /* 0x000000ffff007224 */ /* 0x000fe400078e0a00 */
[----:B------:R-:W-:Y:S02]  /*9bf0*/  IMAD.MOV R8, RZ, RZ, -R8 ;  /* 0x000000ffff087224 */ /* 0x000fe400078e0a08 */
[C---:B------:R-:W-:Y:S02]  /*9c00*/  IMAD R12, R10.reuse, R6, R12 ;  /* 0x000000060a0c7224 */ /* 0x040fe400078e020c */
[C---:B------:R-:W-:Y:S02]  /*9c10*/  IMAD R9, R10.reuse, R0, R9 ;  /* 0x000000000a097224 */ /* 0x040fe400078e0209 */
[----:B0-----:R-:W-:Y:S01]  /*9c20*/  IMAD.MOV.U32 R3, RZ, RZ, R13 ;  /* 0x000000ffff037224 */ /* 0x001fe200078e000d */
[----:B------:R-:W-:Y:S01]  /*9c30*/  IABS R13, R15 ;  /* 0x0000000f000d7213 */ /* 0x000fe20000000000 */
[----:B------:R-:W-:-:S02]  /*9c40*/  IMAD R11, R10, R8, R11 ;  /* 0x000000080a0b7224 */ /* 0x000fc400078e020b */
[--C-:B------:R-:W-:Y:S01]  /*9c50*/  @!P6 IMAD.IADD R5, R5, 0x1, -R10.reuse ;  /* 0x000000010505e824 */ /* 0x100fe200078e0a0a */
[C---:B------:R-:W-:Y:S01]  /*9c60*/  ISETP.GT.U32.AND P6, PT, R10.reuse, R12, PT ;  /* 0x0000000c0a00720c */ /* 0x040fe20003fc4070 */
[----:B------:R-:W-:Y:S01]  /*9c70*/  @!P4 IMAD.MOV R3, RZ, RZ, -R3 ;  /* 0x000000ffff03c224 */ /* 0x000fe200078e0a03 */
[----:B------:R-:W-:Y:S01]  /*9c80*/  ISETP.GT.U32.AND P4, PT, R10, R9, PT ;  /* 0x000000090a00720c */ /* 0x000fe20003f84070 */
[----:B------:R-:W-:Y:S01]  /*9c90*/  @!P5 IMAD.IADD R14, R14, 0x1, -R10 ;  /* 0x000000010e0ed824 */ /* 0x000fe200078e0a0a */
[----:B------:R-:W-:Y:S01]  /*9ca0*/  ISETP.GT.U32.AND P5, PT, R10, R11, PT ;  /* 0x0000000b0a00720c */ /* 0x000fe20003fa4070 */
[C---:B------:R-:W-:Y:S01]  /*9cb0*/  VIADD R19, R28.reuse, 0x148 ;  /* 0x000001481c137836 */ /* 0x040fe20000000000 */
[----:B------:R0:W-:Y:S01]  /*9cc0*/  STL [R1+0x64c], R3 ;  /* 0x00064c0301007387 */ /* 0x0001e20000100800 */
[----:B------:R-:W-:-:S03]  /*9cd0*/  VIADD R8, R28, 0x146 ;  /* 0x000001461c087836 */ /* 0x000fc60000000000 */
[----:B------:R-:W-:Y:S02]  /*9ce0*/  IABS R0, R19 ;  /* 0x0000001300007213 */ /* 0x000fe40000000000 */
[----:B------:R-:W-:Y:S01]  /*9cf0*/  IABS R18, R8 ;  /* 0x0000000800127213 */ /* 0x000fe20000000000 */
        /* <DEDUP_REMOVED lines=8> */
[----:B------:R-:W-:-:S04]  /*9d80*/  IMAD.HI.U32 R5, R7, R13, RZ ;  /* 0x0000000d07057227 */ /* 0x000fc800078e00ff */
[----:B------:R-:W-:Y:S02]  /*9d90*/  IMAD.MOV R6, RZ, RZ, -R6 ;  /* 0x000000ffff067224 */ /* 0x000fe400078e0a06 */
[----:B------:R-:W-:Y:S02]  /*9da0*/  IMAD.MOV R5, RZ, RZ, -R5 ;  /* 0x000000ffff057224 */ /* 0x000fe400078e0a05 */
[----:B------:R-:W-:Y:S01]  /*9db0*/  @!P2 IMAD.MOV R3, RZ, RZ, -R3 ;  /* 0x000000ffff03a224 */ /* 0x000fe200078e0a03 */
[C---:B------:R-:W-:Y:S01]  /*9dc0*/  ISETP.GT.U32.AND P2, PT, R10.reuse, R11, PT ;  /* 0x0000000b0a00720c */ /* 0x040fe20003f44070 */
[C---:B------:R-:W-:Y:S02]  /*9dd0*/  IMAD R0, R10.reuse, R6, R0 ;  /* 0x000000060a007224 */ /* 0x040fe400078e0200 */
[----:B------:R-:W-:Y:S01]  /*9de0*/  IMAD R13, R10, R5, R13 ;  /* 0x000000050a0d7224 */ /* 0x000fe200078e020d */
[----:B------:R0:W-:Y:S01]  /*9df0*/  STL [R1+0x648], R3 ;  /* 0x0006480301007387 */ /* 0x0001e20000100800 */
[--C-:B------:R-:W-:Y:S01]  /*9e00*/  @!P4 IMAD.IADD R14, R14, 0x1, -R10.reuse ;  /* 0x000000010e0ec824 */ /* 0x100fe200078e0a0a */
[----:B------:R-:W-:Y:S01]  /*9e10*/  ISETP.GT.U32.AND P4, PT, R10, R0, PT ;  /* 0x000000000a00720c */ /* 0x000fe20003f84070 */
[----:B------:R-:W-:Y:S01]  /*9e20*/  @!P5 IMAD.IADD R12, R12, 0x1, -R10 ;  /* 0x000000010c0cd824 */ /* 0x000fe200078e0a0a */
[----:B------:R-:W-:Y:S01]  /*9e30*/  ISETP.GT.U32.AND P5, PT, R10, R13, PT ;  /* 0x0000000d0a00720c */ /* 0x000fe20003fa4070 */
[----:B------:R-:W-:-:S02]  /*9e40*/  VIADD R6, R28, 0x145 ;  /* 0x000001451c067836 */ /* 0x000fc40000000000 */
[--C-:B------:R-:W-:Y:S01]  /*9e50*/  @!P6 IMAD.IADD R9, R9, 0x1, -R10.reuse ;  /* 0x000000010909e824 */ /* 0x100fe200078e0a0a */
[----:B------:R-:W-:Y:S01]  /*9e60*/  ISETP.GE.AND P6, PT, R4, RZ, PT ;  /* 0x000000ff0400720c */ /* 0x000fe20003fc6270 */
[----:B------:R-:W-:Y:S01]  /*9e70*/  VIADD R4, R28, 0x144 ;  /* 0x000001441c047836 */ /* 0x000fe20000000000 */
[----:B------:R-:W-:Y:S01]  /*9e80*/  IABS R17, R6 ;  /* 0x0000000600117213 */ /* 0x000fe20000000000 */
[----:B------:R-:W-:Y:S01]  /*9e90*/  @!P2 IMAD.IADD R11, R11, 0x1, -R10 ;  /* 0x000000010b0ba824 */ /* 0x000fe200078e0a0a */
[----:B------:R-:W-:Y:S01]  /*9ea0*/  ISETP.GE.AND P2, PT, R19, RZ, PT ;  /* 0x000000ff1300720c */ /* 0x000fe20003f46270 */
[----:B------:R-:W-:Y:S01]  /*9eb0*/  IMAD.MOV.U32 R20, RZ, RZ, R14 ;  /* 0x000000ffff147224 */ /* 0x000fe200078e000e */
[----:B------:R-:W-:Y:S01]  /*9ec0*/  IABS R19, R4 ;  /* 0x0000000400137213 */ /* 0x000fe20000000000 */
[----:B0-----:R-:W-:Y:S02]  /*9ed0*/  IMAD.MOV.U32 R3, RZ, RZ, R9 ;  /* 0x000000ffff037224 */ /* 0x001fe400078e0009 */
[----:B------:R-:W-:-:S04]  /*9ee0*/  IMAD.HI.U32 R5, R7, R17, RZ ;  /* 0x0000001107057227 */ /* 0x000fc800078e00ff */
[--C-:B------:R-:W-:Y:S01]  /*9ef0*/  @!P4 IMAD.IADD R0, R0, 0x1, -R10.reuse ;  /* 0x000000010000c824 */ /* 0x100fe200078e0a0a */
[----:B------:R-:W-:Y:S01]  /*9f00*/  ISETP.GE.AND P4, PT, R15, RZ, PT ;  /* 0x000000ff0f00720c */ /* 0x000fe20003f86270 */
[----:B------:R-:W-:Y:S02]  /*9f10*/  @!P5 IMAD.IADD R13, R13, 0x1, -R10 ;  /* 0x000000010d0dd824 */ /* 0x000fe400078e0a0a */
[----:B------:R-:W-:Y:S01]  /*9f20*/  @!P0 IMAD.MOV R20, RZ, RZ, -R20 ;  /* 0x000000ffff148224 */ /* 0x000fe200078e0a14 */
[C---:B------:R-:W-:Y:S01]  /*9f30*/  ISETP.GT.U32.AND P0, PT, R10.reuse, R0, PT ;  /* 0x000000000a00720c */ /* 0x040fe20003f04070 */
[----:B------:R-:W-:Y:S01]  /*9f40*/  IMAD.MOV.U32 R15, RZ, RZ, R19 ;  /* 0x000000ffff0f7224 */ /* 0x000fe200078e0013 */
[----:B------:R-:W-:Y:S01]  /*9f50*/  ISETP.GT.U32.AND P5, PT, R10, R13, PT ;  /* 0x0000000d0a00720c */ /* 0x000fe20003fa4070 */
[----:B------:R-:W-:Y:S01]  /*9f60*/  @!P3 IMAD.MOV R3, RZ, RZ, -R3 ;  /* 0x000000ffff03b224 */ /* 0x000fe200078e0a03 */
[----:B------:R-:W-:Y:S01]  /*9f70*/  STL [R1+0x640], R20 ;  /* 0x0006401401007387 */ /* 0x000fe20000100800 */
[----:B------:R-:W-:-:S02]  /*9f80*/  IMAD.MOV R5, RZ, RZ, -R5 ;  /* 0x000000ffff057224 */ /* 0x000fc400078e0a05 */
[C---:B------:R-:W-:Y:S01]  /*9f90*/  IMAD.HI.U32 R14, R7.reuse, R15, RZ ;  /* 0x0000000f070e7227 */ /* 0x040fe200078e00ff */
[----:B------:R0:W-:Y:S03]  /*9fa0*/  STL [R1+0x63c], R3 ;  /* 0x00063c0301007387 */ /* 0x0001e60000100800 */
[----:B------:R-:W-:Y:S02]  /*9fb0*/  IMAD R17, R10, R5, R17 ;  /* 0x000000050a117224 */ /* 0x000fe400078e0211 */
[----:B------:R-:W-:Y:S02]  /*9fc0*/  IMAD.MOV R9, RZ, RZ, -R14 ;  /* 0x000000ffff097224 */ /* 0x000fe400078e0a0e */
[----:B------:R-:W-:-:S04]  /*9fd0*/  IMAD.HI.U32 R16, R7, R18, RZ ;  /* 0x0000001207107227 */ /* 0x000fc800078e00ff */
[----:B0-----:R-:W-:Y:S02]  /*9fe0*/  IMAD.MOV.U32 R3, RZ, RZ, R11 ;  /* 0x000000ffff037224 */ /* 0x001fe400078e000b */
[C---:B------:R-:W-:Y:S02]  /*9ff0*/  IMAD R15, R10.reuse, R9, R15 ;  /* 0x000000090a0f7224 */ /* 0x040fe400078e020f */
[----:B------:R-:W-:Y:S01]  /*a000*/  @!P6 IMAD.MOV R3, RZ, RZ, -R3 ;  /* 0x000000ffff03e224 */ /* 0x000fe200078e0a03 */
[C---:B------:R-:W-:Y:S01]  /*a010*/  ISETP.GT.U32.AND P6, PT, R10.reuse, R17, PT ;  /* 0x000000110a00720c */ /* 0x040fe20003fc4070 */
[----:B------:R-:W-:Y:S02]  /*a020*/  IMAD.MOV R16, RZ, RZ, -R16 ;  /* 0x000000ffff107224 */ /* 0x000fe400078e0a10 */
[----:B------:R-:W-:Y:S01]  /*a030*/  @!P5 IMAD.IADD R13, R13, 0x1, -R10 ;  /* 0x000000010d0dd824 */ /* 0x000fe200078e0a0a */
[C---:B------:R-:W-:Y:S01]  /*a040*/  ISETP.GT.U32.AND P5, PT, R10.reuse, R15, PT ;  /* 0x0000000f0a00720c */ /* 0x040fe20003fa4070 */
[----:B------:R-:W-:-:S02]  /*a050*/  IMAD R18, R10, R16, R18 ;  /* 0x000000100a127224 */ /* 0x000fc400078e0212 */
[----:B------:R-:W-:Y:S01]  /*a060*/  @!P1 IMAD.MOV R12, RZ, RZ, -R12 ;  /* 0x000000ffff0c9224 */ /* 0x000fe200078e0a0c */
[----:B------:R-:W-:Y:S01]  /*a070*/  ISETP.GE.AND P1, PT, R8, RZ, PT ;  /* 0x000000ff0800720c */ /* 0x000fe20003f26270 */
[--C-:B------:R-:W-:Y:S01]  /*a080*/  @!P0 IMAD.IADD R0, R0, 0x1, -R10.reuse ;  /* 0x0000000100008824 */ /* 0x100fe200078e0a0a */
[----:B------:R-:W-:Y:S01]  /*a090*/  ISETP.GT.U32.AND P3, PT, R10, R18, PT ;  /* 0x000000120a00720c */ /* 0x000fe20003f64070 */
[----:B------:R-:W-:Y:S01]  /*a0a0*/  VIADD R5, R28, 0x143 ;  /* 0x000001431c057836 */ /* 0x000fe20000000000 */
[----:B------:R0:W-:Y:S01]  /*a0b0*/  STL [R1+0x634], R12 ;  /* 0x0006340c01007387 */ /* 0x0001e20000100800 */
[--C-:B------:R-:W-:Y:S01]  /*a0c0*/  @!P6 IMAD.IADD R17, R17, 0x1, -R10.reuse ;  /* 0x000000011111e824 */ /* 0x100fe200078e0a0a */
[----:B------:R-:W-:Y:S01]  /*a0d0*/  ISETP.GE.AND P0, PT, R6, RZ, PT ;  /* 0x000000ff0600720c */ /* 0x000fe20003f06270 */
[----:B------:R-:W-:Y:S01]  /*a0e0*/  VIADD R6, R28, 0x142 ;  /* 0x000001421c067836 */ /* 0x000fe20000000000 */
[----:B------:R2:W-:Y:S01]  /*a0f0*/  STL [R1+0x630], R3 ;  /* 0x0006300301007387 */ /* 0x0005e20000100800 */
[----:B------:R-:W-:-:S02]  /*a100*/  @!P5 IMAD.IADD R15, R15, 0x1, -R10 ;  /* 0x000000010f0fd824 */ /* 0x000fc400078e0a0a */
[----:B------:R-:W-:Y:S01]  /*a110*/  VIADD R8, R28, 0x141 ;  /* 0x000001411c087836 */ /* 0x000fe20000000000 */
[----:B------:R-:W-:Y:S01]  /*a120*/  IABS R9, R6 ;  /* 0x0000000600097213 */ /* 0x000fe20000000000 */
[----:B------:R-:W-:Y:S01]  /*a130*/  IMAD.MOV.U32 R20, RZ, RZ, R13 ;  /* 0x000000ffff147224 */ /* 0x000fe200078e000d */
[----:B------:R-:W-:Y:S01]  /*a140*/  ISETP.GT.U32.AND P5, PT, R10, R15, PT ;  /* 0x0000000f0a00720c */ /* 0x000fe20003fa4070 */
[----:B------:R-:W-:Y:S01]  /*a150*/  @!P3 IMAD.IADD R18, R18, 0x1, -R10 ;  /* 0x000000011212b824 */ /* 0x000fe200078e0a0a */
[----:B0-----:R-:W-:Y:S01]  /*a160*/  IABS R12, R5 ;  /* 0x00000005000c7213 */ /* 0x001fe20000000000 */
[----:B------:R-:W-:Y:S01]  /*a170*/  IMAD.HI.U32 R11, R7, R9, RZ ;  /* 0x00000009070b7227 */ /* 0x000fe200078e00ff */
[----:B------:R-:W-:Y:S02]  /*a180*/  ISETP.GE.AND P3, PT, R4, RZ, PT ;  /* 0x000000ff0400720c */ /* 0x000fe40003f66270 */
[----:B------:R-:W-:Y:S01]  /*a190*/  ISETP.GT.U32.AND P6, PT, R10, R18, PT ;  /* 0x000000120a00720c */ /* 0x000fe20003fc4070 */
[----:B--2---:R-:W-:Y:S01]  /*a1a0*/  IMAD.MOV.U32 R3, RZ, RZ, R0 ;  /* 0x000000ffff037224 */ /* 0x004fe200078e0000 */
[----:B------:R-:W-:Y:S01]  /*a1b0*/  IABS R16, R8 ;  /* 0x0000000800107213 */ /* 0x000fe20000000000 */
[----:B------:R-:W-:-:S02]  /*a1c0*/  IMAD.MOV R11, RZ, RZ, -R11 ;  /* 0x000000ffff0b7224 */ /* 0x000fc400078e0a0b */
[----:B------:R-:W-:Y:S01]  /*a1d0*/  @!P2 IMAD.MOV R3, RZ, RZ, -R3 ;  /* 0x000000ffff03a224 */ /* 0x000fe200078e0a03 */
[----:B------:R-:W-:Y:S01]  /*a1e0*/  ISETP.GT.U32.AND P2, PT, R10, R17, PT ;  /* 0x000000110a00720c */ /* 0x000fe20003f44070 */
[----:B------:R-:W-:-:S03]  /*a1f0*/  IMAD.HI.U32 R4, R7, R12, RZ ;  /* 0x0000000c07047227 */ /* 0x000fc600078e00ff */
[----:B------:R0:W-:Y:S01]  /*a200*/  STL [R1+0x62c], R3 ;  /* 0x00062c0301007387 */ /* 0x0001e20000100800 */
[----:B------:R-:W-:Y:S02]  /*a210*/  IMAD.MOV R4, RZ, RZ, -R4 ;  /* 0x000000ffff047224 */ /* 0x000fe400078e0a04 */
[----:B------:R-:W-:Y:S02]  /*a220*/  @!P5 IMAD.IADD R15, R15, 0x1, -R10 ;  /* 0x000000010f0fd824 */ /* 0x000fe400078e0a0a */
[----:B------:R-:W-:Y:S02]  /*a230*/  IMAD R12, R10, R4, R12 ;  /* 0x000000040a0c7224 */ /* 0x000fe400078e020c */
[--C-:B------:R-:W-:Y:S02]  /*a240*/  @!P6 IMAD.IADD R18, R18, 0x1, -R10.reuse ;  /* 0x000000011212e824 */ /* 0x100fe400078e0a0a */
[----:B------:R-:W-:Y:S01]  /*a250*/  @!P2 IMAD.IADD R17, R17, 0x1, -R10 ;  /* 0x000000011111a824 */ /* 0x000fe200078e0a0a */
[----:B------:R-:W-:Y:S01]  /*a260*/  ISETP.GE.AND P2, PT, R5, RZ, PT ;  /* 0x000000ff0500720c */ /* 0x000fe20003f46270 */
[C---:B------:R-:W-:Y:S01]  /*a270*/  IMAD R5, R10.reuse, R11, R9 ;  /* 0x0000000b0a057224 */ /* 0x040fe200078e0209 */
[----:B------:R-:W-:Y:S01]  /*a280*/  ISETP.GT.U32.AND P6, PT, R10, R12, PT ;  /* 0x0000000c0a00720c */ /* 0x000fe20003fc4070 */
[----:B------:R-:W-:-:S02]  /*a290*/  VIADD R9, R28, 0x13f ;  /* 0x0000013f1c097836 */ /* 0x000fc40000000000 */
[----:B------:R-:W-:Y:S01]  /*a2a0*/  VIADD R0, R28, 0x140 ;  /* 0x000001401c007836 */ /* 0x000fe20000000000 */
[----:B------:R-:W-:Y:S01]  /*a2b0*/  ISETP.GT.U32.AND P5, PT, R10, R5, PT ;  /* 0x000000050a00720c */ /* 0x000fe20003fa4070 */
[----:B0-----:R-:W-:Y:S01]  /*a2c0*/  IMAD.MOV.U32 R3, RZ, RZ, R18 ;  /* 0x000000ffff037224 */ /* 0x001fe200078e0012 */
[----:B------:R-:W-:Y:S01]  /*a2d0*/  IABS R14, R9 ;  /* 0x00000009000e7213 */ /* 0x000fe20000000000 */
[----:B------:R-:W-:Y:S01]  /*a2e0*/  IMAD.HI.U32 R19, R7, R16, RZ ;  /* 0x0000001007137227 */ /* 0x000fe200078e00ff */
[----:B------:R-:W-:-:S03]  /*a2f0*/  IABS R4, R0 ;  /* 0x0000000000047213 */ /* 0x000fc60000000000 */
[----:B------:R-:W-:-:S04]  /*a300*/  IMAD.HI.U32 R13, R7, R14, RZ ;  /* 0x0000000e070d7227 */ /* 0x000fc800078e00ff */
[--C-:B------:R-:W-:Y:S01]  /*a310*/  @!P6 IMAD.IADD R12, R12, 0x1, -R10.reuse ;  /* 0x000000010c0ce824 */ /* 0x100fe200078e0a0a */
[----:B------:R-:W-:Y:S01]  /*a320*/  ISETP.GE.AND P6, PT, R6, RZ, PT ;  /* 0x000000ff0600720c */ /* 0x000fe20003fc6270 */
[----:B------:R-:W-:Y:S02]  /*a330*/  @!P5 IMAD.IADD R5, R5, 0x1, -R10 ;  /* 0x000000010505d824 */ /* 0x000fe400078e0a0a */
[----:B------:R-:W-:Y:S01]  /*a340*/  @!P4 IMAD.MOV R20, RZ, RZ, -R20 ;  /* 0x000000ffff14c224 */ /* 0x000fe200078e0a14 */
[C---:B------:R-:W-:Y:S01]  /*a350*/  ISETP.GT.U32.AND P4, PT, R10.reuse, R12, PT ;  /* 0x0000000c0a00720c */ /* 0x040fe20003f84070 */
[----:B------:R-:W-:Y:S01]  /*a360*/  IMAD.MOV R13, RZ, RZ, -R13 ;  /* 0x000000ffff0d7224 */ /* 0x000fe200078e0a0d */
[----:B------:R-:W-:Y:S01]  /*a370*/  ISETP.GT.U32.AND P5, PT, R10, R5, PT ;  /* 0x000000050a00720c */ /* 0x000fe20003fa4070 */
[----:B------:R-:W-:Y:S01]  /*a380*/  @!P1 IMAD.MOV R3, RZ, RZ, -R3 ;  /* 0x000000ffff039224 */ /* 0x000fe200078e0a03 */
[----:B------:R-:W-:Y:S01]  /*a390*/  STL [R1+0x624], R20 ;  /* 0x0006241401007387 */ /* 0x000fe20000100800 */
[----:B------:R-:W-:-:S03]  /*a3a0*/  IMAD.HI.U32 R11, R7, R4, RZ ;  /* 0x00000004070b7227 */ /* 0x000fc600078e00ff */
[----:B------:R0:W-:Y:S01]  /*a3b0*/  STL [R1+0x620], R3 ;  /* 0x0006200301007387 */ /* 0x0001e20000100800 */
[----:B------:R-:W-:Y:S02]  /*a3c0*/  IMAD.MOV R19, RZ, RZ, -R19 ;  /* 0x000000ffff137224 */ /* 0x000fe400078e0a13 */
[C---:B------:R-:W-:Y:S02]  /*a3d0*/  IMAD R14, R10.reuse, R13, R14 ;  /* 0x0000000d0a0e7224 */ /* 0x040fe400078e020e */
[----:B------:R-:W-:Y:S02]  /*a3e0*/  IMAD.MOV R11, RZ, RZ, -R11 ;  /* 0x000000ffff0b7224 */ /* 0x000fe400078e0a0b */
[C---:B------:R-:W-:Y:S02]  /*a3f0*/  IMAD R16, R10.reuse, R19, R16 ;  /* 0x000000130a107224 */ /* 0x040fe400078e0210 */
[----:B------:R-:W-:Y:S01]  /*a400*/  @!P5 IMAD.IADD R5, R5, 0x1, -R10 ;  /* 0x000000010505d824 */ /* 0x000fe200078e0a0a */
[C---:B------:R-:W-:Y:S01]  /*a410*/  ISETP.GT.U32.AND P5, PT, R10.reuse, R14, PT ;  /* 0x0000000e0a00720c */ /* 0x040fe20003fa4070 */
[----:B0-----:R-:W-:Y:S01]  /*a420*/  IMAD.MOV.U32 R3, RZ, RZ, R15 ;  /* 0x000000ffff037224 */ /* 0x001fe200078e000f */
[C---:B------:R-:W-:Y:S01]  /*a430*/  ISETP.GT.U32.AND P1, PT, R10.reuse, R16, PT ;  /* 0x000000100a00720c */ /* 0x040fe20003f24070 */
[----:B------:R-:W-:-:S02]  /*a440*/  IMAD R4, R10, R11, R4 ;  /* 0x0000000b0a047224 */ /* 0x000fc400078e0204 */
[----:B------:R-:W-:Y:S01]  /*a450*/  @!P0 IMAD.MOV R17, RZ, RZ, -R17 ;  /* 0x000000ffff118224 */ /* 0x000fe200078e0a11 */
[----:B------:R-:W-:Y:S01]  /*a460*/  ISETP.GE.AND P0, PT, R8, RZ, PT ;  /* 0x000000ff0800720c */ /* 0x000fe20003f06270 */
[----:B------:R-:W-:Y:S01]  /*a470*/  @!P3 IMAD.MOV R3, RZ, RZ, -R3 ;  /* 0x000000ffff03b224 */ /* 0x000fe200078e0a03 */
[----:B------:R-:W-:Y:S01]  /*a480*/  ISETP.GT.U32.AND P3, PT, R10, R4, PT ;  /* 0x000000040a00720c */ /* 0x000fe20003f64070 */
[----:B------:R-:W-:Y:S01]  /*a490*/  @!P4 IMAD.IADD R12, R12, 0x1, -R10 ;  /* 0x000000010c0cc824 */ /* 0x000fe200078e0a0a */
[----:B------:R-:W-:Y:S01]  /*a4a0*/  STL [R1+0x61c], R17 ;  /* 0x00061c1101007387 */ /* 0x000fe20000100800 */
[----:B------:R-:W-:Y:S01]  /*a4b0*/  ISETP.GE.AND P4, PT, R0, RZ, PT ;  /* 0x000000ff0000720c */ /* 0x000fe20003f86270 */
[C---:B------:R-:W-:Y:S02]  /*a4c0*/  VIADD R0, R28.reuse, 0x13d ;  /* 0x0000013d1c007836 */ /* 0x040fe40000000000 */
[----:B------:R0:W-:Y:S01]  /*a4d0*/  STL [R1+0x618], R3 ;  /* 0x0006180301007387 */ /* 0x0001e20000100800 */
[----:B------:R-:W-:-:S02]  /*a4e0*/  VIADD R6, R28, 0x13e ;  /* 0x0000013e1c067836 */ /* 0x000fc40000000000 */
[--C-:B------:R-:W-:Y:S01]  /*a4f0*/  @!P5 IMAD.IADD R14, R14, 0x1, -R10.reuse ;  /* 0x000000010e0ed824 */ /* 0x100fe200078e0a0a */
[----:B------:R-:W-:Y:S01]  /*a500*/  IABS R13, R0 ;  /* 0x00000000000d7213 */ /* 0x000fe20000000000 */
[--C-:B------:R-:W-:Y:S01]  /*a510*/  @!P1 IMAD.IADD R16, R16, 0x1, -R10.reuse ;  /* 0x0000000110109824 */ /* 0x100fe200078e0a0a */
[----:B------:R-:W-:Y:S01]  /*a520*/  IABS R11, R6 ;  /* 0x00000006000b7213 */ /* 0x000fe20000000000 */
[----:B------:R-:W-:Y:S01]  /*a530*/  @!P3 IMAD.IADD R4, R4, 0x1, -R10 ;  /* 0x000000010404b824 */ /* 0x000fe200078e0a0a */
[----:B------:R-:W-:Y:S01]  /*a540*/  ISETP.GT.U32.AND P5, PT, R10, R14, PT ;  /* 0x0000000e0a00720c */ /* 0x000fe20003fa4070 */
[----:B------:R-:W-:Y:S01]  /*a550*/  VIADD R19, R28, 0x129 ;  /* 0x000001291c137836 */ /* 0x000fe20000000000 */
[----:B------:R-:W-:Y:S01]  /*a560*/  ISETP.GT.U32.AND P3, PT, R10, R16, PT ;  /* 0x000000100a00720c */ /* 0x000fe20003f64070 */
[----:B0-----:R-:W-:Y:S01]  /*a570*/  IMAD.MOV.U32 R3, RZ, RZ, R12 ;  /* 0x000000ffff037224 */ /* 0x001fe200078e000c */
[----:B------:R-:W-:Y:S01]  /*a580*/  ISETP.GE.AND P1, PT, R9, RZ, PT ;  /* 0x000000ff0900720c */ /* 0x000fe20003f26270 */
[----:B------:R-:W-:Y:S01]  /*a590*/  IMAD.HI.U32 R8, R7, R11, RZ ;  /* 0x0000000b07087227 */ /* 0x000fe200078e00ff */
[----:B------:R-:W-:-:S03]  /*a5a0*/  IABS R20, R19 ;  /* 0x0000001300147213 */ /* 0x000fc60000000000 */
[----:B------:R-:W-:Y:S01]  /*a5b0*/  @!P2 IMAD.MOV R3, RZ, RZ, -R3 ;  /* 0x000000ffff03a224 */ /* 0x000fe200078e0a03 */
[----:B------:R-:W-:Y:S01]  /*a5c0*/  ISETP.GT.U32.AND P2, PT, R10, R4, PT ;  /* 0x000000040a00720c */ /* 0x000fe20003f44070 */
[----:B------:R-:W-:Y:S02]  /*a5d0*/  IMAD.MOV R8, RZ, RZ, -R8 ;  /* 0x000000ffff087224 */ /* 0x000fe400078e0a08 */
[----:B------:R-:W-:Y:S01]  /*a5e0*/  VIADD R9, R28, 0x13c ;  /* 0x0000013c1c097836 */ /* 0x000fe20000000000 */
[----:B------:R0:W-:Y:S01]  /*a5f0*/  STL [R1+0x614], R3 ;  /* 0x0006140301007387 */ /* 0x0001e20000100800 */
[----:B------:R-:W-:Y:S02]  /*a600*/  IMAD R11, R10, R8, R11 ;  /* 0x000000080a0b7224 */ /* 0x000fe400078e020b */
[--C-:B------:R-:W-:Y:S01]  /*a610*/  @!P5 IMAD.IADD R14, R14, 0x1, -R10.reuse ;  /* 0x000000010e0ed824 */ /* 0x100fe200078e0a0a */
[----:B------:R-:W-:Y:S01]  /*a620*/  IABS R12, R9 ;  /* 0x00000009000c7213 */ /* 0x000fe20000000000 */
[----:B------:R-:W-:Y:S01]  /*a630*/  @!P3 IMAD.IADD R16, R16, 0x1, -R10 ;  /* 0x000000011010b824 */ /* 0x000fe200078e0a0a */
[----:B------:R-:W-:Y:S01]  /*a640*/  ISETP.GT.U32.AND P3, PT, R10, R11, PT ;  /* 0x0000000b0a00720c */ /* 0x000fe20003f64070 */
[----:B------:R-:W-:-:S04]  /*a650*/  IMAD.HI.U32 R23, R7, R20, RZ ;  /* 0x0000001407177227 */ /* 0x000fc800078e00ff */
[----:B0-----:R-:W-:Y:S02]  /*a660*/  IMAD.MOV.U32 R3, RZ, RZ, R5 ;  /* 0x000000ffff037224 */ /* 0x001fe400078e0005 */
[----:B------:R-:W-:-:S04]  /*a670*/  IMAD.HI.U32 R5, R7, R13, RZ ;  /* 0x0000000d07057227 */ /* 0x000fc800078e00ff */
[----:B------:R-:W-:Y:S02]  /*a680*/  IMAD.MOV R5, RZ, RZ, -R5 ;  /* 0x000000ffff057224 */ /* 0x000fe400078e0a05 */
[----:B------:R-:W-:Y:S01]  /*a690*/  @!P6 IMAD.MOV R3, RZ, RZ, -R3 ;  /* 0x000000ffff03e224 */ /* 0x000fe200078e0a03 */
[----:B------:R-:W-:Y:S01]  /*a6a0*/  ISETP.GE.AND P6, PT, R6, RZ, PT ;  /* 0x000000ff0600720c */ /* 0x000fe20003fc6270 */
[----:B------:R-:W-:Y:S02]  /*a6b0*/  IMAD R13, R10, R5, R13 ;  /* 0x000000050a0d7224 */ /* 0x000fe400078e020d */
[----:B------:R-:W-:Y:S01]  /*a6c0*/  VIADD R5, R28, 0x13b ;  /* 0x0000013b1c057836 */ /* 0x000fe20000000000 */
[----:B------:R0:W-:Y:S01]  /*a6d0*/  STL [R1+0x610], R3 ;  /* 0x0006100301007387 */ /* 0x0001e20000100800 */
[----:B------:R-:W-:Y:S01]  /*a6e0*/  IMAD.HI.U32 R15, R7, R12, RZ ;  /* 0x0000000c070f7227 */ /* 0x000fe200078e00ff */
[----:B------:R-:W-:-:S03]  /*a6f0*/  ISETP.GT.U32.AND P5, PT, R10, R13, PT ;  /* 0x0000000d0a00720c */ /* 0x000fc60003fa4070 */
[--C-:B------:R-:W-:Y:S01]  /*a700*/  @!P2 IMAD.IADD R4, R4, 0x1, -R10.reuse ;  /* 0x000000010404a824 */ /* 0x100fe200078e0a0a */
[----:B------:R-:W-:Y:S01]  /*a710*/  ISETP.GE.AND P2, PT, R0, RZ, PT ;  /* 0x000000ff0000720c */ /* 0x000fe20003f46270 */
[----:B------:R-:W-:Y:S01]  /*a720*/  IMAD.MOV R15, RZ, RZ, -R15 ;  /* 0x000000ffff0f7224 */ /* 0x000fe200078e0a0f */
[----:B------:R-:W-:Y:S01]  /*a730*/  IABS R0, R5 ;  /* 0x0000000500007213 */ /* 0x000fe20000000000 */
[----:B------:R-:W-:Y:S01]  /*a740*/  @!P3 IMAD.IADD R11, R11, 0x1, -R10 ;  /* 0x000000010b0bb824 */ /* 0x000fe200078e0a0a */
[----:B------:R-:W-:Y:S01]  /*a750*/  ISETP.GE.AND P3, PT, R9, RZ, PT ;  /* 0x000000ff0900720c */ /* 0x000fe20003f66270 */
[----:B0-----:R-:W-:Y:S02]  /*a760*/  IMAD.MOV.U32 R3, RZ, RZ, R16 ;  /* 0x000000ffff037224 */ /* 0x001fe400078e0010 */
[C---:B------:R-:W-:Y:S02]  /*a770*/  IMAD R12, R10.reuse, R15, R12 ;  /* 0x0000000f0a0c7224 */ /* 0x040fe400078e020c */
[----:B------:R-:W-:Y:S01]  /*a780*/  @!P0 IMAD.MOV R3, RZ, RZ, -R3 ;  /* 0x000000ffff038224 */ /* 0x000fe200078e0a03 */
[----:B------:R-:W-:Y:S01]  /*a790*/  ISETP.GT.U32.AND P0, PT, R10, R11, PT ;  /* 0x0000000b0a00720c */ /* 0x000fe20003f04070 */
[----:B------:R-:W-:-:S02]  /*a7a0*/  @!P5 IMAD.IADD R13, R13, 0x1, -R10 ;  /* 0x000000010d0dd824 */ /* 0x000fc400078e0a0a */
[----:B------:R-:W-:Y:S01]  /*a7b0*/  IMAD.MOV.U32 R16, RZ, RZ, R4 ;  /* 0x000000ffff107224 */ /* 0x000fe200078e0004 */
[----:B------:R0:W-:Y:S01]  /*a7c0*/  STL [R1+0x608], R3 ;  /* 0x0006080301007387 */ /* 0x0001e20000100800 */
[----:B------:R-:W-:Y:S01]  /*a7d0*/  VIADD R6, R28, 0x13a ;  /* 0x0000013a1c067836 */ /* 0x000fe20000000000 */
[----:B------:R-:W-:Y:S01]  /*a7e0*/  ISETP.GT.U32.AND P5, PT, R10, R13, PT ;  /* 0x0000000d0a00720c */ /* 0x000fe20003fa4070 */
[----:B------:R-:W-:-:S03]  /*a7f0*/  IMAD.HI.U32 R9, R7, R0, RZ ;  /* 0x0000000007097227 */ /* 0x000fc600078e00ff */
[----:B------:R-:W-:Y:S01]  /*a800*/  IABS R8, R6 ;  /* 0x0000000600087213 */ /* 0x000fe20000000000 */
[----:B------:R-:W-:Y:S01]  /*a810*/  @!P4 IMAD.MOV R16, RZ, RZ, -R16 ;  /* 0x000000ffff10c224 */ /* 0x000fe200078e0a10 */
[----:B------:R-:W-:Y:S01]  /*a820*/  ISETP.GT.U32.AND P4, PT, R10, R12, PT ;  /* 0x0000000c0a00720c */ /* 0x000fe20003f84070 */
[----:B------:R-:W-:Y:S01]  /*a830*/  @!P0 IMAD.IADD R11, R11, 0x1, -R10 ;  /* 0x000000010b0b8824 */ /* 0x000fe200078e0a0a */
[----:B------:R-:W-:Y:S01]  /*a840*/  ISETP.GE.AND P0, PT, R6, RZ, PT ;  /* 0x000000ff0600720c */ /* 0x000fe20003f06270 */
[----:B0-----:R-:W-:Y:S01]  /*a850*/  IMAD.MOV.U32 R3, RZ, RZ, R14 ;  /* 0x000000ffff037224 */ /* 0x001fe200078e000e */
[----:B------:R-:W-:Y:S01]  /*a860*/  STL [R1+0x604], R16 ;  /* 0x0006041001007387 */ /* 0x000fe20000100800 */
[----:B------:R-:W-:-:S04]  /*a870*/  IMAD.HI.U32 R4, R7, R8, RZ ;  /* 0x0000000807047227 */ /* 0x000fc800078e00ff */
[----:B------:R-:W-:Y:S01]  /*a880*/  @!P1 IMAD.MOV R3, RZ, RZ, -R3 ;  /* 0x000000ffff039224 */ /* 0x000fe200078e0a03 */
[----:B------:R-:W-:Y:S01]  /*a890*/  ISETP.GE.AND P1, PT, R5, RZ, PT ;  /* 0x000000ff0500720c */ /* 0x000fe20003f26270 */
[----:B------:R-:W-:Y:S02]  /*a8a0*/  IMAD.MOV R5, RZ, RZ, -R9 ;  /* 0x000000ffff057224 */ /* 0x000fe400078e0a09 */
[----:B------:R-:W-:Y:S01]  /*a8b0*/  @!P5 IMAD.IADD R13, R13, 0x1, -R10 ;  /* 0x000000010d0dd824 */ /* 0x000fe200078e0a0a */
[----:B------:R0:W-:Y:S01]  /*a8c0*/  STL [R1+0x600], R3 ;  /* 0x0006000301007387 */ /* 0x0001e20000100800 */
[----:B------:R-:W-:Y:S02]  /*a8d0*/  IMAD R0, R10, R5, R0 ;  /* 0x000000050a007224 */ /* 0x000fe400078e0200 */
[----:B------:R-:W-:Y:S02]  /*a8e0*/  IMAD.MOV R4, RZ, RZ, -R4 ;  /* 0x000000ffff047224 */ /* 0x000fe400078e0a04 */
[----:B------:R-:W-:Y:S01]  /*a8f0*/  @!P4 IMAD.IADD R12, R12, 0x1, -R10 ;  /* 0x000000010c0cc824 */ /* 0x000fe200078e0a0a */
[C---:B------:R-:W-:Y:S01]  /*a900*/  ISETP.GT.U32.AND P5, PT, R10.reuse, R0, PT ;  /* 0x000000000a00720c */ /* 0x040fe20003fa4070 */
[----:B------:R-:W-:-:S02]  /*a910*/  IMAD R8, R10, R4, R8 ;  /* 0x000000040a087224 */ /* 0x000fc400078e0208 */
[----:B------:R-:W-:Y:S01]  /*a920*/  IMAD.MOV.U32 R15, RZ, RZ, R11 ;  /* 0x000000ffff0f7224 */ /* 0x000fe200078e000b */
[----:B------:R-:W-:Y:S01]  /*a930*/  ISETP.GT.U32.AND P4, PT, R10, R12, PT ;  /* 0x0000000c0a00720c */ /* 0x000fe20003f84070 */
[----:B------:R-:W-:Y:S02]  /*a940*/  VIADD R9, R28, 0x139 ;  /* 0x000001391c097836 */ /* 0x000fe40000000000 */
[----:B------:R-:W-:Y:S01]  /*a950*/  @!P6 IMAD.MOV R15, RZ, RZ, -R15 ;  /* 0x000000ffff0fe224 */ /* 0x000fe200078e0a0f */
[----:B------:R-:W-:Y:S01]  /*a960*/  ISETP.GT.U32.AND P6, PT, R10, R8, PT ;  /* 0x000000080a00720c */ /* 0x000fe20003fc4070 */
[----:B0-----:R-:W-:Y:S01]  /*a970*/  IMAD.MOV.U32 R3, RZ, RZ, R13 ;  /* 0x000000ffff037224 */ /* 0x001fe200078e000d */
[----:B------:R-:W-:Y:S01]  /*a980*/  IABS R6, R9 ;  /* 0x0000000900067213 */ /* 0x000fe20000000000 */
[----:B------:R-:W-:Y:S01]  /*a990*/  VIADD R5, R28, 0x138 ;  /* 0x000001381c057836 */ /* 0x000fe20000000000 */
[----:B------:R-:W-:Y:S01]  /*a9a0*/  STL [R1+0x5f8], R15 ;  /* 0x0005f80f01007387 */ /* 0x000fe20000100800 */
[----:B------:R-:W-:-:S02]  /*a9b0*/  @!P5 IMAD.IADD R0, R0, 0x1, -R10 ;  /* 0x000000010000d824 */ /* 0x000fc400078e0a0a */
[----:B------:R-:W-:Y:S01]  /*a9c0*/  @!P2 IMAD.MOV R3, RZ, RZ, -R3 ;  /* 0x000000ffff03a224 */ /* 0x000fe200078e0a03 */
[----:B------:R-:W-:Y:S01]  /*a9d0*/  IABS R14, R5 ;  /* 0x00000005000e7213 */ /* 0x000fe20000000000 */
[--C-:B------:R-:W-:Y:S01]  /*a9e0*/  @!P4 IMAD.IADD R12, R12, 0x1, -R10.reuse ;  /* 0x000000010c0cc824 */ /* 0x100fe200078e0a0a */
[----:B------:R-:W-:Y:S01]  /*a9f0*/  ISETP.GT.U32.AND P5, PT, R10, R0, PT ;  /* 0x000000000a00720c */ /* 0x000fe20003fa4070 */
[----:B------:R-:W-:Y:S01]  /*aa00*/  IMAD.HI.U32 R13, R7, R6, RZ ;  /* 0x00000006070d7227 */ /* 0x000fe200078e00ff */
[----:B------:R0:W-:Y:S01]  /*aa10*/  STL [R1+0x5f4], R3 ;  /* 0x0005f40301007387 */ /* 0x0001e20000100800 */
[----:B------:R-:W-:Y:S02]  /*aa20*/  ISETP.GE.AND P4, PT, R5, RZ, PT ;  /* 0x000000ff0500720c */ /* 0x000fe40003f86270 */
[----:B------:R-:W-:Y:S01]  /*aa30*/  @!P6 IMAD.IADD R8, R8, 0x1, -R10 ;  /* 0x000000010808e824 */ /* 0x000fe200078e0a0a */
[----:B------:R-:W-:Y:S01]  /*aa40*/  ISETP.GE.AND P2, PT, R9, RZ, PT ;  /* 0x000000ff0900720c */ /* 0x000fe20003f46270 */
[----:B------:R-:W-:-:S02]  /*aa50*/  VIADD R4, R28, 0x137 ;  /* 0x000001371c047836 */ /* 0x000fc40000000000 */
[----:B------:R-:W-:Y:S01]  /*aa60*/  IMAD.HI.U32 R5, R7, R14, RZ ;  /* 0x0000000e07057227 */ /* 0x000fe200078e00ff */
[----:B------:R-:W-:Y:S02]  /*aa70*/  ISETP.GT.U32.AND P6, PT, R10, R8, PT ;  /* 0x000000080a00720c */ /* 0x000fe40003fc4070 */
[----:B------:R-:W-:Y:S01]  /*aa80*/  IABS R11, R4 ;  /* 0x00000004000b7213 */ /* 0x000fe20000000000 */
[----:B0-----:R-:W-:Y:S02]  /*aa90*/  IMAD.MOV.U32 R3, RZ, RZ, R12 ;  /* 0x000000ffff037224 */ /* 0x001fe400078e000c */
[----:B------:R-:W-:Y:S02]  /*aaa0*/  IMAD.MOV R13, RZ, RZ, -R13 ;  /* 0x000000ffff0d7224 */ /* 0x000fe400078e0a0d */
[----:B------:R-:W-:Y:S01]  /*aab0*/  @!P3 IMAD.MOV R3, RZ, RZ, -R3 ;  /* 0x000000ffff03b224 */ /* 0x000fe200078e0a03 */
[----:B------:R-:W-:Y:S01]  /*aac0*/  ISETP.GE.AND P3, PT, R4, RZ, PT ;  /* 0x000000ff0400720c */ /* 0x000fe20003f66270 */
[----:B------:R-:W-:-:S02]  /*aad0*/  IMAD.MOV R5, RZ, RZ, -R5 ;  /* 0x000000ffff057224 */ /* 0x000fc400078e0a05 */
[----:B------:R-:W-:Y:S01]  /*aae0*/  @!P5 IMAD.IADD R0, R0, 0x1, -R10 ;  /* 0x000000010000d824 */ /* 0x000fe200078e0a0a */
[----:B------:R0:W-:Y:S01]  /*aaf0*/  STL [R1+0x5f0], R3 ;  /* 0x0005f00301007387 */ /* 0x0001e20000100800 */
[C---:B------:R-:W-:Y:S02]  /*ab00*/  IMAD R6, R10.reuse, R13, R6 ;  /* 0x0000000d0a067224 */ /* 0x040fe400078e0206 */
[C---:B------:R-:W-:Y:S02]  /*ab10*/  IMAD R14, R10.reuse, R5, R14 ;  /* 0x000000050a0e7224 */ /* 0x040fe400078e020e */
[----:B------:R-:W-:Y:S01]  /*ab20*/  IMAD.HI.U32 R9, R7, R11, RZ ;  /* 0x0000000b07097227 */ /* 0x000fe200078e00ff */
[----:B------:R-:W-:-:S03]  /*ab30*/  ISETP.GT.U32.AND P5, PT, R10, R6, PT ;  /* 0x000000060a00720c */ /* 0x000fc60003fa4070 */
[----:B------:R-:W-:Y:S02]  /*ab40*/  IMAD.MOV R9, RZ, RZ, -R9 ;  /* 0x000000ffff097224 */ /* 0x000fe400078e0a09 */
[----:B0-----:R-:W-:Y:S02]  /*ab50*/  IMAD.MOV.U32 R3, RZ, RZ, R0 ;  /* 0x000000ffff037224 */ /* 0x001fe400078e0000 */
[--C-:B------:R-:W-:Y:S02]  /*ab60*/  @!P6 IMAD.IADD R8, R8, 0x1, -R10.reuse ;  /* 0x000000010808e824 */ /* 0x100fe400078e0a0a */
[----:B------:R-:W-:Y:S01]  /*ab70*/  @!P1 IMAD.MOV R3, RZ, RZ, -R3 ;  /* 0x000000ffff039224 */ /* 0x000fe200078e0a03 */
[C---:B------:R-:W-:Y:S01]  /*ab80*/  ISETP.GT.U32.AND P1, PT, R10.reuse, R14, PT ;  /* 0x0000000e0a00720c */ /* 0x040fe20003f24070 */
[----:B------:R-:W-:Y:S02]  /*ab90*/  IMAD R11, R10, R9, R11 ;  /* 0x000000090a0b7224 */ /* 0x000fe400078e020b */
[----:B------:R-:W-:Y:S01]  /*aba0*/  @!P5 IMAD.IADD R6, R6, 0x1, -R10 ;  /* 0x000000010606d824 */ /* 0x000fe200078e0a0a */
[----:B------:R0:W-:Y:S01]  /*abb0*/  STL [R1+0x5ec], R3 ;  /* 0x0005ec0301007387 */ /* 0x0001e20000100800 */
[----:B------:R-:W-:-:S02]  /*abc0*/  VIADD R16, R28, 0x136 ;  /* 0x000001361c107836 */ /* 0x000fc40000000000 */
[----:B------:R-:W-:Y:S01]  /*abd0*/  VIADD R12, R28, 0x135 ;  /* 0x000001351c0c7836 */ /* 0x000fe20000000000 */
[----:B------:R-:W-:Y:S01]  /*abe0*/  ISETP.GT.U32.AND P5, PT, R10, R6, PT ;  /* 0x000000060a00720c */ /* 0x000fe20003fa4070 */
[----:B------:R-:W-:Y:S01]  /*abf0*/  VIADD R9, R28, 0x133 ;  /* 0x000001331c097836 */ /* 0x000fe20000000000 */
[----:B------:R-:W-:Y:S01]  /*ac00*/  ISETP.GE.AND P6, PT, R16, RZ, PT ;  /* 0x000000ff1000720c */ /* 0x000fe20003fc6270 */
[----:B------:R-:W-:Y:S01]  /*ac10*/  VIADD R5, R28, 0x134 ;  /* 0x000001341c057836 */ /* 0x000fe20000000000 */
[----:B------:R-:W-:Y:S01]  /*ac20*/  IABS R16, R16 ;  /* 0x0000001000107213 */ /* 0x000fe20000000000 */
[----:B------:R-:W-:Y:S01]  /*ac30*/  @!P1 IMAD.IADD R14, R14, 0x1, -R10 ;  /* 0x000000010e0e9824 */ /* 0x000fe200078e0a0a */
[----:B------:R-:W-:Y:S01]  /*ac40*/  IABS R13, R12 ;  /* 0x0000000c000d7213 */ /* 0x000fe20000000000 */
[----:B0-----:R-:W-:Y:S01]  /*ac50*/  IMAD.MOV.U32 R3, RZ, RZ, R8 ;  /* 0x000000ffff037224 */ /* 0x001fe200078e0008 */
[----:B------:R-:W-:Y:S01]  /*ac60*/  IABS R0, R9 ;  /* 0x0000000900007213 */ /* 0x000fe20000000000 */
[----:B------:R-:W-:Y:S01]  /*ac70*/  IMAD.HI.U32 R17, R7, R16, RZ ;  /* 0x0000001007117227 */ /* 0x000fe200078e00ff */
[----:B------:R-:W-:-:S02]  /*ac80*/  ISETP.GT.U32.AND P1, PT, R10, R14, PT ;  /* 0x0000000e0a00720c */ /* 0x000fc40003f24070 */
[----:B------:R-:W-:Y:S01]  /*ac90*/  IABS R4, R5 ;  /* 0x0000000500047213 */ /* 0x000fe20000000000 */
[----:B------:R-:W-:Y:S01]  /*aca0*/  @!P0 IMAD.MOV R3, RZ, RZ, -R3 ;  /* 0x000000ffff038224 */ /* 0x000fe200078e0a03 */
[----:B------:R-:W-:Y:S01]  /*acb0*/  ISETP.GT.U32.AND P0, PT, R10, R11, PT ;  /* 0x0000000b0a00720c */ /* 0x000fe20003f04070 */
[----:B------:R-:W-:Y:S02]  /*acc0*/  IMAD.MOV R17, RZ, RZ, -R17 ;  /* 0x000000ffff117224 */ /* 0x000fe400078e0a11 */
[----:B------:R-:W-:Y:S01]  /*acd0*/  IMAD.HI.U32 R15, R7, R13, RZ ;  /* 0x0000000d070f7227 */ /* 0x000fe200078e00ff */
[----:B------:R0:W-:Y:S03]  /*ace0*/  STL [R1+0x5e8], R3 ;  /* 0x0005e80301007387 */ /* 0x0001e60000100800 */
[----:B------:R-:W-:Y:S01]  /*acf0*/  @!P5 IMAD.IADD R6, R6, 0x1, -R10 ;  /* 0x000000010606d824 */ /* 0x000fe200078e0a0a */
[----:B------:R-:W-:Y:S01]  /*ad00*/  ISETP.GE.AND P5, PT, R12, RZ, PT ;  /* 0x000000ff0c00720c */ /* 0x000fe20003fa6270 */
[----:B------:R-:W-:-:S02]  /*ad10*/  IMAD R12, R10, R17, R16 ;  /* 0x000000110a0c7224 */ /* 0x000fc400078e0210 */
[--C-:B------:R-:W-:Y:S02]  /*ad20*/  @!P1 IMAD.IADD R14, R14, 0x1, -R10.reuse ;  /* 0x000000010e0e9824 */ /* 0x100fe400078e0a0a */
[----:B------:R-:W-:Y:S01]  /*ad30*/  @!P0 IMAD.IADD R11, R11, 0x1, -R10 ;  /* 0x000000010b0b8824 */ /* 0x000fe200078e0a0a */
[C---:B------:R-:W-:Y:S01]  /*ad40*/  ISETP.GT.U32.AND P1, PT, R10.reuse, R12, PT ;  /* 0x0000000c0a00720c */ /* 0x040fe20003f24070 */
[----:B------:R-:W-:Y:S02]  /*ad50*/  IMAD.MOV R15, RZ, RZ, -R15 ;  /* 0x000000ffff0f7224 */ /* 0x000fe400078e0a0f */
[----:B------:R-:W-:Y:S01]  /*ad60*/  IMAD.MOV.U32 R18, RZ, RZ, R6 ;  /* 0x000000ffff127224 */ /* 0x000fe200078e0006 */
[C---:B------:R-:W-:Y:S01]  /*ad70*/  ISETP.GT.U32.AND P0, PT, R10.reuse, R11, PT ;  /* 0x0000000b0a00720c */ /* 0x040fe20003f04070 */
[----:B0-----:R-:W-:Y:S02]  /*ad80*/  IMAD.MOV.U32 R3, RZ, RZ, R14 ;  /* 0x000000ffff037224 */ /* 0x001fe400078e000e */
[----:B------:R-:W-:-:S02]  /*ad90*/  IMAD R13, R10, R15, R13 ;  /* 0x0000000f0a0d7224 */ /* 0x000fc400078e020d */
[----:B------:R-:W-:-:S04]  /*ada0*/  IMAD.HI.U32 R15, R7, R0, RZ ;  /* 0x00000000070f7227 */ /* 0x000fc800078e00ff */
[----:B------:R-:W-:Y:S01]  /*adb0*/  @!P2 IMAD.MOV R18, RZ, RZ, -R18 ;  /* 0x000000ffff12a224 */ /* 0x000fe200078e0a12 */
[C---:B------:R-:W-:Y:S01]  /*adc0*/  ISETP.GT.U32.AND P2, PT, R10.reuse, R13, PT ;  /* 0x0000000d0a00720c */ /* 0x040fe20003f44070 */
[----:B------:R-:W-:Y:S01]  /*add0*/  @!P4 IMAD.MOV R3, RZ, RZ, -R3 ;  /* 0x000000ffff03c224 */ /* 0x000fe200078e0a03 */
[----:B------:R-:W-:Y:S01]  /*ade0*/  ISETP.GE.AND P4, PT, R5, RZ, PT ;  /* 0x000000ff0500720c */ /* 0x000fe20003f86270 */
[----:B------:R-:W-:Y:S01]  /*adf0*/  IMAD.MOV R6, RZ, RZ, -R15 ;  /* 0x000000ffff067224 */ /* 0x000fe200078e0a0f */
[----:B------:R-:W-:Y:S01]  /*ae00*/  STL [R1+0x5dc], R18 ;  /* 0x0005dc1201007387 */ /* 0x000fe20000100800 */
[----:B------:R-:W-:Y:S02]  /*ae10*/  @!P0 IMAD.IADD R11, R11, 0x1, -R10 ;  /* 0x000000010b0b8824 */ /* 0x000fe400078e0a0a */
[----:B------:R-:W-:Y:S01]  /*ae20*/  IMAD.HI.U32 R8, R7, R4, RZ ;  /* 0x0000000407087227 */ /* 0x000fe200078e00ff */
[----:B------:R0:W-:Y:S03]  /*ae30*/  STL [R1+0x5d8], R3 ;  /* 0x0005d80301007387 */ /* 0x0001e60000100800 */
[----:B------:R-:W-:-:S02]  /*ae40*/  IMAD R0, R10, R6, R0 ;  /* 0x000000060a007224 */ /* 0x000fc400078e0200 */
[----:B------:R-:W-:Y:S02]  /*ae50*/  IMAD.MOV R8, RZ, RZ, -R8 ;  /* 0x000000ffff087224 */ /* 0x000fe400078e0a08 */
[----:B------:R-:W-:Y:S02]  /*ae60*/  @!P1 IMAD.IADD R12, R12, 0x1, -R10 ;  /* 0x000000010c0c9824 */ /* 0x000fe400078e0a0a */
[C---:B------:R-:W-:Y:S02]  /*ae70*/  IMAD R4, R10.reuse, R8, R4 ;  /* 0x000000080a047224 */ /* 0x040fe400078e0204 */
[----:B0-----:R-:W-:Y:S01]  /*ae80*/  IMAD.MOV.U32 R3, RZ, RZ, R11 ;  /* 0x000000ffff037224 */ /* 0x001fe200078e000b */
[----:B------:R-:W-:Y:S01]  /*ae90*/  ISETP.GT.U32.AND P1, PT, R10, R12, PT ;  /* 0x0000000c0a00720c */ /* 0x000fe20003f24070 */
[----:B------:R-:W-:Y:S01]  /*aea0*/  VIADD R5, R28, 0x132 ;  /* 0x000001321c057836 */ /* 0x000fe20000000000 */
        /* <DEDUP_REMOVED lines=9> */
[----:B------:R-:W-:Y:S01]  /*af40*/  IMAD.HI.U32 R16, R7, R15, RZ ;  /* 0x0000000f07107227 */ /* 0x000fe200078e00ff */
[----:B------:R-:W-:-:S02]  /*af50*/  ISETP.GT.U32.AND P2, PT, R10, R13, PT ;  /* 0x0000000d0a00720c */ /* 0x000fc40003f44070 */
[----:B------:R-:W-:Y:S01]  /*af60*/  IABS R11, R8 ;  /* 0x00000008000b7213 */ /* 0x000fe20000000000 */
[--C-:B------:R-:W-:Y:S01]  /*af70*/  @!P1 IMAD.IADD R12, R12, 0x1, -R10.reuse ;  /* 0x000000010c0c9824 */ /* 0x100fe200078e0a0a */
[----:B------:R-:W-:Y:S01]  /*af80*/  ISETP.GE.AND P1, PT, R9, RZ, PT ;  /* 0x000000ff0900720c */ /* 0x000fe20003f26270 */
[----:B------:R-:W-:Y:S02]  /*af90*/  @!P3 IMAD.IADD R0, R0, 0x1, -R10 ;  /* 0x000000010000b824 */ /* 0x000fe400078e0a0a */
[----:B------:R-:W-:Y:S02]  /*afa0*/  IMAD.MOV R16, RZ, RZ, -R16 ;  /* 0x000000ffff107224 */ /* 0x000fe400078e0a10 */
[----:B------:R-:W-:Y:S01]  /*afb0*/  @!P0 IMAD.IADD R4, R4, 0x1, -R10 ;  /* 0x0000000104048824 */ /* 0x000fe200078e0a0a */
[----:B------:R-:W-:Y:S01]  /*afc0*/  ISETP.GT.U32.AND P3, PT, R10, R0, PT ;  /* 0x000000000a00720c */ /* 0x000fe20003f64070 */
[----:B------:R-:W-:-:S03]  /*afd0*/  IMAD.HI.U32 R9, R7, R14, RZ ;  /* 0x0000000e07097227 */ /* 0x000fc600078e00ff */
[C---:B------:R-:W-:Y:S01]  /*afe0*/  ISETP.GT.U32.AND P0, PT, R10.reuse, R4, PT ;  /* 0x000000040a00720c */ /* 0x040fe20003f04070 */
[C---:B------:R-:W-:Y:S02]  /*aff0*/  IMAD R15, R10.reuse, R16, R15 ;  /* 0x000000100a0f7224 */ /* 0x040fe400078e020f */
[----:B------:R-:W-:Y:S02]  /*b000*/  IMAD.MOV R9, RZ, RZ, -R9 ;  /* 0x000000ffff097224 */ /* 0x000fe400078e0a09 */
[----:B------:R-:W-:Y:S01]  /*b010*/  @!P2 IMAD.IADD R13, R13, 0x1, -R10 ;  /* 0x000000010d0da824 */ /* 0x000fe200078e0a0a */
[C---:B------:R-:W-:Y:S01]  /*b020*/  ISETP.GT.U32.AND P2, PT, R10.reuse, R15, PT ;  /* 0x0000000f0a00720c */ /* 0x040fe20003f44070 */
[----:B------:R-:W-:Y:S02]  /*b030*/  IMAD R14, R10, R9, R14 ;  /* 0x000000090a0e7224 */ /* 0x000fe400078e020e */
[----:B------:R-:W-:Y:S02]  /*b040*/  @!P3 IMAD.IADD R0, R0, 0x1, -R10 ;  /* 0x000000010000b824 */ /* 0x000fe400078e0a0a */
[----:B------:R-:W-:Y:S01]  /*b050*/  IMAD.MOV.U32 R17, RZ, RZ, R12 ;  /* 0x000000ffff117224 */ /* 0x000fe200078e000c */
[----:B------:R-:W-:Y:S01]  /*b060*/  ISETP.GT.U32.AND P3, PT, R10, R14, PT ;  /* 0x0000000e0a00720c */ /* 0x000fe20003f64070 */
[----:B0-----:R-:W-:-:S02]  /*b070*/  IMAD.MOV.U32 R3, RZ, RZ, R13 ;  /* 0x000000ffff037224 */ /* 0x001fc400078e000d */
[----:B------:R-:W-:-:S04]  /*b080*/  IMAD.HI.U32 R12, R7, R11, RZ ;  /* 0x0000000b070c7227 */ /* 0x000fc800078e00ff */
[----:B------:R-:W-:Y:S01]  /*b090*/  @!P6 IMAD.MOV R17, RZ, RZ, -R17 ;  /* 0x000000ffff11e224 */ /* 0x000fe200078e0a11 */
[----:B------:R-:W-:Y:S01]  /*b0a0*/  ISETP.GE.AND P6, PT, R5, RZ, PT ;  /* 0x000000ff0500720c */ /* 0x000fe20003fc6270 */
[----:B------:R-:W-:Y:S01]  /*b0b0*/  @!P0 IMAD.IADD R4, R4, 0x1, -R10 ;  /* 0x0000000104048824 */ /* 0x000fe200078e0a0a */
[----:B------:R-:W-:Y:S01]  /*b0c0*/  ISETP.GE.AND P0, PT, R8, RZ, PT ;  /* 0x000000ff0800720c */ /* 0x000fe20003f06270 */
[----:B------:R-:W-:Y:S01]  /*b0d0*/  @!P5 IMAD.MOV R3, RZ, RZ, -R3 ;  /* 0x000000ffff03d224 */ /* 0x000fe200078e0a03 */
[----:B------:R-:W-:Y:S01]  /*b0e0*/  STL [R1+0x5d0], R17 ;  /* 0x0005d01101007387 */ /* 0x000fe20000100800 */
[----:B------:R-:W-:Y:S01]  /*b0f0*/  IMAD.MOV R12, RZ, RZ, -R12 ;  /* 0x000000ffff0c7224 */ /* 0x000fe200078e0a0c */
[----:B------:R-:W-:Y:S01]  /*b100*/  ISETP.GE.AND P5, PT, R6, RZ, PT ;  /* 0x000000ff0600720c */ /* 0x000fe20003fa6270 */
[----:B------:R-:W-:Y:S01]  /*b110*/  @!P2 IMAD.IADD R15, R15, 0x1, -R10 ;  /* 0x000000010f0fa824 */ /* 0x000fe200078e0a0a */
[----:B------:R0:W-:Y:S01]  /*b120*/  STL [R1+0x5cc], R3 ;  /* 0x0005cc0301007387 */ /* 0x0001e20000100800 */
[----:B------:R-:W-:-:S02]  /*b130*/  VIADD R5, R28, 0x12f ;  /* 0x0000012f1c057836 */ /* 0x000fc40000000000 */
[----:B------:R-:W-:Y:S01]  /*b140*/  IMAD.MOV.U32 R13, RZ, RZ, R4 ;  /* 0x000000ffff0d7224 */ /* 0x000fe200078e0004 */
[----:B------:R-:W-:Y:S01]  /*b150*/  ISETP.GT.U32.AND P2, PT, R10, R15, PT ;  /* 0x0000000f0a00720c */ /* 0x000fe20003f44070 */
[----:B------:R-:W-:Y:S02]  /*b160*/  VIADD R4, R28, 0x12e ;  /* 0x0000012e1c047836 */ /* 0x000fe40000000000 */
[----:B------:R-:W-:Y:S01]  /*b170*/  IMAD R11, R10, R12, R11 ;  /* 0x0000000c0a0b7224 */ /* 0x000fe200078e020b */
[----:B------:R-:W-:Y:S01]  /*b180*/  IABS R12, R5 ;  /* 0x00000005000c7213 */ /* 0x000fe20000000000 */
[----:B------:R-:W-:Y:S01]  /*b190*/  @!P4 IMAD.MOV R13, RZ, RZ, -R13 ;  /* 0x000000ffff0dc224 */ /* 0x000fe200078e0a0d */
[----:B------:R-:W-:Y:S01]  /*b1a0*/  ISETP.GE.AND P4, PT, R5, RZ, PT ;  /* 0x000000ff0500720c */ /* 0x000fe20003f86270 */
[----:B0-----:R-:W-:Y:S02]  /*b1b0*/  IMAD.MOV.U32 R3, RZ, RZ, R0 ;  /* 0x000000ffff037224 */ /* 0x001fe400078e0000 */
[--C-:B------:R-:W-:Y:S01]  /*b1c0*/  @!P3 IMAD.IADD R14, R14, 0x1, -R10.reuse ;  /* 0x000000010e0eb824 */ /* 0x100fe200078e0a0a */
[----:B------:R0:W-:Y:S01]  /*b1d0*/  STL [R1+0x5c8], R13 ;  /* 0x0005c80d01007387 */ /* 0x0001e20000100800 */
[----:B------:R-:W-:Y:S01]  /*b1e0*/  @!P1 IMAD.MOV R3, RZ, RZ, -R3 ;  /* 0x000000ffff039224 */ /* 0x000fe200078e0a03 */
[----:B------:R-:W-:Y:S01]  /*b1f0*/  ISETP.GE.AND P1, PT, R4, RZ, PT ;  /* 0x000000ff0400720c */ /* 0x000fe20003f26270 */
[----:B------:R-:W-:Y:S01]  /*b200*/  @!P2 IMAD.IADD R15, R15, 0x1, -R10 ;  /* 0x000000010f0fa824 */ /* 0x000fe200078e0a0a */
[----:B------:R-:W-:Y:S01]  /*b210*/  IABS R4, R4 ;  /* 0x0000000400047213 */ /* 0x000fe20000000000 */
[----:B------:R-:W-:Y:S01]  /*b220*/  VIADD R9, R28, 0x12c ;  /* 0x0000012c1c097836 */ /* 0x000fe20000000000 */
[C---:B------:R-:W-:Y:S01]  /*b230*/  ISETP.GT.U32.AND P3, PT, R10.reuse, R14, PT ;  /* 0x0000000e0a00720c */ /* 0x040fe20003f64070 */
[----:B------:R-:W-:Y:S01]  /*b240*/  IMAD.MOV.U32 R16, RZ, RZ, R15 ;  /* 0x000000ffff107224 */ /* 0x000fe200078e000f */
[----:B------:R-:W-:Y:S01]  /*b250*/  ISETP.GT.U32.AND P2, PT, R10, R11, PT ;  /* 0x0000000b0a00720c */ /* 0x000fe20003f44070 */
[C---:B------:R-:W-:Y:S01]  /*b260*/  IMAD.HI.U32 R6, R7.reuse, R4, RZ ;  /* 0x0000000407067227 */ /* 0x040fe200078e00ff */
[----:B------:R-:W-:Y:S01]  /*b270*/  IABS R5, R9 ;  /* 0x0000000900057213 */ /* 0x000fe20000000000 */
[----:B------:R2:W-:Y:S02]  /*b280*/  STL [R1+0x5c4], R3 ;  /* 0x0005c40301007387 */ /* 0x0005e40000100800 */
[----:B0-----:R-:W-:-:S04]  /*b290*/  IMAD.HI.U32 R13, R7, R12, RZ ;  /* 0x0000000c070d7227 */ /* 0x001fc800078e00ff */
[----:B------:R-:W-:Y:S02]  /*b2a0*/  IMAD.MOV R13, RZ, RZ, -R13 ;  /* 0x000000ffff0d7224 */ /* 0x000fe400078e0a0d */
[----:B------:R-:W-:Y:S02]  /*b2b0*/  IMAD.MOV R6, RZ, RZ, -R6 ;  /* 0x000000ffff067224 */ /* 0x000fe400078e0a06 */
[C---:B------:R-:W-:Y:S02]  /*b2c0*/  IMAD R12, R10.reuse, R13, R12 ;  /* 0x0000000d0a0c7224 */ /* 0x040fe400078e020c */
[----:B------:R-:W-:Y:S02]  /*b2d0*/  IMAD R4, R10, R6, R4 ;  /* 0x000000060a047224 */ /* 0x000fe400078e0204 */
[----:B------:R-:W-:Y:S01]  /*b2e0*/  @!P3 IMAD.IADD R14, R14, 0x1, -R10 ;  /* 0x000000010e0eb824 */ /* 0x000fe200078e0a0a */
[C---:B------:R-:W-:Y:S01]  /*b2f0*/  ISETP.GT.U32.AND P3, PT, R10.reuse, R12, PT ;  /* 0x0000000c0a00720c */ /* 0x040fe20003f64070 */
[----:B------:R-:W-:Y:S01]  /*b300*/  @!P6 IMAD.MOV R16, RZ, RZ, -R16 ;  /* 0x000000ffff10e224 */ /* 0x000fe200078e0a10 */
[----:B------:R-:W-:Y:S01]  /*b310*/  ISETP.GT.U32.AND P6, PT, R10, R4, PT ;  /* 0x000000040a00720c */ /* 0x000fe20003fc4070 */
[----:B------:R-:W-:-:S02]  /*b320*/  VIADD R0, R28, 0x12d ;  /* 0x0000012d1c007836 */ /* 0x000fc40000000000 */
[----:B------:R-:W-:Y:S01]  /*b330*/  @!P2 IMAD.IADD R11, R11, 0x1, -R10 ;  /* 0x000000010b0ba824 */ /* 0x000fe200078e0a0a */
[----:B------:R-:W-:Y:S01]  /*b340*/  STL [R1+0x5c0], R16 ;  /* 0x0005c01001007387 */ /* 0x000fe20000100800 */
[----:B------:R-:W-:Y:S01]  /*b350*/  IMAD.HI.U32 R6, R7, R5, RZ ;  /* 0x0000000507067227 */ /* 0x000fe200078e00ff */
[----:B------:R-:W-:Y:S02]  /*b360*/  IABS R8, R0 ;  /* 0x0000000000087213 */ /* 0x000fe40000000000 */
[----:B------:R-:W-:Y:S01]  /*b370*/  ISETP.GT.U32.AND P2, PT, R10, R11, PT ;  /* 0x0000000b0a00720c */ /* 0x000fe20003f44070 */
[----:B------:R-:W-:Y:S02]  /*b380*/  IMAD.MOV R6, RZ, RZ, -R6 ;  /* 0x000000ffff067224 */ /* 0x000fe400078e0a06 */
[--C-:B------:R-:W-:Y:S02]  /*b390*/  @!P3 IMAD.IADD R12, R12, 0x1, -R10.reuse ;  /* 0x000000010c0cb824 */ /* 0x100fe400078e0a0a */
[----:B------:R-:W-:-:S02]  /*b3a0*/  @!P6 IMAD.IADD R4, R4, 0x1, -R10 ;  /* 0x000000010404e824 */ /* 0x000fc400078e0a0a */
[----:B------:R-:W-:Y:S01]  /*b3b0*/  IMAD.HI.U32 R13, R7, R8, RZ ;  /* 0x00000008070d7227 */ /* 0x000fe200078e00ff */
[C---:B------:R-:W-:Y:S02]  /*b3c0*/  ISETP.GT.U32.AND P3, PT, R10.reuse, R12, PT ;  /* 0x0000000c0a00720c */ /* 0x040fe40003f64070 */
[C---:B------:R-:W-:Y:S01]  /*b3d0*/  ISETP.GT.U32.AND P6, PT, R10.reuse, R4, PT ;  /* 0x000000040a00720c */ /* 0x040fe20003fc4070 */
[----:B--2---:R-:W-:Y:S02]  /*b3e0*/  IMAD.MOV.U32 R3, RZ, RZ, R14 ;  /* 0x000000ffff037224 */ /* 0x004fe400078e000e */
[----:B------:R-:W-:Y:S02]  /*b3f0*/  IMAD.MOV R13, RZ, RZ, -R13 ;  /* 0x000000ffff0d7224 */ /* 0x000fe400078e0a0d */
[----:B------:R-:W-:Y:S02]  /*b400*/  IMAD R5, R10, R6, R5 ;  /* 0x000000060a057224 */ /* 0x000fe400078e0205 */
[----:B------:R-:W-:-:S02]  /*b410*/  VIADD R6, R28, 0x12b ;  /* 0x0000012b1c067836 */ /* 0x000fc40000000000 */
[----:B------:R-:W-:Y:S01]  /*b420*/  @!P5 IMAD.MOV R3, RZ, RZ, -R3 ;  /* 0x000000ffff03d224 */ /* 0x000fe200078e0a03 */
[----:B------:R-:W-:Y:S01]  /*b430*/  ISETP.GE.AND P5, PT, R0, RZ, PT ;  /* 0x000000ff0000720c */ /* 0x000fe20003fa6270 */
[----:B------:R-:W-:Y:S01]  /*b440*/  IMAD R0, R10, R13, R8 ;  /* 0x0000000d0a007224 */ /* 0x000fe200078e0208 */
[----:B------:R-:W-:Y:S01]  /*b450*/  IABS R14, R6 ;  /* 0x00000006000e7213 */ /* 0x000fe20000000000 */
[----:B------:R-:W-:Y:S01]  /*b460*/  VIADD R8, R28, 0x12a ;  /* 0x0000012a1c087836 */ /* 0x000fe20000000000 */
[----:B------:R0:W-:Y:S01]  /*b470*/  STL [R1+0x5bc], R3 ;  /* 0x0005bc0301007387 */ /* 0x0001e20000100800 */
[--C-:B------:R-:W-:Y:S01]  /*b480*/  @!P2 IMAD.IADD R11, R11, 0x1, -R10.reuse ;  /* 0x000000010b0ba824 */ /* 0x100fe200078e0a0a */
[----:B------:R-:W-:Y:S01]  /*b490*/  ISETP.GE.AND P2, PT, R9, RZ, PT ;  /* 0x000000ff0900720c */ /* 0x000fe20003f46270 */
[----:B------:R-:W-:Y:S01]  /*b4a0*/  @!P3 IMAD.IADD R12, R12, 0x1, -R10 ;  /* 0x000000010c0cb824 */ /* 0x000fe200078e0a0a */
[----:B------:R-:W-:Y:S01]  /*b4b0*/  IABS R22, R8 ;  /* 0x0000000800167213 */ /* 0x000fe20000000000 */
[----:B------:R-:W-:Y:S01]  /*b4c0*/  IMAD.HI.U32 R9, R7, R14, RZ ;  /* 0x0000000e07097227 */ /* 0x000fe200078e00ff */
[----:B------:R-:W-:-:S03]  /*b4d0*/  ISETP.GT.U32.AND P3, PT, R10, R0, PT ;  /* 0x000000000a00720c */ /* 0x000fc60003f64070 */
[----:B------:R-:W-:Y:S01]  /*b4e0*/  @!P6 IMAD.IADD R4, R4, 0x1, -R10 ;  /* 0x000000010404e824 */ /* 0x000fe200078e0a0a */
[----:B------:R-:W-:Y:S01]  /*b4f0*/  ISETP.GT.U32.AND P6, PT, R10, R5, PT ;  /* 0x000000050a00720c */ /* 0x000fe20003fc4070 */
[----:B------:R-:W-:Y:S02]  /*b500*/  IMAD.MOV R9, RZ, RZ, -R9 ;  /* 0x000000ffff097224 */ /* 0x000fe400078e0a09 */
[----:B------:R-:W-:-:S04]  /*b510*/  IMAD.HI.U32 R21, R7, R22, RZ ;  /* 0x0000001607157227 */ /* 0x000fc800078e00ff */
[----:B------:R-:W-:Y:S02]  /*b520*/  IMAD R14, R10, R9, R14 ;  /* 0x000000090a0e7224 */ /* 0x000fe400078e020e */
[----:B------:R-:W-:Y:S02]  /*b530*/  IMAD.MOV R21, RZ, RZ, -R21 ;  /* 0x000000ffff157224 */ /* 0x000fe400078e0a15 */
[----:B------:R-:W-:Y:S01]  /*b540*/  @!P3 IMAD.IADD R0, R0, 0x1, -R10 ;  /* 0x000000010000b824 */ /* 0x000fe200078e0a0a */
[C---:B------:R-:W-:Y:S01]  /*b550*/  ISETP.GT.U32.AND P3, PT, R10.reuse, R14, PT ;  /* 0x0000000e0a00720c */ /* 0x040fe20003f64070 */
[C---:B------:R-:W-:Y:S02]  /*b560*/  IMAD R21, R10.reuse, R21, R22 ;  /* 0x000000150a157224 */ /* 0x040fe400078e0216 */
[----:B0-----:R-:W-:Y:S02]  /*b570*/  IMAD.MOV.U32 R3, RZ, RZ, R11 ;  /* 0x000000ffff037224 */ /* 0x001fe400078e000b */
[----:B------:R-:W-:Y:S01]  /*b580*/  @!P6 IMAD.IADD R5, R5, 0x1, -R10 ;  /* 0x000000010505e824 */ /* 0x000fe200078e0a0a */
[----:B------:R-:W-:Y:S01]  /*b590*/  ISETP.GT.U32.AND P6, PT, R10, R21, PT ;  /* 0x000000150a00720c */ /* 0x000fe20003fc4070 */
[----:B------:R-:W-:-:S02]  /*b5a0*/  VIADD R13, R28, 0x128 ;  /* 0x000001281c0d7836 */ /* 0x000fc40000000000 */
[----:B------:R-:W-:Y:S01]  /*b5b0*/  @!P0 IMAD.MOV R3, RZ, RZ, -R3 ;  /* 0x000000ffff038224 */ /* 0x000fe200078e0a03 */
[----:B------:R-:W-:Y:S01]  /*b5c0*/  ISETP.GT.U32.AND P0, PT, R10, R5, PT ;  /* 0x000000050a00720c */ /* 0x000fe20003f04070 */
[----:B------:R-:W-:Y:S01]  /*b5d0*/  VIADD R17, R28, 0x127 ;  /* 0x000001271c117836 */ /* 0x000fe20000000000 */
[----:B------:R-:W-:Y:S01]  /*b5e0*/  IABS R15, R13 ;  /* 0x0000000d000f7213 */ /* 0x000fe20000000000 */
[----:B------:R-:W-:Y:S01]  /*b5f0*/  @!P3 IMAD.IADD R14, R14, 0x1, -R10 ;  /* 0x000000010e0eb824 */ /* 0x000fe200078e0a0a */
[----:B------:R0:W-:Y:S01]  /*b600*/  STL [R1+0x5b8], R3 ;  /* 0x0005b80301007387 */ /* 0x0001e20000100800 */
[----:B------:R-:W-:Y:S01]  /*b610*/  ISETP.GT.U32.AND P3, PT, R10, R0, PT ;  /* 0x000000000a00720c */ /* 0x000fe20003f64070 */
[----:B------:R-:W-:Y:S01]  /*b620*/  IMAD.MOV R23, RZ, RZ, -R23 ;  /* 0x000000ffff177224 */ /* 0x000fe200078e0a17 */
[----:B------:R-:W-:Y:S01]  /*b630*/  IABS R16, R17 ;  /* 0x0000001100107213 */ /* 0x000fe20000000000 */
[----:B------:R-:W-:-:S04]  /*b640*/  IMAD.HI.U32 R18, R7, R15, RZ ;  /* 0x0000000f07127227 */ /* 0x000fc800078e00ff */
[----:B------:R-:W-:Y:S01]  /*b650*/  @!P6 IMAD.IADD R21, R21, 0x1, -R10 ;  /* 0x000000011515e824 */ /* 0x000fe200078e0a0a */
[----:B------:R-:W-:Y:S01]  /*b660*/  ISETP.GT.U32.AND P6, PT, R10, R14, PT ;  /* 0x0000000e0a00720c */ /* 0x000fe20003fc4070 */
[----:B0-----:R-:W-:Y:S02]  /*b670*/  IMAD.MOV.U32 R3, RZ, RZ, R12 ;  /* 0x000000ffff037224 */ /* 0x001fe400078e000c */
[----:B------:R-:W-:-:S04]  /*b680*/  IMAD.HI.U32 R9, R7, R16, RZ ;  /* 0x0000001007097227 */ /* 0x000fc800078e00ff */
[----:B------:R-:W-:Y:S01]  /*b690*/  @!P4 IMAD.MOV R3, RZ, RZ, -R3 ;  /* 0x000000ffff03c224 */ /* 0x000fe200078e0a03 */
[C---:B------:R-:W-:Y:S01]  /*b6a0*/  ISETP.GT.U32.AND P4, PT, R10.reuse, R21, PT ;  /* 0x000000150a00720c */ /* 0x040fe20003f84070 */
[----:B------:R-:W-:Y:S02]  /*b6b0*/  IMAD.MOV R18, RZ, RZ, -R18 ;  /* 0x000000ffff127224 */ /* 0x000fe400078e0a12 */
[C---:B------:R-:W-:Y:S01]  /*b6c0*/  IMAD R20, R10.reuse, R23, R20 ;  /* 0x000000170a147224 */ /* 0x040fe200078e0214 */
[----:B------:R0:W-:Y:S01]  /*b6d0*/  STL [R1+0x5b4], R3 ;  /* 0x0005b40301007387 */ /* 0x0001e20000100800 */
[----:B------:R-:W-:Y:S02]  /*b6e0*/  IMAD.MOV R9, RZ, RZ, -R9 ;  /* 0x000000ffff097224 */ /* 0x000fe400078e0a09 */
[C---:B------:R-:W-:Y:S02]  /*b6f0*/  IMAD R15, R10.reuse, R18, R15 ;  /* 0x000000120a0f7224 */ /* 0x040fe400078e020f */
[----:B------:R-:W-:-:S02]  /*b700*/  IMAD R16, R10, R9, R16 ;  /* 0x000000090a107224 */ /* 0x000fc400078e0210 */
[--C-:B------:R-:W-:Y:S01]  /*b710*/  @!P3 IMAD.IADD R0, R0, 0x1, -R10.reuse ;  /* 0x000000010000b824 */ /* 0x100fe200078e0a0a */
[----:B------:R-:W-:Y:S01]  /*b720*/  ISETP.GT.U32.AND P3, PT, R10, R15, PT ;  /* 0x0000000f0a00720c */ /* 0x000fe20003f64070 */
[----:B------:R-:W-:Y:S01]  /*b730*/  @!P6 IMAD.IADD R14, R14, 0x1, -R10 ;  /* 0x000000010e0ee824 */ /* 0x000fe200078e0a0a */
[----:B------:R-:W-:Y:S01]  /*b740*/  ISETP.GT.U32.AND P6, PT, R10, R16, PT ;  /* 0x000000100a00720c */ /* 0x000fe20003fc4070 */
[----:B0-----:R-:W-:Y:S02]  /*b750*/  IMAD.MOV.U32 R3, RZ, RZ, R4 ;  /* 0x000000ffff037224 */ /* 0x001fe400078e0004 */
[----:B------:R-:W-:Y:S02]  /*b760*/  VIADD R18, R28, 0x126 ;  /* 0x000001261c127836 */ /* 0x000fe40000000000 */
[----:B------:R-:W-:Y:S01]  /*b770*/  @!P1 IMAD.MOV R3, RZ, RZ, -R3 ;  /* 0x000000ffff039224 */ /* 0x000fe200078e0a03 */
[----:B------:R-:W-:Y:S01]  /*b780*/  ISETP.GT.U32.AND P1, PT, R10, R20, PT ;  /* 0x000000140a00720c */ /* 0x000fe20003f24070 */
[----:B------:R-:W-:Y:S01]  /*b790*/  VIADD R9, R28, 0x125 ;  /* 0x000001251c097836 */ /* 0x000fe20000000000 */
[----:B------:R-:W-:Y:S01]  /*b7a0*/  IABS R11, R18 ;  /* 0x00000012000b7213 */ /* 0x000fe20000000000 */
[----:B------:R-:W-:Y:S01]  /*b7b0*/  @!P0 IMAD.IADD R5, R5, 0x1, -R10 ;  /* 0x0000000105058824 */ /* 0x000fe200078e0a0a */
[----:B------:R0:W-:Y:S01]  /*b7c0*/  STL [R1+0x5ac], R3 ;  /* 0x0005ac0301007387 */ /* 0x0001e20000100800 */
[----:B------:R-:W-:Y:S01]  /*b7d0*/  IMAD.MOV.U32 R22, RZ, RZ, R0 ;  /* 0x000000ffff167224 */ /* 0x000fe200078e0000 */
[----:B------:R-:W-:Y:S01]  /*b7e0*/  IABS R12, R9 ;  /* 0x00000009000c7213 */ /* 0x000fe20000000000 */
[--C-:B------:R-:W-:Y:S01]  /*b7f0*/  @!P3 IMAD.IADD R15, R15, 0x1, -R10.reuse ;  /* 0x000000010f0fb824 */ /* 0x100fe200078e0a0a */
[----:B------:R-:W-:Y:S01]  /*b800*/  ISETP.GE.AND P0, PT, R6, RZ, PT ;  /* 0x000000ff0600720c */ /* 0x000fe20003f06270 */
[----:B------:R-:W-:Y:S01]  /*b810*/  @!P4 IMAD.IADD R21, R21, 0x1, -R10 ;  /* 0x000000011515c824 */ /* 0x000fe200078e0a0a */
[----:B------:R-:W-:Y:S01]  /*b820*/  ISETP.GE.AND P4, PT, R8, RZ, PT ;  /* 0x000000ff0800720c */ /* 0x000fe20003f86270 */
[----:B------:R-:W-:Y:S01]  /*b830*/  @!P5 IMAD.MOV R22, RZ, RZ, -R22 ;  /* 0x000000ffff16d224 */ /* 0x000fe200078e0a16 */
[----:B------:R-:W-:Y:S01]  /*b840*/  ISETP.GE.AND P3, PT, R13, RZ, PT ;  /* 0x000000ff0d00720c */ /* 0x000fe20003f66270 */
[--C-:B------:R-:W-:Y:S01]  /*b850*/  @!P1 IMAD.IADD R20, R20, 0x1, -R10.reuse ;  /* 0x0000000114149824 */ /* 0x100fe200078e0a0a */
[----:B------:R-:W-:Y:S01]  /*b860*/  ISETP.GE.AND P1, PT, R19, RZ, PT ;  /* 0x000000ff1300720c */ /* 0x000fe20003f26270 */
[----:B0-----:R-:W-:Y:S01]  /*b870*/  IMAD.MOV.U32 R3, RZ, RZ, R5 ;  /* 0x000000ffff037224 */ /* 0x001fe200078e0005 */
[----:B------:R-:W-:Y:S01]  /*b880*/  STL [R1+0x5a4], R22 ;  /* 0x0005a41601007387 */ /* 0x000fe20000100800 */
[----:B------:R-:W-:Y:S01]  /*b890*/  @!P6 IMAD.IADD R16, R16, 0x1, -R10 ;  /* 0x000000011010e824 */ /* 0x000fe200078e0a0a */
[C---:B------:R-:W-:Y:S01]  /*b8a0*/  ISETP.GT.U32.AND P5, PT, R10.reuse, R20, PT ;  /* 0x000000140a00720c */ /* 0x040fe20003fa4070 */
        /* <DEDUP_REMOVED lines=8> */
[----:B------:R-:W-:Y:S02]  /*b930*/  IMAD.MOV.U32 R8, RZ, RZ, R14 ;  /* 0x000000ffff087224 */ /* 0x000fe400078e000e */
[----:B0-----:R-:W-:Y:S02]  /*b940*/  IMAD.MOV.U32 R3, RZ, RZ, R21 ;  /* 0x000000ffff037224 */ /* 0x001fe400078e0015 */
[C---:B------:R-:W-:Y:S02]  /*b950*/  IMAD R6, R10.reuse, R6, R11 ;  /* 0x000000060a067224 */ /* 0x040fe400078e020b */
[----:B------:R-:W-:-:S02]  /*b960*/  IMAD R4, R10, R4, R12 ;  /* 0x000000040a047224 */ /* 0x000fc400078e020c */
        /* <DEDUP_REMOVED lines=8> */
[----:B------:R-:W-:Y:S01]  /*b9f0*/  STL [R1+0x59c], R8 ;  /* 0x00059c0801007387 */ /* 0x000fe20000100800 */
[----:B------:R-:W-:Y:S01]  /*ba00*/  IMAD.MOV.U32 R11, RZ, RZ, R20 ;  /* 0x000000ffff0b7224 */ /* 0x000fe200078e0014 */
[----:B------:R-:W-:Y:S01]  /*ba10*/  ISETP.GE.AND P4, PT, R17, RZ, PT ;  /* 0x000000ff1100720c */ /* 0x000fe20003f86270 */
[----:B------:R-:W-:Y:S01]  /*ba20*/  @!P6 IMAD.IADD R16, R16, 0x1, -R10 ;  /* 0x000000011010e824 */ /* 0x000fe200078e0a0a */
[----:B------:R0:W-:Y:S01]  /*ba30*/  STL [R1+0x598], R3 ;  /* 0x0005980301007387 */ /* 0x0001e20000100800 */
[----:B------:R-:W-:Y:S01]  /*ba40*/  ISETP.GE.AND P6, PT, R9, RZ, PT ;  /* 0x000000ff0900720c */ /* 0x000fe20003fc6270 */
[----:B------:R-:W-:Y:S01]  /*ba50*/  IMAD.HI.U32 R9, R7, R13, RZ ;  /* 0x0000000d07097227 */ /* 0x000fe200078e00ff */
[----:B------:R-:W-:-:S03]  /*ba60*/  ISETP.GE.AND P2, PT, R18, RZ, PT ;  /* 0x000000ff1200720c */ /* 0x000fc60003f46270 */
[----:B------:R-:W-:Y:S02]  /*ba70*/  @!P1 IMAD.MOV R11, RZ, RZ, -R11 ;  /* 0x000000ffff0b9224 */ /* 0x000fe400078e0a0b */
[----:B------:R-:W-:Y:S02]  /*ba80*/  VIADD R5, R28, 0x123 ;  /* 0x000001231c057836 */ /* 0x000fe40000000000 */
[----:B0-----:R-:W-:Y:S01]  /*ba90*/  IMAD.MOV.U32 R3, RZ, RZ, R15 ;  /* 0x000000ffff037224 */ /* 0x001fe200078e000f */
[----:B------:R-:W-:Y:S01]  /*baa0*/  STL [R1+0x594], R11 ;  /* 0x0005940b01007387 */ /* 0x000fe20000100800 */
[----:B------:R-:W-:Y:S01]  /*bab0*/  IMAD.MOV R9, RZ, RZ, -R9 ;  /* 0x000000ffff097224 */ /* 0x000fe200078e0a09 */
[----:B------:R-:W-:Y:S01]  /*bac0*/  IABS R8, R5 ;  /* 0x0000000500087213 */ /* 0x000fe20000000000 */
[----:B------:R-:W-:Y:S01]  /*bad0*/  @!P3 IMAD.MOV R3, RZ, RZ, -R3 ;  /* 0x000000ffff03b224 */ /* 0x000fe200078e0a03 */
[----:B------:R-:W-:Y:S01]  /*bae0*/  ISETP.GE.AND P3, PT, R5, RZ, PT ;  /* 0x000000ff0500720c */ /* 0x000fe20003f66270 */
[--C-:B------:R-:W-:Y:S01]  /*baf0*/  @!P0 IMAD.IADD R6, R6, 0x1, -R10.reuse ;  /* 0x0000000106068824 */ /* 0x100fe200078e0a0a */
[----:B------:R-:W-:Y:S01]  /*bb00*/  ISETP.GE.AND P0, PT, R0, RZ, PT ;  /* 0x000000ff0000720c */ /* 0x000fe20003f06270 */
[----:B------:R-:W-:Y:S01]  /*bb10*/  @!P5 IMAD.IADD R4, R4, 0x1, -R10 ;  /* 0x000000010404d824 */ /* 0x000fe200078e0a0a */
[----:B------:R0:W-:Y:S01]  /*bb20*/  STL [R1+0x588], R3 ;  /* 0x0005880301007387 */ /* 0x0001e20000100800 */
[C---:B------:R-:W-:Y:S01]  /*bb30*/  IMAD R13, R10.reuse, R9, R13 ;  /* 0x000000090a0d7224 */ /* 0x040fe200078e020d */
[C---:B------:R-:W-:Y:S01]  /*bb40*/  ISETP.GT.U32.AND P1, PT, R10.reuse, R6, PT ;  /* 0x000000060a00720c */ /* 0x040fe20003f24070 */
[----:B------:R-:W-:Y:S01]  /*bb50*/  IMAD.HI.U32 R0, R7, R8, RZ ;  /* 0x0000000807007227 */ /* 0x000fe200078e00ff */
[----:B------:R-:W-:-:S03]  /*bb60*/  ISETP.GT.U32.AND P5, PT, R10, R4, PT ;  /* 0x000000040a00720c */ /* 0x000fc60003fa4070 */
[----:B------:R-:W-:Y:S02]  /*bb70*/  IMAD.MOV R0, RZ, RZ, -R0 ;  /* 0x000000ffff007224 */ /* 0x000fe400078e0a00 */
[----:B------:R-:W-:Y:S02]  /*bb80*/  VIADD R14, R28, 0x122 ;  /* 0x000001221c0e7836 */ /* 0x000fe40000000000 */
[----:B0-----:R-:W-:Y:S02]  /*bb90*/  IMAD.MOV.U32 R3, RZ, RZ, R16 ;  /* 0x000000ffff037224 */ /* 0x001fe400078e0010 */
[C---:B------:R-:W-:Y:S02]  /*bba0*/  IMAD R16, R10.reuse, R0, R8 ;  /* 0x000000000a107224 */ /* 0x040fe400078e0208 */
[----:B------:R-:W-:Y:S01]  /*bbb0*/  @!P4 IMAD.MOV R3, RZ, RZ, -R3 ;  /* 0x000000ffff03c224 */ /* 0x000fe200078e0a03 */
[----:B------:R-:W-:Y:S01]  /*bbc0*/  ISETP.GT.U32.AND P4, PT, R10, R13, PT ;  /* 0x0000000d0a00720c */ /* 0x000fe20003f84070 */
[--C-:B------:R-:W-:Y:S01]  /*bbd0*/  @!P1 IMAD.IADD R6, R6, 0x1, -R10.reuse ;  /* 0x0000000106069824 */ /* 0x100fe200078e0a0a */
[----:B------:R-:W-:Y:S01]  /*bbe0*/  ISETP.GE.AND P1, PT, R14, RZ, PT ;  /* 0x000000ff0e00720c */ /* 0x000fe20003f26270 */
[----:B------:R-:W-:Y:S01]  /*bbf0*/  @!P5 IMAD.IADD R4, R4, 0x1, -R10 ;  /* 0x000000010404d824 */ /* 0x000fe200078e0a0a */
[----:B------:R-:W-:Y:S01]  /*bc00*/  IABS R14, R14 ;  /* 0x0000000e000e7213 */ /* 0x000fe20000000000 */
[----:B------:R0:W-:Y:S01]  /*bc10*/  STL [R1+0x580], R3 ;  /* 0x0005800301007387 */ /* 0x0001e20000100800 */
[----:B------:R-:W-:Y:S01]  /*bc20*/  ISETP.GT.U32.AND P5, PT, R10, R16, PT ;  /* 0x000000100a00720c */ /* 0x000fe20003fa4070 */
[----:B------:R-:W-:-:S02]  /*bc30*/  VIADD R0, R28, 0x120 ;  /* 0x000001201c007836 */ /* 0x000fc40000000000 */
[----:B------:R-:W-:-:S03]  /*bc40*/  IMAD.HI.U32 R9, R7, R14, RZ ;  /* 0x0000000e07097227 */ /* 0x000fc600078e00ff */
[----:B------:R-:W-:Y:S01]  /*bc50*/  IABS R12, R0 ;  /* 0x00000000000c7213 */ /* 0x000fe20000000000 */
[----:B------:R-:W-:Y:S02]  /*bc60*/  @!P4 IMAD.IADD R13, R13, 0x1, -R10 ;  /* 0x000000010d0dc824 */ /* 0x000fe400078e0a0a */
[----:B0-----:R-:W-:Y:S02]  /*bc70*/  IMAD.MOV.U32 R3, RZ, RZ, R6 ;  /* 0x000000ffff037224 */ /* 0x001fe400078e0006 */
[----:B------:R-:W-:Y:S01]  /*bc80*/  VIADD R8, R28, 0x121 ;  /* 0x000001211c087836 */ /* 0x000fe20000000000 */
[----:B------:R-:W-:Y:S01]  /*bc90*/  ISETP.GT.U32.AND P4, PT, R10, R13, PT ;  /* 0x0000000d0a00720c */ /* 0x000fe20003f84070 */
[----:B------:R-:W-:Y:S02]  /*bca0*/  @!P2 IMAD.MOV R3, RZ, RZ, -R3 ;  /* 0x000000ffff03a224 */ /* 0x000fe400078e0a03 */
[----:B------:R-:W-:Y:S01]  /*bcb0*/  IMAD.MOV R9, RZ, RZ, -R9 ;  /* 0x000000ffff097224 */ /* 0x000fe200078e0a09 */
[----:B------:R-:W-:Y:S01]  /*bcc0*/  IABS R5, R8 ;  /* 0x0000000800057213 */ /* 0x000fe20000000000 */
[----:B------:R-:W-:Y:S01]  /*bcd0*/  @!P5 IMAD.IADD R16, R16, 0x1, -R10 ;  /* 0x000000011010d824 */ /* 0x000fe200078e0a0a */
[----:B------:R0:W-:Y:S01]  /*bce0*/  STL [R1+0x57c], R3 ;  /* 0x00057c0301007387 */ /* 0x0001e20000100800 */
[----:B------:R-:W-:Y:S01]  /*bcf0*/  IMAD R14, R10, R9, R14 ;  /* 0x000000090a0e7224 */ /* 0x000fe200078e020e */
[----:B------:R-:W-:Y:S01]  /*bd00*/  ISETP.GE.AND P2, PT, R8, RZ, PT ;  /* 0x000000ff0800720c */ /* 0x000fe20003f46270 */
[----:B------:R-:W-:Y:S01]  /*bd10*/  IMAD.HI.U32 R6, R7, R12, RZ ;  /* 0x0000000c07067227 */ /* 0x000fe200078e00ff */
[----:B------:R-:W-:-:S03]  /*bd20*/  ISETP.GT.U32.AND P5, PT, R10, R16, PT ;  /* 0x000000100a00720c */ /* 0x000fc60003fa4070 */
[----:B------:R-:W-:Y:S01]  /*bd30*/  @!P4 IMAD.IADD R13, R13, 0x1, -R10 ;  /* 0x000000010d0dc824 */ /* 0x000fe200078e0a0a */
[----:B------:R-:W-:Y:S01]  /*bd40*/  ISETP.GT.U32.AND P4, PT, R10, R14, PT ;  /* 0x0000000e0a00720c */ /* 0x000fe20003f84070 */
[----:B------:R-:W-:-:S04]  /*bd50*/  IMAD.HI.U32 R8, R7, R5, RZ ;  /* 0x0000000507087227 */ /* 0x000fc800078e00ff */
        /* <DEDUP_REMOVED lines=8> */
[--C-:B------:R-:W-:Y:S02]  /*bde0*/  @!P5 IMAD.IADD R16, R16, 0x1, -R10.reuse ;  /* 0x000000011010d824 */ /* 0x100fe400078e0a0a */
[----:B------:R-:W-:Y:S01]  /*bdf0*/  @!P4 IMAD.IADD R14, R14, 0x1, -R10 ;  /* 0x000000010e0ec824 */ /* 0x000fe200078e0a0a */
[----:B------:R-:W-:Y:S01]  /*be00*/  ISETP.GT.U32.AND P5, PT, R10, R5, PT ;  /* 0x000000050a00720c */ /* 0x000fe20003fa4070 */
[C---:B------:R-:W-:Y:S02]  /*be10*/  VIADD R0, R28.reuse, 0x11f ;  /* 0x0000011f1c007836 */ /* 0x040fe40000000000 */
[----:B------:R-:W-:Y:S01]  /*be20*/  VIADD R9, R28, 0x11d ;  /* 0x0000011d1c097836 */ /* 0x000fe20000000000 */
[----:B------:R-:W-:Y:S01]  /*be30*/  ISETP.GT.U32.AND P4, PT, R10, R14, PT ;  /* 0x0000000e0a00720c */ /* 0x000fe20003f84070 */
[----:B0-----:R-:W-:Y:S01]  /*be40*/  IMAD.MOV.U32 R3, RZ, RZ, R13 ;  /* 0x000000ffff037224 */ /* 0x001fe200078e000d */
[----:B------:R-:W-:Y:S01]  /*be50*/  IABS R6, R0 ;  /* 0x0000000000067213 */ /* 0x000fe20000000000 */
[----:B------:R-:W-:Y:S01]  /*be60*/  VIADD R15, R28, 0x11e ;  /* 0x0000011e1c0f7836 */ /* 0x000fe20000000000 */
[----:B------:R-:W-:Y:S01]  /*be70*/  IABS R11, R9 ;  /* 0x00000009000b7213 */ /* 0x000fe20000000000 */
[----:B------:R-:W-:Y:S01]  /*be80*/  @!P0 IMAD.MOV R3, RZ, RZ, -R3 ;  /* 0x000000ffff038224 */ /* 0x000fe200078e0a03 */
[----:B------:R-:W-:Y:S01]  /*be90*/  ISETP.GT.U32.AND P0, PT, R10, R12, PT ;  /* 0x0000000c0a00720c */ /* 0x000fe20003f04070 */
[----:B------:R-:W-:Y:S01]  /*bea0*/  IMAD.HI.U32 R13, R7, R6, RZ ;  /* 0x00000006070d7227 */ /* 0x000fe200078e00ff */
[----:B------:R-:W-:-:S02]  /*beb0*/  IABS R17, R15 ;  /* 0x0000000f00117213 */ /* 0x000fc40000000000 */
[----:B------:R0:W-:Y:S01]  /*bec0*/  STL [R1+0x574], R3 ;  /* 0x0005740301007387 */ /* 0x0001e20000100800 */
[----:B------:R-:W-:Y:S02]  /*bed0*/  VIADD R4, R28, 0x11c ;  /* 0x0000011c1c047836 */ /* 0x000fe40000000000 */
[--C-:B------:R-:W-:Y:S02]  /*bee0*/  @!P5 IMAD.IADD R5, R5, 0x1, -R10.reuse ;  /* 0x000000010505d824 */ /* 0x100fe400078e0a0a */
[----:B------:R-:W-:Y:S01]  /*bef0*/  IMAD.MOV R13, RZ, RZ, -R13 ;  /* 0x000000ffff0d7224 */ /* 0x000fe200078e0a0d */
[----:B------:R-:W-:Y:S01]  /*bf00*/  IABS R8, R4 ;  /* 0x0000000400087213 */ /* 0x000fe20000000000 */
[--C-:B------:R-:W-:Y:S01]  /*bf10*/  @!P4 IMAD.IADD R14, R14, 0x1, -R10.reuse ;  /* 0x000000010e0ec824 */ /* 0x100fe200078e0a0a */
[----:B------:R-:W-:Y:S01]  /*bf20*/  ISETP.GT.U32.AND P5, PT, R10, R5, PT ;  /* 0x000000050a00720c */ /* 0x000fe20003fa4070 */
[----:B------:R-:W-:Y:S02]  /*bf30*/  @!P0 IMAD.IADD R12, R12, 0x1, -R10 ;  /* 0x000000010c0c8824 */ /* 0x000fe400078e0a0a */
[----:B0-----:R-:W-:-:S02]  /*bf40*/  IMAD.MOV.U32 R3, RZ, RZ, R16 ;  /* 0x000000ffff037224 */ /* 0x001fc400078e0010 */
[----:B------:R-:W-:Y:S01]  /*bf50*/  IMAD.HI.U32 R16, R7, R17, RZ ;  /* 0x0000001107107227 */ /* 0x000fe200078e00ff */
[----:B------:R-:W-:-:S03]  /*bf60*/  ISETP.GT.U32.AND P0, PT, R10, R12, PT ;  /* 0x0000000c0a00720c */ /* 0x000fc60003f04070 */
[----:B------:R-:W-:Y:S01]  /*bf70*/  @!P3 IMAD.MOV R3, RZ, RZ, -R3 ;  /* 0x000000ffff03b224 */ /* 0x000fe200078e0a03 */
[----:B------:R-:W-:Y:S01]  /*bf80*/  ISETP.GE.AND P3, PT, R0, RZ, PT ;  /* 0x000000ff0000720c */ /* 0x000fe20003f66270 */
[C---:B------:R-:W-:Y:S02]  /*bf90*/  IMAD R0, R10.reuse, R13, R6 ;  /* 0x0000000d0a007224 */ /* 0x040fe400078e0206 */
[C---:B------:R-:W-:Y:S01]  /*bfa0*/  IMAD.HI.U32 R6, R7.reuse, R11, RZ ;  /* 0x0000000b07067227 */ /* 0x040fe200078e00ff */
[----:B------:R0:W-:Y:S02]  /*bfb0*/  STL [R1+0x56c], R3 ;  /* 0x00056c0301007387 */ /* 0x0001e40000100800 */
[----:B------:R-:W-:Y:S01]  /*bfc0*/  ISETP.GT.U32.AND P4, PT, R10, R0, PT ;  /* 0x000000000a00720c */ /* 0x000fe20003f84070 */
[----:B------:R-:W-:-:S04]  /*bfd0*/  IMAD.HI.U32 R13, R7, R8, RZ ;  /* 0x00000008070d7227 */ /* 0x000fc800078e00ff */
[----:B------:R-:W-:Y:S02]  /*bfe0*/  IMAD.MOV R6, RZ, RZ, -R6 ;  /* 0x000000ffff067224 */ /* 0x000fe400078e0a06 */
[----:B------:R-:W-:Y:S02]  /*bff0*/  IMAD.MOV R16, RZ, RZ, -R16 ;  /* 0x000000ffff107224 */ /* 0x000fe400078e0a10 */
[----:B0-----:R-:W-:Y:S02]  /*c000*/  IMAD.MOV.U32 R3, RZ, RZ, R14 ;  /* 0x000000ffff037224 */ /* 0x001fe400078e000e */
[----:B------:R-:W-:Y:S02]  /*c010*/  IMAD.MOV R13, RZ, RZ, -R13 ;  /* 0x000000ffff0d7224 */ /* 0x000fe400078e0a0d */
[----:B------:R-:W-:Y:S02]  /*c020*/  @!P1 IMAD.MOV R3, RZ, RZ, -R3 ;  /* 0x000000ffff039224 */ /* 0x000fe400078e0a03 */
[----:B------:R-:W-:-:S02]  /*c030*/  IMAD R11, R10, R6, R11 ;  /* 0x000000060a0b7224 */ /* 0x000fc400078e020b */
[--C-:B------:R-:W-:Y:S01]  /*c040*/  @!P0 IMAD.IADD R12, R12, 0x1, -R10.reuse ;  /* 0x000000010c0c8824 */ /* 0x100fe200078e0a0a */
[----:B------:R0:W-:Y:S01]  /*c050*/  STL [R1+0x568], R3 ;  /* 0x0005680301007387 */ /* 0x0001e20000100800 */
[----:B------:R-:W-:Y:S01]  /*c060*/  VIADD R6, R28, 0x11b ;  /* 0x0000011b1c067836 */ /* 0x000fe20000000000 */
[C---:B------:R-:W-:Y:S01]  /*c070*/  ISETP.GT.U32.AND P0, PT, R10.reuse, R11, PT ;  /* 0x0000000b0a00720c */ /* 0x040fe20003f04070 */
[----:B------:R-:W-:Y:S01]  /*c080*/  @!P5 IMAD.IADD R5, R5, 0x1, -R10 ;  /* 0x000000010505d824 */ /* 0x000fe200078e0a0a */
[----:B------:R-:W-:Y:S01]  /*c090*/  ISETP.GE.AND P5, PT, R15, RZ, PT ;  /* 0x000000ff0f00720c */ /* 0x000fe20003fa6270 */
[C---:B------:R-:W-:Y:S02]  /*c0a0*/  IMAD R17, R10.reuse, R16, R17 ;  /* 0x000000100a117224 */ /* 0x040fe400078e0211 */
[C---:B------:R-:W-:Y:S01]  /*c0b0*/  IMAD R8, R10.reuse, R13, R8 ;  /* 0x0000000d0a087224 */ /* 0x040fe200078e0208 */
[----:B------:R-:W-:Y:S01]  /*c0c0*/  IABS R13, R6 ;  /* 0x00000006000d7213 */ /* 0x000fe20000000000 */
[----:B------:R-:W-:Y:S01]  /*c0d0*/  IMAD.MOV.U32 R14, RZ, RZ, R5 ;  /* 0x000000ffff0e7224 */ /* 0x000fe200078e0005 */
[----:B------:R-:W-:Y:S01]  /*c0e0*/  ISETP.GT.U32.AND P1, PT, R10, R17, PT ;  /* 0x000000110a00720c */ /* 0x000fe20003f24070 */
[----:B0-----:R-:W-:-:S02]  /*c0f0*/  IMAD.MOV.U32 R3, RZ, RZ, R12 ;  /* 0x000000ffff037224 */ /* 0x001fc400078e000c */
[----:B------:R-:W-:Y:S02]  /*c100*/  @!P4 IMAD.IADD R0, R0, 0x1, -R10 ;  /* 0x000000010000c824 */ /* 0x000fe400078e0a0a */
[----:B------:R-:W-:Y:S01]  /*c110*/  @!P6 IMAD.MOV R3, RZ, RZ, -R3 ;  /* 0x000000ffff03e224 */ /* 0x000fe200078e0a03 */
[C---:B------:R-:W-:Y:S01]  /*c120*/  ISETP.GT.U32.AND P6, PT, R10.reuse, R8, PT ;  /* 0x000000080a00720c */ /* 0x040fe20003fc4070 */
[----:B------:R-:W-:Y:S01]  /*c130*/  IMAD.MOV.U32 R5, RZ, RZ, R13 ;  /* 0x000000ffff057224 */ /* 0x000fe200078e000d */
[----:B------:R-:W-:Y:S01]  /*c140*/  ISETP.GT.U32.AND P4, PT, R10, R0, PT ;  /* 0x000000000a00720c */ /* 0x000fe20003f84070 */
[----:B------:R-:W-:Y:S01]  /*c150*/  @!P2 IMAD.MOV R14, RZ, RZ, -R14 ;  /* 0x000000ffff0ea224 */ /* 0x000fe200078e0a0e */
[----:B------:R-:W-:Y:S01]  /*c160*/  ISETP.GE.AND P2, PT, R9, RZ, PT ;  /* 0x000000ff0900720c */ /* 0x000fe20003f46270 */
[----:B------:R-:W-:Y:S02]  /*c170*/  VIADD R9, R28, 0x11a ;  /* 0x0000011a1c097836 */ /* 0x000fe40000000000 */
        /* <DEDUP_REMOVED lines=100> */
[C---:B------:R-:W-:Y:S01]  /*c7c0*/  ISETP.GT.U32.AND P6, PT, R10.reuse, R6, PT ;  /* 0x000000060a00720c */ /* 0x040fe20003fc4070 */
[----:B------:R-:W-:Y:S02]  /*c7d0*/  IMAD.MOV R18, RZ, RZ, -R18 ;  /* 0x000000ffff127224 */ /* 0x000fe400078e0a12 */
[----:B------:R-:W-:Y:S01]  /*c7e0*/  IMAD.HI.U32 R12, R7, R9, RZ ;  /* 0x00000009070c7227 */ /* 0x000fe200078e00ff */
[----:B------:R-:W-:-:S03]  /*c7f0*/  ISETP.GT.U32.AND P3, PT, R10, R11, PT ;  /* 0x0000000b0a00720c */ /* 0x000fc60003f64070 */
[----:B------:R-:W-:Y:S02]  /*c800*/  @!P0 IMAD.MOV R3, RZ, RZ, -R3 ;  /* 0x000000ffff038224 */ /* 0x000fe400078e0a03 */
        /* <DEDUP_REMOVED lines=9> */
[----:B------:R-:W-:Y:S01]  /*c8a0*/  @!P3 IMAD.IADD R11, R11, 0x1, -R10 ;  /* 0x000000010b0bb824 */ /* 0x000fe200078e0a0a */
[----:B------:R-:W-:Y:S01]  /*c8b0*/  ISETP.GT.U32.AND P6, PT, R10, R0, PT ;  /* 0x000000000a00720c */ /* 0x000fe20003fc4070 */
[----:B------:R-:W-:Y:S01]  /*c8c0*/  VIADD R9, R28, 0x10f ;  /* 0x0000010f1c097836 */ /* 0x000fe20000000000 */
[----:B------:R-:W-:Y:S01]  /*c8d0*/  ISETP.GE.AND P3, PT, R5, RZ, PT ;  /* 0x000000ff0500720c */ /* 0x000fe20003f66270 */
[----:B0-----:R-:W-:-:S02]  /*c8e0*/  IMAD.MOV.U32 R3, RZ, RZ, R13 ;  /* 0x000000ffff037224 */ /* 0x001fc400078e000d */
[----:B------:R-:W-:Y:S01]  /*c8f0*/  IMAD.HI.U32 R13, R7, R19, RZ ;  /* 0x00000013070d7227 */ /* 0x000fe200078e00ff */
[----:B------:R-:W-:-:S03]  /*c900*/  IABS R17, R9 ;  /* 0x0000000900117213 */ /* 0x000fc60000000000 */
        /* <DEDUP_REMOVED lines=274> */
[----:B------:R-:W-:Y:S01]  /*da30*/  @!P5 IMAD.IADD R16, R16, 0x1, -R10 ;  /* 0x000000011010d824 */ /* 0x000fe200078e0a0a */
[----:B------:R-:W-:Y:S01]  /*da40*/  IABS R9, R0 ;  /* 0x0000000000097213 */ /* 0x000fe20000000000 */
[----:B0-----:R-:W-:Y:S01]  /*da50*/  IMAD.MOV.U32 R3, RZ, RZ, R14 ;  /* 0x000000ffff037224 */ /* 0x001fe200078e000e */
[----:B------:R-:W-:Y:S01]  /*da60*/  ISETP.GE.AND P5, PT, R11, RZ, PT ;  /* 0x000000ff0b00720c */ /* 0x000fe20003fa6270 */
[----:B------:R-:W-:-:S02]  /*da70*/  VIADD R11, R28, 0xfa ;  /* 0x000000fa1c0b7836 */ /* 0x000fc40000000000 */
[----:B------:R-:W-:-:S04]  /*da80*/  IMAD.HI.U32 R13, R7, R9, RZ ;  /* 0x00000009070d7227 */ /* 0x000fc800078e00ff */
[--C-:B------:R-:W-:Y:S01]  /*da90*/  @!P6 IMAD.IADD R8, R8, 0x1, -R10.reuse ;  /* 0x000000010808e824 */ /* 0x100fe200078e0a0a */
[----:B------:R-:W-:Y:S01]  /*daa0*/  ISETP.GE.AND P6, PT, R6, RZ, PT ;  /* 0x000000ff0600720c */ /* 0x000fe20003fc6270 */
[----:B------:R-:W-:Y:S02]  /*dab0*/  @!P4 IMAD.IADD R4, R4, 0x1, -R10 ;  /* 0x000000010404c824 */ /* 0x000fe400078e0a0a */
[----:B------:R-:W-:Y:S02]  /*dac0*/  IMAD.MOV R13, RZ, RZ, -R13 ;  /* 0x000000ffff0d7224 */ /* 0x000fe400078e0a0d */
[----:B------:R-:W-:Y:S01]  /*dad0*/  @!P0 IMAD.MOV R17, RZ, RZ, -R17 ;  /* 0x000000ffff118224 */ /* 0x000fe200078e0a11 */
[C---:B------:R-:W-:Y:S01]  /*dae0*/  ISETP.GT.U32.AND P0, PT, R10.reuse, R8, PT ;  /* 0x000000080a00720c */ /* 0x040fe20003f04070 */
[----:B------:R-:W-:Y:S01]  /*daf0*/  @!P1 IMAD.MOV R3, RZ, RZ, -R3 ;  /* 0x000000ffff039224 */ /* 0x000fe200078e0a03 */
[C---:B------:R-:W-:Y:S01]  /*db00*/  ISETP.GT.U32.AND P1, PT, R10.reuse, R4, PT ;  /* 0x000000040a00720c */ /* 0x040fe20003f24070 */
[----:B------:R-:W-:Y:S01]  /*db10*/  IMAD R9, R10, R13, R9 ;  /* 0x0000000d0a097224 */ /* 0x000fe200078e0209 */
[----:B------:R-:W-:Y:S01]  /*db20*/  IABS R13, R11 ;  /* 0x0000000b000d7213 */ /* 0x000fe20000000000 */
[----:B------:R-:W-:Y:S01]  /*db30*/  VIADD R5, R28, 0xfb ;  /* 0x000000fb1c057836 */ /* 0x000fe20000000000 */
[----:B------:R-:W-:Y:S01]  /*db40*/  STL [R1+0x4c8], R17 ;  /* 0x0004c81101007387 */ /* 0x000fe20000100800 */
[----:B------:R-:W-:Y:S01]  /*db50*/  @!P2 IMAD.MOV R16, RZ, RZ, -R16 ;  /* 0x000000ffff10a224 */ /* 0x000fe200078e0a10 */
[----:B------:R-:W-:Y:S01]  /*db60*/  ISETP.GT.U32.AND P4, PT, R10, R9, PT ;  /* 0x000000090a00720c */ /* 0x000fe20003f84070 */
[----:B------:R-:W-:Y:S01]  /*db70*/  IMAD.HI.U32 R14, R7, R13, RZ ;  /* 0x0000000d070e7227 */ /* 0x000fe200078e00ff */
[----:B------:R-:W-:Y:S01]  /*db80*/  IABS R20, R5 ;  /* 0x0000000500147213 */ /* 0x000fe20000000000 */
[----:B------:R-:W-:Y:S02]  /*db90*/  STL [R1+0x4c4], R3 ;  /* 0x0004c40301007387 */ /* 0x000fe40000100800 */
[----:B------:R-:W-:Y:S01]  /*dba0*/  @!P0 IMAD.IADD R8, R8, 0x1, -R10 ;  /* 0x0000000108088824 */ /* 0x000fe200078e0a0a */
[----:B------:R-:W-:Y:S01]  /*dbb0*/  ISETP.GE.AND P0, PT, R5, RZ, PT ;  /* 0x000000ff0500720c */ /* 0x000fe20003f06270 */
[----:B------:R-:W-:Y:S01]  /*dbc0*/  IMAD.MOV R14, RZ, RZ, -R14 ;  /* 0x000000ffff0e7224 */ /* 0x000fe200078e0a0e */
[----:B------:R0:W-:Y:S01]  /*dbd0*/  STL [R1+0x4bc], R16 ;  /* 0x0004bc1001007387 */ /* 0x0001e20000100800 */
[----:B------:R-:W-:-:S04]  /*dbe0*/  IMAD.HI.U32 R12, R7, R20, RZ ;  /* 0x00000014070c7227 */ /* 0x000fc800078e00ff */
[----:B------:R-:W-:Y:S01]  /*dbf0*/  @!P1 IMAD.IADD R4, R4, 0x1, -R10 ;  /* 0x0000000104049824 */ /* 0x000fe200078e0a0a */
[----:B------:R-:W-:Y:S01]  /*dc00*/  ISETP.GE.AND P1, PT, R11, RZ, PT ;  /* 0x000000ff0b00720c */ /* 0x000fe20003f26270 */
[----:B------:R-:W-:Y:S02]  /*dc10*/  IMAD R11, R10, R14, R13 ;  /* 0x0000000e0a0b7224 */ /* 0x000fe400078e020d */
[----:B------:R-:W-:Y:S02]  /*dc20*/  IMAD.MOV R12, RZ, RZ, -R12 ;  /* 0x000000ffff0c7224 */ /* 0x000fe400078e0a0c */
[----:B0-----:R-:W-:Y:S02]  /*dc30*/  IMAD.MOV.U32 R16, RZ, RZ, R8 ;  /* 0x000000ffff107224 */ /* 0x001fe400078e0008 */
[----:B------:R-:W-:Y:S02]  /*dc40*/  VIADD R6, R28, 0xf9 ;  /* 0x000000f91c067836 */ /* 0x000fe40000000000 */
[----:B------:R-:W-:-:S02]  /*dc50*/  @!P4 IMAD.IADD R9, R9, 0x1, -R10 ;  /* 0x000000010909c824 */ /* 0x000fc400078e0a0a */
[----:B------:R-:W-:Y:S01]  /*dc60*/  @!P5 IMAD.MOV R16, RZ, RZ, -R16 ;  /* 0x000000ffff10d224 */ /* 0x000fe200078e0a10 */
[C---:B------:R-:W-:Y:S01]  /*dc70*/  ISETP.GT.U32.AND P5, PT, R10.reuse, R11, PT ;  /* 0x0000000b0a00720c */ /* 0x040fe20003fa4070 */
[C---:B------:R-:W-:Y:S01]  /*dc80*/  IMAD R20, R10.reuse, R12, R20 ;  /* 0x0000000c0a147224 */ /* 0x040fe200078e0214 */
[----:B------:R-:W-:Y:S01]  /*dc90*/  IABS R12, R6 ;  /* 0x00000006000c7213 */ /* 0x000fe20000000000 */
[----:B------:R-:W-:Y:S01]  /*dca0*/  IMAD.MOV.U32 R3, RZ, RZ, R15 ;  /* 0x000000ffff037224 */ /* 0x000fe200078e000f */
[----:B------:R-:W-:Y:S01]  /*dcb0*/  ISETP.GT.U32.AND P4, PT, R10, R9, PT ;  /* 0x000000090a00720c */ /* 0x000fe20003f84070 */
[----:B------:R-:W-:Y:S01]  /*dcc0*/  VIADD R5, R28, 0xf7 ;  /* 0x000000f71c057836 */ /* 0x000fe20000000000 */
[----:B------:R-:W-:Y:S01]  /*dcd0*/  ISETP.GT.U32.AND P2, PT, R10, R20, PT ;  /* 0x000000140a00720c */ /* 0x000fe20003f44070 */
[----:B------:R-:W-:-:S04]  /*dce0*/  IMAD.HI.U32 R15, R7, R12, RZ ;  /* 0x0000000c070f7227 */ /* 0x000fc800078e00ff */
[----:B------:R-:W-:Y:S01]  /*dcf0*/  @!P3 IMAD.MOV R3, RZ, RZ, -R3 ;  /* 0x000000ffff03b224 */ /* 0x000fe200078e0a03 */
[----:B------:R-:W-:Y:S01]  /*dd00*/  ISETP.GE.AND P3, PT, R0, RZ, PT ;  /* 0x000000ff0000720c */ /* 0x000fe20003f66270 */
[----:B------:R-:W-:Y:S02]  /*dd10*/  VIADD R0, R28, 0xf8 ;  /* 0x000000f81c007836 */ /* 0x000fe40000000000 */
[----:B------:R-:W-:Y:S01]  /*dd20*/  IMAD.MOV R15, RZ, RZ, -R15 ;  /* 0x000000ffff0f7224 */ /* 0x000fe200078e0a0f */
[----:B------:R0:W-:Y:S01]  /*dd30*/  STL [R1+0x4b8], R3 ;  /* 0x0004b80301007387 */ /* 0x0001e20000100800 */
[----:B------:R-:W-:Y:S01]  /*dd40*/  @!P5 IMAD.IADD R11, R11, 0x1, -R10 ;  /* 0x000000010b0bd824 */ /* 0x000fe200078e0a0a */
[----:B------:R-:W-:Y:S01]  /*dd50*/  IABS R13, R0 ;  /* 0x00000000000d7213 */ /* 0x000fe20000000000 */
[----:B------:R-:W-:Y:S01]  /*dd60*/  IMAD R12, R10, R15, R12 ;  /* 0x0000000f0a0c7224 */ /* 0x000fe200078e020c */
[----:B------:R-:W-:Y:S01]  /*dd70*/  STL [R1+0x4b4], R16 ;  /* 0x0004b41001007387 */ /* 0x000fe20000100800 */
[--C-:B------:R-:W-:Y:S01]  /*dd80*/  @!P4 IMAD.IADD R9, R9, 0x1, -R10.reuse ;  /* 0x000000010909c824 */ /* 0x100fe200078e0a0a */
[----:B------:R-:W-:Y:S01]  /*dd90*/  ISETP.GE.AND P4, PT, R6, RZ, PT ;  /* 0x000000ff0600720c */ /* 0x000fe20003f86270 */
[----:B------:R-:W-:Y:S01]  /*dda0*/  @!P2 IMAD.IADD R20, R20, 0x1, -R10 ;  /* 0x000000011414a824 */ /* 0x000fe200078e0a0a */
[----:B------:R-:W-:Y:S01]  /*ddb0*/  ISETP.GT.U32.AND P5, PT, R10, R11, PT ;  /* 0x0000000b0a00720c */ /* 0x000fe20003fa4070 */
[----:B------:R-:W-:-:S03]  /*ddc0*/  IMAD.HI.U32 R6, R7, R13, RZ ;  /* 0x0000000d07067227 */ /* 0x000fc600078e00ff */
[C---:B------:R-:W-:Y:S01]  /*ddd0*/  ISETP.GT.U32.AND P2, PT, R10.reuse, R20, PT ;  /* 0x000000140a00720c */ /* 0x040fe20003f44070 */
[----:B0-----:R-:W-:Y:S01]  /*dde0*/  IMAD.MOV.U32 R3, RZ, RZ, R4 ;  /* 0x000000ffff037224 */ /* 0x001fe200078e0004 */
[----:B------:R-:W-:Y:S01]  /*ddf0*/  IABS R4, R5 ;  /* 0x0000000500047213 */ /* 0x000fe20000000000 */
[----:B------:R-:W-:Y:S02]  /*de00*/  IMAD.MOV R6, RZ, RZ, -R6 ;  /* 0x000000ffff067224 */ /* 0x000fe400078e0a06 */
[----:B------:R-:W-:Y:S01]  /*de10*/  @!P6 IMAD.MOV R3, RZ, RZ, -R3 ;  /* 0x000000ffff03e224 */ /* 0x000fe200078e0a03 */
[C---:B------:R-:W-:Y:S01]  /*de20*/  ISETP.GT.U32.AND P6, PT, R10.reuse, R12, PT ;  /* 0x0000000c0a00720c */ /* 0x040fe20003fc4070 */
[----:B------:R-:W-:Y:S02]  /*de30*/  IMAD R13, R10, R6, R13 ;  /* 0x000000060a0d7224 */ /* 0x000fe400078e020d */
[--C-:B------:R-:W-:Y:S01]  /*de40*/  @!P5 IMAD.IADD R11, R11, 0x1, -R10.reuse ;  /* 0x000000010b0bd824 */ /* 0x100fe200078e0a0a */
[----:B------:R0:W-:Y:S01]  /*de50*/  STL [R1+0x4b0], R3 ;  /* 0x0004b00301007387 */ /* 0x0001e20000100800 */
[----:B------:R-:W-:Y:S01]  /*de60*/  VIADD R8, R28, 0xf6 ;  /* 0x000000f61c087836 */ /* 0x000fe20000000000 */
[----:B------:R-:W-:Y:S01]  /*de70*/  ISETP.GT.U32.AND P5, PT, R10, R13, PT ;  /* 0x0000000d0a00720c */ /* 0x000fe20003fa4070 */
[----:B------:R-:W-:Y:S01]  /*de80*/  @!P2 IMAD.IADD R20, R20, 0x1, -R10 ;  /* 0x000000011414a824 */ /* 0x000fe200078e0a0a */
[----:B------:R-:W-:Y:S01]  /*de90*/  ISETP.GE.AND P2, PT, R0, RZ, PT ;  /* 0x000000ff0000720c */ /* 0x000fe20003f46270 */
[----:B------:R-:W-:Y:S01]  /*dea0*/  IMAD.HI.U32 R0, R7, R4, RZ ;  /* 0x0000000407007227 */ /* 0x000fe200078e00ff */
[----:B------:R-:W-:-:S03]  /*deb0*/  IABS R14, R8 ;  /* 0x00000008000e7213 */ /* 0x000fc60000000000 */
[----:B------:R-:W-:Y:S02]  /*dec0*/  @!P6 IMAD.IADD R12, R12, 0x1, -R10 ;  /* 0x000000010c0ce824 */ /* 0x000fe400078e0a0a */
[----:B0-----:R-:W-:Y:S02]  /*ded0*/  IMAD.MOV.U32 R3, RZ, RZ, R9 ;  /* 0x000000ffff037224 */ /* 0x001fe400078e0009 */
[----:B------:R-:W-:Y:S01]  /*dee0*/  VIADD R6, R28, 0xf5 ;  /* 0x000000f51c067836 */ /* 0x000fe20000000000 */
[C---:B------:R-:W-:Y:S01]  /*def0*/  ISETP.GT.U32.AND P6, PT, R10.reuse, R12, PT ;  /* 0x0000000c0a00720c */ /* 0x040fe20003fc4070 */
[----:B------:R-:W-:Y:S01]  /*df00*/  @!P3 IMAD.MOV R3, RZ, RZ, -R3 ;  /* 0x000000ffff03b224 */ /* 0x000fe200078e0a03 */
[----:B------:R-:W-:Y:S01]  /*df10*/  ISETP.GE.AND P3, PT, R5, RZ, PT ;  /* 0x000000ff0500720c */ /* 0x000fe20003f66270 */
[----:B------:R-:W-:Y:S01]  /*df20*/  IMAD.MOV R0, RZ, RZ, -R0 ;  /* 0x000000ffff007224 */ /* 0x000fe200078e0a00 */
[----:B------:R-:W-:Y:S01]  /*df30*/  IABS R17, R6 ;  /* 0x0000000600117213 */ /* 0x000fe20000000000 */
[----:B------:R-:W-:Y:S01]  /*df40*/  @!P5 IMAD.IADD R13, R13, 0x1, -R10 ;  /* 0x000000010d0dd824 */ /* 0x000fe200078e0a0a */
[----:B------:R0:W-:Y:S01]  /*df50*/  STL [R1+0x4ac], R3 ;  /* 0x0004ac0301007387 */ /* 0x0001e20000100800 */
[----:B------:R-:W-:-:S02]  /*df60*/  IMAD R4, R10, R0, R4 ;  /* 0x000000000a047224 */ /* 0x000fc400078e0204 */
[----:B------:R-:W-:-:S04]  /*df70*/  IMAD.HI.U32 R0, R7, R14, RZ ;  /* 0x0000000e07007227 */ /* 0x000fc800078e00ff */
[----:B------:R-:W-:Y:S01]  /*df80*/  @!P6 IMAD.IADD R12, R12, 0x1, -R10 ;  /* 0x000000010c0ce824 */ /* 0x000fe200078e0a0a */
[----:B------:R-:W-:Y:S01]  /*df90*/  ISETP.GT.U32.AND P6, PT, R10, R4, PT ;  /* 0x000000040a00720c */ /* 0x000fe20003fc4070 */
[----:B------:R-:W-:-:S04]  /*dfa0*/  IMAD.HI.U32 R19, R7, R17, RZ ;  /* 0x0000001107137227 */ /* 0x000fc800078e00ff */
[----:B0-----:R-:W-:Y:S02]  /*dfb0*/  IMAD.MOV.U32 R3, RZ, RZ, R20 ;  /* 0x000000ffff037224 */ /* 0x001fe400078e0014 */
[----:B------:R-:W-:Y:S02]  /*dfc0*/  VIADD R5, R28, 0xf3 ;  /* 0x000000f31c057836 */ /* 0x000fe40000000000 */
[----:B------:R-:W-:Y:S01]  /*dfd0*/  @!P0 IMAD.MOV R3, RZ, RZ, -R3 ;  /* 0x000000ffff038224 */ /* 0x000fe200078e0a03 */
[----:B------:R-:W-:Y:S01]  /*dfe0*/  ISETP.GT.U32.AND P0, PT, R10, R13, PT ;  /* 0x0000000d0a00720c */ /* 0x000fe20003f04070 */
[----:B------:R-:W-:Y:S01]  /*dff0*/  IMAD.MOV R0, RZ, RZ, -R0 ;  /* 0x000000ffff007224 */ /* 0x000fe200078e0a00 */
[----:B------:R-:W-:Y:S01]  /*e000*/  IABS R15, R5 ;  /* 0x00000005000f7213 */ /* 0x000fe20000000000 */
[----:B------:R-:W-:Y:S01]  /*e010*/  IMAD.MOV R19, RZ, RZ, -R19 ;  /* 0x000000ffff137224 */ /* 0x000fe200078e0a13 */
[----:B------:R0:W-:Y:S01]  /*e020*/  STL [R1+0x4a8], R3 ;  /* 0x0004a80301007387 */ /* 0x0001e20000100800 */
[----:B------:R-:W-:-:S02]  /*e030*/  VIADD R9, R28, 0xf4 ;  /* 0x000000f41c097836 */ /* 0x000fc40000000000 */
[C---:B------:R-:W-:Y:S02]  /*e040*/  IMAD R14, R10.reuse, R0, R14 ;  /* 0x000000000a0e7224 */ /* 0x040fe400078e020e */
[----:B------:R-:W-:Y:S01]  /*e050*/  IMAD R17, R10, R19, R17 ;  /* 0x000000130a117224 */ /* 0x000fe200078e0211 */
[----:B------:R-:W-:Y:S01]  /*e060*/  IABS R18, R9 ;  /* 0x0000000900127213 */ /* 0x000fe20000000000 */
[--C-:B------:R-:W-:Y:S01]  /*e070*/  @!P6 IMAD.IADD R4, R4, 0x1, -R10.reuse ;  /* 0x000000010404e824 */ /* 0x100fe200078e0a0a */
[C---:B------:R-:W-:Y:S01]  /*e080*/  ISETP.GT.U32.AND P5, PT, R10.reuse, R14, PT ;  /* 0x0000000e0a00720c */ /* 0x040fe20003fa4070 */
[----:B------:R-:W-:Y:S01]  /*e090*/  @!P0 IMAD.IADD R13, R13, 0x1, -R10 ;  /* 0x000000010d0d8824 */ /* 0x000fe200078e0a0a */
[----:B------:R-:W-:Y:S01]  /*e0a0*/  ISETP.GT.U32.AND P0, PT, R10, R17, PT ;  /* 0x000000110a00720c */ /* 0x000fe20003f04070 */
[----:B0-----:R-:W-:Y:S01]  /*e0b0*/  IMAD.MOV.U32 R3, RZ, RZ, R11 ;  /* 0x000000ffff037224 */ /* 0x001fe200078e000b */
[----:B------:R-:W-:Y:S01]  /*e0c0*/  ISETP.GE.AND P6, PT, R8, RZ, PT ;  /* 0x000000ff0800720c */ /* 0x000fe20003fc6270 */
[----:B------:R-:W-:-:S04]  /*e0d0*/  IMAD.HI.U32 R11, R7, R15, RZ ;  /* 0x0000000f070b7227 */ /* 0x000fc800078e00ff */
[----:B------:R-:W-:-:S04]  /*e0e0*/  IMAD.HI.U32 R16, R7, R18, RZ ;  /* 0x0000001207107227 */ /* 0x000fc800078e00ff */
[----:B------:R-:W-:Y:S01]  /*e0f0*/  @!P1 IMAD.MOV R3, RZ, RZ, -R3 ;  /* 0x000000ffff039224 */ /* 0x000fe200078e0a03 */
[C---:B------:R-:W-:Y:S01]  /*e100*/  ISETP.GT.U32.AND P1, PT, R10.reuse, R4, PT ;  /* 0x000000040a00720c */ /* 0x040fe20003f24070 */
[----:B------:R-:W-:Y:S02]  /*e110*/  IMAD.MOV R11, RZ, RZ, -R11 ;  /* 0x000000ffff0b7224 */ /* 0x000fe400078e0a0b */
[----:B------:R-:W-:Y:S01]  /*e120*/  IMAD.MOV R16, RZ, RZ, -R16 ;  /* 0x000000ffff107224 */ /* 0x000fe200078e0a10 */
[----:B------:R0:W-:Y:S01]  /*e130*/  STL [R1+0x4a4], R3 ;  /* 0x0004a40301007387 */ /* 0x0001e20000100800 */
[C---:B------:R-:W-:Y:S02]  /*e140*/  IMAD R15, R10.reuse, R11, R15 ;  /* 0x0000000b0a0f7224 */ /* 0x040fe400078e020f */
[----:B------:R-:W-:Y:S02]  /*e150*/  IMAD R18, R10, R16, R18 ;  /* 0x000000100a127224 */ /* 0x000fe400078e0212 */
[----:B------:R-:W-:-:S02]  /*e160*/  IMAD.MOV.U32 R16, RZ, RZ, R12 ;  /* 0x000000ffff107224 */ /* 0x000fc400078e000c */
[--C-:B------:R-:W-:Y:S02]  /*e170*/  @!P5 IMAD.IADD R14, R14, 0x1, -R10.reuse ;  /* 0x000000010e0ed824 */ /* 0x100fe400078e0a0a */
[----:B------:R-:W-:Y:S01]  /*e180*/  @!P0 IMAD.IADD R17, R17, 0x1, -R10 ;  /* 0x0000000111118824 */ /* 0x000fe200078e0a0a */
[C---:B------:R-:W-:Y:S01]  /*e190*/  ISETP.GT.U32.AND P0, PT, R10.reuse, R15, PT ;  /* 0x0000000f0a00720c */ /* 0x040fe20003f04070 */
[----:B0-----:R-:W-:Y:S01]  /*e1a0*/  IMAD.MOV.U32 R3, RZ, RZ, R13 ;  /* 0x000000ffff037224 */ /* 0x001fe200078e000d */
[----:B------:R-:W-:Y:S01]  /*e1b0*/  ISETP.GT.U32.AND P5, PT, R10, R14, PT ;  /* 0x0000000e0a00720c */ /* 0x000fe20003fa4070 */
[----:B------:R-:W-:Y:S01]  /*e1c0*/  @!P4 IMAD.MOV R16, RZ, RZ, -R16 ;  /* 0x000000ffff10c224 */ /* 0x000fe200078e0a10 */
[----:B------:R-:W-:Y:S01]  /*e1d0*/  ISETP.GE.AND P4, PT, R6, RZ, PT ;  /* 0x000000ff0600720c */ /* 0x000fe20003f86270 */
[----:B------:R-:W-:Y:S01]  /*e1e0*/  @!P2 IMAD.MOV R3, RZ, RZ, -R3 ;  /* 0x000000ffff03a224 */ /* 0x000fe200078e0a03 */
[----:B------:R-:W-:Y:S01]  /*e1f0*/  ISETP.GT.U32.AND P2, PT, R10, R18, PT ;  /* 0x000000120a00720c */ /* 0x000fe20003f44070 */
[----:B------:R-:W-:Y:S01]  /*e200*/  VIADD R0, R28, 0xf2 ;  /* 0x000000f21c007836 */ /* 0x000fe20000000000 */
[----:B------:R0:W-:Y:S01]  /*e210*/  STL [R1+0x49c], R16 ;  /* 0x00049c1001007387 */ /* 0x0001e20000100800 */
[--C-:B------:R-:W-:Y:S01]  /*e220*/  @!P1 IMAD.IADD R4, R4, 0x1, -R10.reuse ;  /* 0x0000000104049824 */ /* 0x100fe200078e0a0a */
[----:B------:R-:W-:Y:S01]  /*e230*/  ISETP.GE.AND P1, PT, R9, RZ, PT ;  /* 0x000000ff0900720c */ /* 0x000fe20003f26270 */
[----:B------:R-:W-:Y:S01]  /*e240*/  VIADD R11, R28, 0xef ;  /* 0x000000ef1c0b7836 */ /* 0x000fe20000000000 */
[----:B------:R2:W-:Y:S01]  /*e250*/  STL [R1+0x494], R3 ;  /* 0x0004940301007387 */ /* 0x0005e20000100800 */
[----:B------:R-:W-:Y:S01]  /*e260*/  IABS R8, R0 ;  /* 0x0000000000087213 */ /* 0x000fe20000000000 */
[----:B------:R-:W-:-:S02]  /*e270*/  @!P0 IMAD.IADD R15, R15, 0x1, -R10 ;  /* 0x000000010f0f8824 */ /* 0x000fc400078e0a0a */
[----:B------:R-:W-:Y:S01]  /*e280*/  @!P5 IMAD.IADD R14, R14, 0x1, -R10 ;  /* 0x000000010e0ed824 */ /* 0x000fe200078e0a0a */
[----:B------:R-:W-:Y:S01]  /*e290*/  ISETP.GE.AND P5, PT, R5, RZ, PT ;  /* 0x000000ff0500720c */ /* 0x000fe20003fa6270 */
[----:B0-----:R-:W-:Y:S01]  /*e2a0*/  VIADD R16, R28, 0xf1 ;  /* 0x000000f11c107836 */ /* 0x001fe20000000000 */
[----:B------:R-:W-:Y:S01]  /*e2b0*/  ISETP.GT.U32.AND P0, PT, R10, R15, PT ;  /* 0x0000000f0a00720c */ /* 0x000fe20003f04070 */
[----:B------:R-:W-:Y:S01]  /*e2c0*/  IMAD.HI.U32 R12, R7, R8, RZ ;  /* 0x00000008070c7227 */ /* 0x000fe200078e00ff */
[----:B------:R-:W-:-:S03]  /*e2d0*/  IABS R13, R11 ;  /* 0x0000000b000d7213 */ /* 0x000fc60000000000 */
[----:B--2---:R-:W-:Y:S01]  /*e2e0*/  IMAD.MOV.U32 R3, RZ, RZ, R4 ;  /* 0x000000ffff037224 */ /* 0x004fe200078e0004 */
[----:B------:R-:W-:Y:S01]  /*e2f0*/  IABS R4, R16 ;  /* 0x0000001000047213 */ /* 0x000fe20000000000 */
[----:B------:R-:W-:Y:S02]  /*e300*/  IMAD.MOV R12, RZ, RZ, -R12 ;  /* 0x000000ffff0c7224 */ /* 0x000fe400078e0a0c */
[----:B------:R-:W-:Y:S01]  /*e310*/  @!P3 IMAD.MOV R3, RZ, RZ, -R3 ;  /* 0x000000ffff03b224 */ /* 0x000fe200078e0a03 */
[----:B------:R-:W-:Y:S01]  /*e320*/  ISETP.GT.U32.AND P3, PT, R10, R17, PT ;  /* 0x000000110a00720c */ /* 0x000fe20003f64070 */
[----:B------:R-:W-:-:S03]  /*e330*/  IMAD.HI.U32 R5, R7, R4, RZ ;  /* 0x0000000407057227 */ /* 0x000fc600078e00ff */
[----:B------:R0:W-:Y:S01]  /*e340*/  STL [R1+0x490], R3 ;  /* 0x0004900301007387 */ /* 0x0001e20000100800 */
[----:B------:R-:W-:Y:S02]  /*e350*/  IMAD R8, R10, R12, R8 ;  /* 0x0000000c0a087224 */ /* 0x000fe400078e0208 */
[--C-:B------:R-:W-:Y:S02]  /*e360*/  @!P2 IMAD.IADD R18, R18, 0x1, -R10.reuse ;  /* 0x000000011212a824 */ /* 0x100fe400078e0a0a */
[----:B------:R-:W-:Y:S02]  /*e370*/  IMAD.MOV R5, RZ, RZ, -R5 ;  /* 0x000000ffff057224 */ /* 0x000fe400078e0a05 */
[--C-:B------:R-:W-:Y:S01]  /*e380*/  @!P0 IMAD.IADD R15, R15, 0x1, -R10.reuse ;  /* 0x000000010f0f8824 */ /* 0x100fe200078e0a0a */
[C---:B------:R-:W-:Y:S01]  /*e390*/  ISETP.GT.U32.AND P2, PT, R10.reuse, R18, PT ;  /* 0x000000120a00720c */ /* 0x040fe20003f44070 */
[----:B------:R-:W-:Y:S01]  /*e3a0*/  @!P3 IMAD.IADD R17, R17, 0x1, -R10 ;  /* 0x000000011111b824 */ /* 0x000fe200078e0a0a */
[C---:B------:R-:W-:Y:S01]  /*e3b0*/  ISETP.GT.U32.AND P3, PT, R10.reuse, R8, PT ;  /* 0x000000080a00720c */ /* 0x040fe20003f64070 */
[----:B------:R-:W-:-:S02]  /*e3c0*/  IMAD R4, R10, R5, R4 ;  /* 0x000000050a047224 */ /* 0x000fc400078e0204 */
[C---:B------:R-:W-:Y:S02]  /*e3d0*/  VIADD R6, R28.reuse, 0xf0 ;  /* 0x000000f01c067836 */ /* 0x040fe40000000000 */
[----:B------:R-:W-:Y:S01]  /*e3e0*/  VIADD R12, R28, 0xee ;  /* 0x000000ee1c0c7836 */ /* 0x000fe20000000000 */
[----:B------:R-:W-:Y:S01]  /*e3f0*/  ISETP.GT.U32.AND P0, PT, R10, R4, PT ;  /* 0x000000040a00720c */ /* 0x000fe20003f04070 */
[----:B------:R-:W-:Y:S01]  /*e400*/  IMAD.MOV.U32 R21, RZ, RZ, R14 ;  /* 0x000000ffff157224 */ /* 0x000fe200078e000e */
[----:B------:R-:W-:Y:S01]  /*e410*/  IABS R19, R6 ;  /* 0x0000000600137213 */ /* 0x000fe20000000000 */
[----:B0-----:R-:W-:Y:S01]  /*e420*/  IMAD.MOV.U32 R3, RZ, RZ, R17 ;  /* 0x000000ffff037224 */ /* 0x001fe200078e0011 */
[----:B------:R-:W-:Y:S01]  /*e430*/  IABS R9, R12 ;  /* 0x0000000c00097213 */ /* 0x000fe20000000000 */
[--C-:B------:R-:W-:Y:S01]  /*e440*/  @!P2 IMAD.IADD R18, R18, 0x1, -R10.reuse ;  /* 0x000000011212a824 */ /* 0x100fe200078e0a0a */
[----:B------:R-:W-:Y:S01]  /*e450*/  ISETP.GE.AND P2, PT, R0, RZ, PT ;  /* 0x000000ff0000720c */ /* 0x000fe20003f46270 */
[----:B------:R-:W-:Y:S01]  /*e460*/  @!P3 IMAD.IADD R8, R8, 0x1, -R10 ;  /* 0x000000010808b824 */ /* 0x000fe200078e0a0a */
[----:B------:R-:W-:Y:S01]  /*e470*/  ISETP.GE.AND P3, PT, R16, RZ, PT ;  /* 0x000000ff1000720c */ /* 0x000fe20003f66270 */
[----:B------:R-:W-:-:S04]  /*e480*/  IMAD.HI.U32 R0, R7, R13, RZ ;  /* 0x0000000d07007227 */ /* 0x000fc800078e00ff */
[----:B------:R-:W-:Y:S01]  /*e490*/  @!P0 IMAD.IADD R4, R4, 0x1, -R10 ;  /* 0x0000000104048824 */ /* 0x000fe200078e0a0a */
[----:B------:R-:W-:Y:S01]  /*e4a0*/  ISETP.GT.U32.AND P0, PT, R10, R8, PT ;  /* 0x000000080a00720c */ /* 0x000fe20003f04070 */
[----:B------:R-:W-:-:S04]  /*e4b0*/  IMAD.HI.U32 R20, R7, R19, RZ ;  /* 0x0000001307147227 */ /* 0x000fc800078e00ff */
[----:B------:R-:W-:-:S04]  /*e4c0*/  IMAD.HI.U32 R5, R7, R9, RZ ;  /* 0x0000000907057227 */ /* 0x000fc800078e00ff */
[----:B------:R-:W-:Y:S02]  /*e4d0*/  IMAD.MOV R0, RZ, RZ, -R0 ;  /* 0x000000ffff007224 */ /* 0x000fe400078e0a00 */
[----:B------:R-:W-:Y:S02]  /*e4e0*/  IMAD.MOV R20, RZ, RZ, -R20 ;  /* 0x000000ffff147224 */ /* 0x000fe400078e0a14 */
[----:B------:R-:W-:Y:S02]  /*e4f0*/  IMAD.MOV R5, RZ, RZ, -R5 ;  /* 0x000000ffff057224 */ /* 0x000fe400078e0a05 */
[C---:B------:R-:W-:Y:S02]  /*e500*/  IMAD R13, R10.reuse, R0, R13 ;  /* 0x000000000a0d7224 */ /* 0x040fe400078e020d */
[----:B------:R-:W-:Y:S01]  /*e510*/  @!P6 IMAD.MOV R21, RZ, RZ, -R21 ;  /* 0x000000ffff15e224 */ /* 0x000fe200078e0a15 */
[----:B------:R-:W-:Y:S01]  /*e520*/  ISETP.GT.U32.AND P6, PT, R10, R4, PT ;  /* 0x000000040a00720c */ /* 0x000fe20003fc4070 */
[----:B------:R-:W-:-:S02]  /*e530*/  @!P4 IMAD.MOV R3, RZ, RZ, -R3 ;  /* 0x000000ffff03c224 */ /* 0x000fc400078e0a03 */
[C---:B------:R-:W-:Y:S01]  /*e540*/  IMAD R16, R10.reuse, R20, R19 ;  /* 0x000000140a107224 */ /* 0x040fe200078e0213 */
[----:B------:R-:W-:Y:S01]  /*e550*/  STL [R1+0x488], R21 ;  /* 0x0004881501007387 */ /* 0x000fe20000100800 */
[C---:B------:R-:W-:Y:S02]  /*e560*/  IMAD R9, R10.reuse, R5, R9 ;  /* 0x000000050a097224 */ /* 0x040fe400078e0209 */
[----:B------:R-:W-:Y:S01]  /*e570*/  @!P1 IMAD.MOV R18, RZ, RZ, -R18 ;  /* 0x000000ffff129224 */ /* 0x000fe200078e0a12 */
[----:B------:R-:W-:Y:S01]  /*e580*/  ISETP.GT.U32.AND P1, PT, R10, R13, PT ;  /* 0x0000000d0a00720c */ /* 0x000fe20003f24070 */
[----:B------:R0:W-:Y:S01]  /*e590*/  STL [R1+0x484], R3 ;  /* 0x0004840301007387 */ /* 0x0001e20000100800 */
[--C-:B------:R-:W-:Y:S01]  /*e5a0*/  @!P0 IMAD.IADD R8, R8, 0x1, -R10.reuse ;  /* 0x0000000108088824 */ /* 0x100fe200078e0a0a */
[----:B------:R-:W-:Y:S01]  /*e5b0*/  ISETP.GT.U32.AND P4, PT, R10, R16, PT ;  /* 0x000000100a00720c */ /* 0x000fe20003f84070 */
[----:B------:R-:W-:Y:S01]  /*e5c0*/  VIADD R0, R28, 0xed ;  /* 0x000000ed1c007836 */ /* 0x000fe20000000000 */
[----:B------:R-:W-:Y:S01]  /*e5d0*/  ISETP.GT.U32.AND P0, PT, R10, R9, PT ;  /* 0x000000090a00720c */ /* 0x000fe20003f04070 */
[----:B------:R-:W-:Y:S01]  /*e5e0*/  VIADD R5, R28, 0xec ;  /* 0x000000ec1c057836 */ /* 0x000fe20000000000 */
[----:B------:R-:W-:Y:S01]  /*e5f0*/  STL [R1+0x480], R18 ;  /* 0x0004801201007387 */ /* 0x000fe20000100800 */
[----:B------:R-:W-:Y:S01]  /*e600*/  @!P6 IMAD.IADD R4, R4, 0x1, -R10 ;  /* 0x000000010404e824 */ /* 0x000fe200078e0a0a */
[----:B------:R-:W-:Y:S01]  /*e610*/  IABS R14, R0 ;  /* 0x00000000000e7213 */ /* 0x000fe20000000000 */
[----:B0-----:R-:W-:Y:S01]  /*e620*/  IMAD.MOV.U32 R3, RZ, RZ, R15 ;  /* 0x000000ffff037224 */ /* 0x001fe200078e000f */
[----:B------:R-:W-:-:S02]  /*e630*/  IABS R17, R5 ;  /* 0x0000000500117213 */ /* 0x000fc40000000000 */
[----:B------:R-:W-:Y:S01]  /*e640*/  @!P1 IMAD.IADD R13, R13, 0x1, -R10 ;  /* 0x000000010d0d9824 */ /* 0x000fe200078e0a0a */
[----:B------:R-:W-:Y:S01]  /*e650*/  ISETP.GE.AND P6, PT, R11, RZ, PT ;  /* 0x000000ff0b00720c */ /* 0x000fe20003fc6270 */
[----:B------:R-:W-:Y:S01]  /*e660*/  @!P5 IMAD.MOV R3, RZ, RZ, -R3 ;  /* 0x000000ffff03d224 */ /* 0x000fe200078e0a03 */
[----:B------:R-:W-:Y:S01]  /*e670*/  ISETP.GE.AND P5, PT, R6, RZ, PT ;  /* 0x000000ff0600720c */ /* 0x000fe20003fa6270 */
[----:B------:R-:W-:-:S03]  /*e680*/  IMAD.HI.U32 R15, R7, R14, RZ ;  /* 0x0000000e070f7227 */ /* 0x000fc600078e00ff */
[----:B------:R0:W-:Y:S01]  /*e690*/  STL [R1+0x47c], R3 ;  /* 0x00047c0301007387 */ /* 0x0001e20000100800 */
[----:B------:R-:W-:Y:S02]  /*e6a0*/  IMAD.MOV.U32 R6, RZ, RZ, R17 ;  /* 0x000000ffff067224 */ /* 0x000fe400078e0011 */
[--C-:B------:R-:W-:Y:S01]  /*e6b0*/  @!P4 IMAD.IADD R16, R16, 0x1, -R10.reuse ;  /* 0x000000011010c824 */ /* 0x100fe200078e0a0a */
[----:B------:R-:W-:Y:S01]  /*e6c0*/  ISETP.GE.AND P4, PT, R12, RZ, PT ;  /* 0x000000ff0c00720c */ /* 0x000fe20003f86270 */
[----:B------:R-:W-:Y:S01]  /*e6d0*/  @!P0 IMAD.IADD R9, R9, 0x1, -R10 ;  /* 0x0000000109098824 */ /* 0x000fe200078e0a0a */
[C---:B------:R-:W-:Y:S01]  /*e6e0*/  ISETP.GT.U32.AND P0, PT, R10.reuse, R13, PT ;  /* 0x0000000d0a00720c */ /* 0x040fe20003f04070 */
[----:B------:R-:W-:Y:S01]  /*e6f0*/  IMAD.MOV R15, RZ, RZ, -R15 ;  /* 0x000000ffff0f7224 */ /* 0x000fe200078e0a0f */
[----:B------:R-:W-:Y:S01]  /*e700*/  ISETP.GT.U32.AND P1, PT, R10, R16, PT ;  /* 0x000000100a00720c */ /* 0x000fe20003f24070 */
[----:B------:R-:W-:-:S04]  /*e710*/  IMAD.HI.U32 R12, R7, R6, RZ ;  /* 0x00000006070c7227 */ /* 0x000fc800078e00ff */
[----:B0-----:R-:W-:Y:S02]  /*e720*/  IMAD.MOV.U32 R3, RZ, RZ, R8 ;  /* 0x000000ffff037224 */ /* 0x001fe400078e0008 */
[C---:B------:R-:W-:Y:S02]  /*e730*/  IMAD R11, R10.reuse, R15, R14 ;  /* 0x0000000f0a0b7224 */ /* 0x040fe400078e020e */
[----:B------:R-:W-:Y:S01]  /*e740*/  @!P2 IMAD.MOV R3, RZ, RZ, -R3 ;  /* 0x000000ffff03a224 */ /* 0x000fe200078e0a03 */
[C---:B------:R-:W-:Y:S01]  /*e750*/  ISETP.GT.U32.AND P2, PT, R10.reuse, R9, PT ;  /* 0x000000090a00720c */ /* 0x040fe20003f44070 */
[----:B------:R-:W-:Y:S02]  /*e760*/  IMAD.MOV R12, RZ, RZ, -R12 ;  /* 0x000000ffff0c7224 */ /* 0x000fe400078e0a0c */
[----:B------:R-:W-:Y:S01]  /*e770*/  @!P0 IMAD.IADD R13, R13, 0x1, -R10 ;  /* 0x000000010d0d8824 */ /* 0x000fe200078e0a0a */
[----:B------:R0:W-:Y:S01]  /*e780*/  STL [R1+0x474], R3 ;  /* 0x0004740301007387 */ /* 0x0001e20000100800 */
[----:B------:R-:W-:-:S02]  /*e790*/  IMAD R6, R10, R12, R6 ;  /* 0x0000000c0a067224 */ /* 0x000fc400078e0206 */
[--C-:B------:R-:W-:Y:S01]  /*e7a0*/  @!P1 IMAD.IADD R16, R16, 0x1, -R10.reuse ;  /* 0x0000000110109824 */ /* 0x100fe200078e0a0a */
[----:B------:R-:W-:Y:S01]  /*e7b0*/  ISETP.GE.AND P1, PT, R0, RZ, PT ;  /* 0x000000ff0000720c */ /* 0x000fe20003f26270 */
[----:B------:R-:W-:Y:S01]  /*e7c0*/  VIADD R14, R28, 0xeb ;  /* 0x000000eb1c0e7836 */ /* 0x000fe20000000000 */
[----:B------:R-:W-:Y:S01]  /*e7d0*/  ISETP.GT.U32.AND P0, PT, R10, R6, PT ;  /* 0x000000060a00720c */ /* 0x000fe20003f04070 */
[C---:B------:R-:W-:Y:S02]  /*e7e0*/  VIADD R8, R28.reuse, 0xea ;  /* 0x000000ea1c087836 */ /* 0x040fe40000000000 */
[----:B------:R-:W-:Y:S01]  /*e7f0*/  @!P2 IMAD.IADD R9, R9, 0x1, -R10 ;  /* 0x000000010909a824 */ /* 0x000fe200078e0a0a */
[----:B------:R-:W-:Y:S01]  /*e800*/  ISETP.GE.AND P2, PT, R5, RZ, PT ;  /* 0x000000ff0500720c */ /* 0x000fe20003f46270 */
[----:B0-----:R-:W-:Y:S01]  /*e810*/  IMAD.MOV.U32 R3, RZ, RZ, R4 ;  /* 0x000000ffff037224 */ /* 0x001fe200078e0004 */
[----:B------:R-:W-:Y:S01]  /*e820*/  IABS R4, R14 ;  /* 0x0000000e00047213 */ /* 0x000fe20000000000 */
[----:B------:R-:W-:Y:S01]  /*e830*/  VIADD R5, R28, 0xe9 ;  /* 0x000000e91c057836 */ /* 0x000fe20000000000 */
[----:B------:R-:W-:Y:S01]  /*e840*/  IABS R0, R8 ;  /* 0x0000000800007213 */ /* 0x000fe20000000000 */
[----:B------:R-:W-:Y:S01]  /*e850*/  @!P3 IMAD.MOV R3, RZ, RZ, -R3 ;  /* 0x000000ffff03b224 */ /* 0x000fe200078e0a03 */
[----:B------:R-:W-:Y:S01]  /*e860*/  ISETP.GT.U32.AND P3, PT, R10, R11, PT ;  /* 0x0000000b0a00720c */ /* 0x000fe20003f64070 */
[----:B------:R-:W-:-:S03]  /*e870*/  IMAD.HI.U32 R15, R7, R4, RZ ;  /* 0x00000004070f7227 */ /* 0x000fc600078e00ff */
[----:B------:R0:W-:Y:S01]  /*e880*/  STL [R1+0x470], R3 ;  /* 0x0004700301007387 */ /* 0x0001e20000100800 */
[----:B------:R-:W-:Y:S02]  /*e890*/  @!P0 IMAD.IADD R6, R6, 0x1, -R10 ;  /* 0x0000000106068824 */ /* 0x000fe400078e0a0a */
[----:B------:R-:W-:-:S04]  /*e8a0*/  IMAD.HI.U32 R12, R7, R0, RZ ;  /* 0x00000000070c7227 */ /* 0x000fc800078e00ff */
[----:B------:R-:W-:Y:S02]  /*e8b0*/  IMAD.MOV R12, RZ, RZ, -R12 ;  /* 0x000000ffff0c7224 */ /* 0x000fe400078e0a0c */
[----:B------:R-:W-:Y:S01]  /*e8c0*/  @!P3 IMAD.IADD R11, R11, 0x1, -R10 ;  /* 0x000000010b0bb824 */ /* 0x000fe200078e0a0a */
[----:B------:R-:W-:Y:S01]  /*e8d0*/  ISETP.GE.AND P3, PT, R14, RZ, PT ;  /* 0x000000ff0e00720c */ /* 0x000fe20003f66270 */
[----:B0-----:R-:W-:Y:S01]  /*e8e0*/  IMAD.MOV.U32 R3, RZ, RZ, R16 ;  /* 0x000000ffff037224 */ /* 0x001fe200078e0010 */
[----:B------:R-:W-:Y:S01]  /*e8f0*/  IABS R14, R5 ;  /* 0x00000005000e7213 */ /* 0x000fe20000000000 */
[C---:B------:R-:W-:Y:S01]  /*e900*/  IMAD R0, R10.reuse, R12, R0 ;  /* 0x0000000c0a007224 */ /* 0x040fe200078e0200 */
[C---:B------:R-:W-:Y:S01]  /*e910*/  ISETP.GT.U32.AND P0, PT, R10.reuse, R11, PT ;  /* 0x0000000b0a00720c */ /* 0x040fe20003f04070 */
[----:B------:R-:W-:Y:S01]  /*e920*/  @!P5 IMAD.MOV R3, RZ, RZ, -R3 ;  /* 0x000000ffff03d224 */ /* 0x000fe200078e0a03 */
[----:B------:R-:W-:Y:S01]  /*e930*/  ISETP.GT.U32.AND P5, PT, R10, R6, PT ;  /* 0x000000060a00720c */ /* 0x000fe20003fa4070 */
[----:B------:R-:W-:-:S02]  /*e940*/  IMAD.MOV R15, RZ, RZ, -R15 ;  /* 0x000000ffff0f7224 */ /* 0x000fc400078e0a0f */
[----:B------:R-:W-:Y:S01]  /*e950*/  @!P6 IMAD.MOV R13, RZ, RZ, -R13 ;  /* 0x000000ffff0de224 */ /* 0x000fe200078e0a0d */
[----:B------:R0:W-:Y:S01]  /*e960*/  STL [R1+0x46c], R3 ;  /* 0x00046c0301007387 */ /* 0x0001e20000100800 */
[----:B------:R-:W-:Y:S02]  /*e970*/  IMAD R4, R10, R15, R4 ;  /* 0x0000000f0a047224 */ /* 0x000fe400078e0204 */
[C---:B------:R-:W-:Y:S01]  /*e980*/  VIADD R18, R28.reuse, 0xe5 ;  /* 0x000000e51c127836 */ /* 0x040fe20000000000 */
[----:B------:R-:W-:Y:S01]  /*e990*/  STL [R1+0x468], R13 ;  /* 0x0004680d01007387 */ /* 0x000fe20000100800 */
[----:B------:R-:W-:Y:S01]  /*e9a0*/  VIADD R15, R28, 0xdf ;  /* 0x000000df1c0f7836 */ /* 0x000fe20000000000 */
[C---:B------:R-:W-:Y:S01]  /*e9b0*/  ISETP.GT.U32.AND P6, PT, R10.reuse, R4, PT ;  /* 0x000000040a00720c */ /* 0x040fe20003fc4070 */
[--C-:B------:R-:W-:Y:S01]  /*e9c0*/  @!P0 IMAD.IADD R11, R11, 0x1, -R10.reuse ;  /* 0x000000010b0b8824 */ /* 0x100fe200078e0a0a */
[----:B------:R-:W-:Y:S01]  /*e9d0*/  ISETP.GT.U32.AND P0, PT, R10, R0, PT ;  /* 0x000000000a00720c */ /* 0x000fe20003f04070 */
[----:B------:R-:W-:Y:S01]  /*e9e0*/  @!P5 IMAD.IADD R6, R6, 0x1, -R10 ;  /* 0x000000010606d824 */ /* 0x000fe200078e0a0a */
[----:B------:R-:W-:Y:S01]  /*e9f0*/  ISETP.GE.AND P5, PT, R5, RZ, PT ;  /* 0x000000ff0500720c */ /* 0x000fe20003fa6270 */
[----:B0-----:R-:W-:-:S02]  /*ea00*/  IMAD.MOV.U32 R3, RZ, RZ, R9 ;  /* 0x000000ffff037224 */ /* 0x001fc400078e0009 */
[----:B------:R-:W-:-:S04]  /*ea10*/  IMAD.HI.U32 R9, R7, R14, RZ ;  /* 0x0000000e07097227 */ /* 0x000fc800078e00ff */
[----:B------:R-:W-:Y:S01]  /*ea20*/  @!P4 IMAD.MOV R3, RZ, RZ, -R3 ;  /* 0x000000ffff03c224 */ /* 0x000fe200078e0a03 */
[----:B------:R-:W-:Y:S01]  /*ea30*/  ISETP.GE.AND P4, PT, R8, RZ, PT ;  /* 0x000000ff0800720c */ /* 0x000fe20003f86270 */
[----:B------:R-:W-:Y:S02]  /*ea40*/  IMAD.MOV R8, RZ, RZ, -R9 ;  /* 0x000000ffff087224 */ /* 0x000fe400078e0a09 */
[----:B------:R-:W-:Y:S01]  /*ea50*/  IMAD.MOV.U32 R12, RZ, RZ, R11 ;  /* 0x000000ffff0c7224 */ /* 0x000fe200078e000b */
[----:B------:R0:W-:Y:S01]  /*ea60*/  STL [R1+0x464], R3 ;  /* 0x0004640301007387 */ /* 0x0001e20000100800 */
[----:B------:R-:W-:Y:S02]  /*ea70*/  IMAD R14, R10, R8, R14 ;  /* 0x000000080a0e7224 */ /* 0x000fe400078e020e */
[----:B------:R-:W-:Y:S02]  /*ea80*/  @!P1 IMAD.MOV R12, RZ, RZ, -R12 ;  /* 0x000000ffff0c9224 */ /* 0x000fe400078e0a0c */
[----:B------:R-:W-:Y:S01]  /*ea90*/  VIADD R9, R28, 0xe7 ;  /* 0x000000e71c097836 */ /* 0x000fe20000000000 */
[----:B------:R-:W-:Y:S01]  /*eaa0*/  ISETP.GT.U32.AND P1, PT, R10, R14, PT ;  /* 0x0000000e0a00720c */ /* 0x000fe20003f24070 */
[--C-:B------:R-:W-:Y:S01]  /*eab0*/  @!P6 IMAD.IADD R4, R4, 0x1, -R10.reuse ;  /* 0x000000010404e824 */ /* 0x100fe200078e0a0a */
[----:B------:R2:W-:Y:S01]  /*eac0*/  STL [R1+0x460], R12 ;  /* 0x0004600c01007387 */ /* 0x0005e20000100800 */
[----:B------:R-:W-:Y:S01]  /*ead0*/  @!P0 IMAD.IADD R0, R0, 0x1, -R10 ;  /* 0x0000000100008824 */ /* 0x000fe200078e0a0a */
[----:B------:R-:W-:Y:S01]  /*eae0*/  IABS R21, R9 ;  /* 0x0000000900157213 */ /* 0x000fe20000000000 */
[----:B0-----:R-:W-:Y:S01]  /*eaf0*/  IMAD.MOV.U32 R3, RZ, RZ, R6 ;  /* 0x000000ffff037224 */ /* 0x001fe200078e0006 */
[----:B------:R-:W-:Y:S01]  /*eb00*/  ISETP.GT.U32.AND P6, PT, R10, R4, PT ;  /* 0x000000040a00720c */ /* 0x000fe20003fc4070 */
[----:B------:R-:W-:Y:S01]  /*eb10*/  VIADD R5, R28, 0xe8 ;  /* 0x000000e81c057836 */ /* 0x000fe20000000000 */
[----:B------:R-:W-:Y:S01]  /*eb20*/  ISETP.GT.U32.AND P0, PT, R10, R0, PT ;  /* 0x000000000a00720c */ /* 0x000fe20003f04070 */
[----:B------:R-:W-:-:S03]  /*eb30*/  IMAD.HI.U32 R6, R7, R21, RZ ;  /* 0x0000001507067227 */ /* 0x000fc600078e00ff */
[----:B------:R-:W-:Y:S01]  /*eb40*/  IABS R20, R5 ;  /* 0x0000000500147213 */ /* 0x000fe20000000000 */
[----:B------:R-:W-:Y:S02]  /*eb50*/  @!P1 IMAD.IADD R14, R14, 0x1, -R10 ;  /* 0x000000010e0e9824 */ /* 0x000fe400078e0a0a */
[----:B------:R-:W-:Y:S02]  /*eb60*/  IMAD.MOV R6, RZ, RZ, -R6 ;  /* 0x000000ffff067224 */ /* 0x000fe400078e0a06 */
[----:B------:R-:W-:Y:S01]  /*eb70*/  VIADD R8, R28, 0xe6 ;  /* 0x000000e61c087836 */ /* 0x000fe20000000000 */
[C---:B------:R-:W-:Y:S01]  /*eb80*/  ISETP.GT.U32.AND P1, PT, R10.reuse, R14, PT ;  /* 0x0000000e0a00720c */ /* 0x040fe20003f24070 */
[----:B------:R-:W-:Y:S02]  /*eb90*/  IMAD R21, R10, R6, R21 ;  /* 0x000000060a157224 */ /* 0x000fe400078e0215 */
[----:B------:R-:W-:Y:S01]  /*eba0*/  IMAD.HI.U32 R11, R7, R20, RZ ;  /* 0x00000014070b7227 */ /* 0x000fe200078e00ff */
[----:B------:R-:W-:-:S03]  /*ebb0*/  IABS R19, R8 ;  /* 0x0000000800137213 */ /* 0x000fc60000000000 */
[----:B------:R-:W-:Y:S01]  /*ebc0*/  @!P2 IMAD.MOV R3, RZ, RZ, -R3 ;  /* 0x000000ffff03a224 */ /* 0x000fe200078e0a03 */
[----:B------:R-:W-:Y:S01]  /*ebd0*/  ISETP.GE.AND P2, PT, R5, RZ, PT ;  /* 0x000000ff0500720c */ /* 0x000fe20003f46270 */
[--C-:B------:R-:W-:Y:S01]  /*ebe0*/  @!P6 IMAD.IADD R4, R4, 0x1, -R10.reuse ;  /* 0x000000010404e824 */ /* 0x100fe200078e0a0a */
[----:B------:R-:W-:Y:S01]  /*ebf0*/  ISETP.GE.AND P6, PT, R9, RZ, PT ;  /* 0x000000ff0900720c */ /* 0x000fe20003fc6270 */
[--C-:B------:R-:W-:Y:S01]  /*ec00*/  @!P0 IMAD.IADD R0, R0, 0x1, -R10.reuse ;  /* 0x0000000100008824 */ /* 0x100fe200078e0a0a */
[----:B------:R0:W-:Y:S01]  /*ec10*/  STL [R1+0x45c], R3 ;  /* 0x00045c0301007387 */ /* 0x0001e20000100800 */
[----:B------:R-:W-:Y:S01]  /*ec20*/  @!P1 IMAD.IADD R14, R14, 0x1, -R10 ;  /* 0x000000010e0e9824 */ /* 0x000fe200078e0a0a */
[----:B------:R-:W-:Y:S01]  /*ec30*/  ISETP.GT.U32.AND P1, PT, R10, R21, PT ;  /* 0x000000150a00720c */ /* 0x000fe20003f24070 */
[----:B------:R-:W-:Y:S01]  /*ec40*/  IMAD.MOV R9, RZ, RZ, -R11 ;  /* 0x000000ffff097224 */ /* 0x000fe200078e0a0b */
[----:B------:R-:W-:Y:S01]  /*ec50*/  ISETP.GE.AND P0, PT, R8, RZ, PT ;  /* 0x000000ff0800720c */ /* 0x000fe20003f06270 */
[----:B--2---:R-:W-:-:S02]  /*ec60*/  IMAD.MOV.U32 R12, RZ, RZ, R4 ;  /* 0x000000ffff0c7224 */ /* 0x004fc400078e0004 */
[----:B------:R-:W-:Y:S02]  /*ec70*/  IMAD R20, R10, R9, R20 ;  /* 0x000000090a147224 */ /* 0x000fe400078e0214 */
[----:B------:R-:W-:-:S04]  /*ec80*/  IMAD.HI.U32 R5, R7, R19, RZ ;  /* 0x0000001307057227 */ /* 0x000fc800078e00ff */
[----:B0-----:R-:W-:Y:S02]  /*ec90*/  IMAD.MOV.U32 R3, RZ, RZ, R0 ;  /* 0x000000ffff037224 */ /* 0x001fe400078e0000 */
[----:B------:R-:W-:Y:S01]  /*eca0*/  @!P3 IMAD.MOV R12, RZ, RZ, -R12 ;  /* 0x000000ffff0cb224 */ /* 0x000fe200078e0a0c */
[----:B------:R-:W-:Y:S01]  /*ecb0*/  ISETP.GT.U32.AND P3, PT, R10, R20, PT ;  /* 0x000000140a00720c */ /* 0x000fe20003f64070 */
[----:B------:R-:W-:Y:S01]  /*ecc0*/  @!P4 IMAD.MOV R3, RZ, RZ, -R3 ;  /* 0x000000ffff03c224 */ /* 0x000fe200078e0a03 */
[----:B------:R-:W-:Y:S01]  /*ecd0*/  ISETP.GE.AND P4, PT, R18, RZ, PT ;  /* 0x000000ff1200720c */ /* 0x000fe20003f86270 */
[----:B------:R-:W-:Y:S01]  /*ece0*/  @!P1 IMAD.IADD R21, R21, 0x1, -R10 ;  /* 0x0000000115159824 */ /* 0x000fe200078e0a0a */
[----:B------:R-:W-:Y:S01]  /*ecf0*/  IABS R18, R18 ;  /* 0x0000001200127213 */ /* 0x000fe20000000000 */
[----:B------:R-:W-:Y:S01]  /*ed00*/  IMAD.MOV R5, RZ, RZ, -R5 ;  /* 0x000000ffff057224 */ /* 0x000fe200078e0a05 */
[----:B------:R0:W-:Y:S01]  /*ed10*/  STL [R1+0x458], R12 ;  /* 0x0004580c01007387 */ /* 0x0001e20000100800 */
[----:B------:R-:W-:Y:S01]  /*ed20*/  VIADD R9, R28, 0xe4 ;  /* 0x000000e41c097836 */ /* 0x000fe20000000000 */
[C---:B------:R-:W-:Y:S01]  /*ed30*/  ISETP.GT.U32.AND P1, PT, R10.reuse, R21, PT ;  /* 0x000000150a00720c */ /* 0x040fe20003f24070 */
[----:B------:R-:W-:Y:S01]  /*ed40*/  IMAD R19, R10, R5, R19 ;  /* 0x000000050a137224 */ /* 0x000fe200078e0213 */
[----:B------:R2:W-:Y:S01]  /*ed50*/  STL [R1+0x454], R3 ;  /* 0x0004540301007387 */ /* 0x0005e20000100800 */
[----:B------:R-:W-:Y:S01]  /*ed60*/  IMAD.HI.U32 R11, R7, R18, RZ ;  /* 0x00000012070b7227 */ /* 0x000fe200078e00ff */
[----:B------:R-:W-:-:S03]  /*ed70*/  IABS R17, R9 ;  /* 0x0000000900117213 */ /* 0x000fc60000000000 */
[----:B------:R-:W-:Y:S02]  /*ed80*/  VIADD R5, R28, 0xe2 ;  /* 0x000000e21c057836 */ /* 0x000fe40000000000 */
[----:B------:R-:W-:Y:S02]  /*ed90*/  IMAD.MOV R11, RZ, RZ, -R11 ;  /* 0x000000ffff0b7224 */ /* 0x000fe400078e0a0b */
[----:B------:R-:W-:Y:S01]  /*eda0*/  IMAD.HI.U32 R8, R7, R17, RZ ;  /* 0x0000001107087227 */ /* 0x000fe200078e00ff */
[----:B0-----:R-:W-:-:S03]  /*edb0*/  IABS R12, R5 ;  /* 0x00000005000c7213 */ /* 0x001fc60000000000 */
[----:B--2---:R-:W-:Y:S02]  /*edc0*/  IMAD.MOV.U32 R3, RZ, RZ, R14 ;  /* 0x000000ffff037224 */ /* 0x004fe400078e000e */
[----:B------:R-:W-:Y:S02]  /*edd0*/  @!P3 IMAD.IADD R20, R20, 0x1, -R10 ;  /* 0x000000011414b824 */ /* 0x000fe400078e0a0a */
[----:B------:R-:W-:Y:S01]  /*ede0*/  @!P5 IMAD.MOV R3, RZ, RZ, -R3 ;  /* 0x000000ffff03d224 */ /* 0x000fe200078e0a03 */
[C---:B------:R-:W-:Y:S01]  /*edf0*/  ISETP.GT.U32.AND P5, PT, R10.reuse, R19, PT ;  /* 0x000000130a00720c */ /* 0x040fe20003fa4070 */
[C---:B------:R-:W-:Y:S01]  /*ee00*/  IMAD R18, R10.reuse, R11, R18 ;  /* 0x0000000b0a127224 */ /* 0x040fe200078e0212 */
[C---:B------:R-:W-:Y:S01]  /*ee10*/  ISETP.GT.U32.AND P3, PT, R10.reuse, R20, PT ;  /* 0x000000140a00720c */ /* 0x040fe20003f64070 */
[----:B------:R-:W-:Y:S01]  /*ee20*/  IMAD.MOV R8, RZ, RZ, -R8 ;  /* 0x000000ffff087224 */ /* 0x000fe200078e0a08 */
[----:B------:R0:W-:Y:S01]  /*ee30*/  STL [R1+0x44c], R3 ;  /* 0x00044c0301007387 */ /* 0x0001e20000100800 */
[----:B------:R-:W-:Y:S01]  /*ee40*/  @!P1 IMAD.IADD R21, R21, 0x1, -R10 ;  /* 0x0000000115159824 */ /* 0x000fe200078e0a0a */
[C---:B------:R-:W-:Y:S01]  /*ee50*/  ISETP.GT.U32.AND P1, PT, R10.reuse, R18, PT ;  /* 0x000000120a00720c */ /* 0x040fe20003f24070 */
[----:B------:R-:W-:Y:S01]  /*ee60*/  IMAD R17, R10, R8, R17 ;  /* 0x000000080a117224 */ /* 0x000fe200078e0211 */
[----:B------:R-:W-:Y:S01]  /*ee70*/  IABS R8, R15 ;  /* 0x0000000f00087213 */ /* 0x000fe20000000000 */
[----:B------:R-:W-:-:S04]  /*ee80*/  IMAD.HI.U32 R0, R7, R12, RZ ;  /* 0x0000000c07007227 */ /* 0x000fc800078e00ff */
[----:B------:R-:W-:Y:S01]  /*ee90*/  @!P5 IMAD.IADD R19, R19, 0x1, -R10 ;  /* 0x000000011313d824 */ /* 0x000fe200078e0a0a */
[----:B------:R-:W-:Y:S01]  /*eea0*/  ISETP.GT.U32.AND P5, PT, R10, R17, PT ;  /* 0x000000110a00720c */ /* 0x000fe20003fa4070 */
[----:B------:R-:W-:Y:S02]  /*eeb0*/  IMAD.MOV R0, RZ, RZ, -R0 ;  /* 0x000000ffff007224 */ /* 0x000fe400078e0a00 */
[----:B------:R-:W-:Y:S02]  /*eec0*/  VIADD R6, R28, 0xe3 ;  /* 0x000000e31c067836 */ /* 0x000fe40000000000 */
[----:B------:R-:W-:Y:S02]  /*eed0*/  IMAD R12, R10, R0, R12 ;  /* 0x000000000a0c7224 */ /* 0x000fe400078e020c */
[----:B------:R-:W-:Y:S01]  /*eee0*/  VIADD R0, R28, 0xe1 ;  /* 0x000000e11c007836 */ /* 0x000fe20000000000 */
[----:B------:R-:W-:Y:S01]  /*eef0*/  IABS R13, R6 ;  /* 0x00000006000d7213 */ /* 0x000fe20000000000 */
[--C-:B------:R-:W-:Y:S01]  /*ef00*/  @!P3 IMAD.IADD R20, R20, 0x1, -R10.reuse ;  /* 0x000000011414b824 */ /* 0x100fe200078e0a0a */
[----:B------:R-:W-:Y:S01]  /*ef10*/  ISETP.GE.AND P3, PT, R9, RZ, PT ;  /* 0x000000ff0900720c */ /* 0x000fe20003f66270 */
[----:B------:R-:W-:Y:S01]  /*ef20*/  @!P1 IMAD.IADD R18, R18, 0x1, -R10 ;  /* 0x0000000112129824 */ /* 0x000fe200078e0a0a */
[----:B------:R-:W-:Y:S01]  /*ef30*/  ISETP.GT.U32.AND P1, PT, R10, R19, PT ;  /* 0x000000130a00720c */ /* 0x000fe20003f24070 */
[----:B------:R-:W-:Y:S01]  /*ef40*/  VIADD R14, R28, 0xe0 ;  /* 0x000000e01c0e7836 */ /* 0x000fe20000000000 */
[----:B------:R-:W-:Y:S01]  /*ef50*/  IABS R11, R0 ;  /* 0x00000000000b7213 */ /* 0x000fe20000000000 */
[----:B0-----:R-:W-:-:S02]  /*ef60*/  IMAD.MOV.U32 R3, RZ, RZ, R20 ;  /* 0x000000ffff037224 */ /* 0x001fc400078e0014 */
[----:B------:R-:W-:Y:S01]  /*ef70*/  @!P5 IMAD.IADD R17, R17, 0x1, -R10 ;  /* 0x000000011111d824 */ /* 0x000fe200078e0a0a */
[----:B------:R-:W-:Y:S01]  /*ef80*/  IABS R9, R14 ;  /* 0x0000000e00097213 */ /* 0x000fe20000000000 */
[----:B------:R-:W-:Y:S01]  /*ef90*/  IMAD.HI.U32 R4, R7, R13, RZ ;  /* 0x0000000d07047227 */ /* 0x000fe200078e00ff */
[----:B------:R-:W-:-:S03]  /*efa0*/  ISETP.GT.U32.AND P5, PT, R10, R18, PT ;  /* 0x000000120a00720c */ /* 0x000fc60003fa4070 */
[----:B------:R-:W-:-:S04]  /*efb0*/  IMAD.HI.U32 R20, R7, R11, RZ ;  /* 0x0000000b07147227 */ /* 0x000fc800078e00ff */
[----:B------:R-:W-:Y:S01]  /*efc0*/  @!P2 IMAD.MOV R3, RZ, RZ, -R3 ;  /* 0x000000ffff03a224 */ /* 0x000fe200078e0a03 */
[C---:B------:R-:W-:Y:S01]  /*efd0*/  ISETP.GT.U32.AND P2, PT, R10.reuse, R17, PT ;  /* 0x000000110a00720c */ /* 0x040fe20003f44070 */
[----:B------:R-:W-:Y:S02]  /*efe0*/  IMAD.MOV R4, RZ, RZ, -R4 ;  /* 0x000000ffff047224 */ /* 0x000fe400078e0a04 */
[----:B------:R-:W-:Y:S01]  /*eff0*/  IMAD.HI.U32 R22, R7, R9, RZ ;  /* 0x0000000907167227 */ /* 0x000fe200078e00ff */
[----:B------:R0:W-:Y:S03]  /*f000*/  STL [R1+0x448], R3 ;  /* 0x0004480301007387 */ /* 0x0001e60000100800 */
[----:B------:R-:W-:Y:S02]  /*f010*/  IMAD.MOV R20, RZ, RZ, -R20 ;  /* 0x000000ffff147224 */ /* 0x000fe400078e0a14 */
[----:B------:R-:W-:-:S02]  /*f020*/  IMAD R13, R10, R4, R13 ;  /* 0x000000040a0d7224 */ /* 0x000fc400078e020d */
[----:B------:R-:W-:Y:S01]  /*f030*/  @!P1 IMAD.IADD R19, R19, 0x1, -R10 ;  /* 0x0000000113139824 */ /* 0x000fe200078e0a0a */
[C---:B------:R-:W-:Y:S01]  /*f040*/  ISETP.GT.U32.AND P1, PT, R10.reuse, R12, PT ;  /* 0x0000000c0a00720c */ /* 0x040fe20003f24070 */
[----:B------:R-:W-:Y:S02]  /*f050*/  IMAD.MOV R22, RZ, RZ, -R22 ;  /* 0x000000ffff167224 */ /* 0x000fe400078e0a16 */
[----:B0-----:R-:W-:Y:S02]  /*f060*/  IMAD.MOV.U32 R3, RZ, RZ, R21 ;  /* 0x000000ffff037224 */ /* 0x001fe400078e0015 */
[C---:B------:R-:W-:Y:S02]  /*f070*/  IMAD R11, R10.reuse, R20, R11 ;  /* 0x000000140a0b7224 */ /* 0x040fe400078e020b */
[----:B------:R-:W-:Y:S01]  /*f080*/  @!P6 IMAD.MOV R3, RZ, RZ, -R3 ;  /* 0x000000ffff03e224 */ /* 0x000fe200078e0a03 */
[C---:B------:R-:W-:Y:S01]  /*f090*/  ISETP.GT.U32.AND P6, PT, R10.reuse, R13, PT ;  /* 0x0000000d0a00720c */ /* 0x040fe20003fc4070 */
[----:B------:R-:W-:-:S02]  /*f0a0*/  IMAD R9, R10, R22, R9 ;  /* 0x000000160a097224 */ /* 0x000fc400078e0209 */
[--C-:B------:R-:W-:Y:S01]  /*f0b0*/  @!P5 IMAD.IADD R18, R18, 0x1, -R10.reuse ;  /* 0x000000011212d824 */ /* 0x100fe200078e0a0a */
[C---:B------:R-:W-:Y:S01]  /*f0c0*/  ISETP.GT.U32.AND P5, PT, R10.reuse, R11, PT ;  /* 0x0000000b0a00720c */ /* 0x040fe20003fa4070 */
[--C-:B------:R-:W-:Y:S01]  /*f0d0*/  @!P2 IMAD.IADD R17, R17, 0x1, -R10.reuse ;  /* 0x000000011111a824 */ /* 0x100fe200078e0a0a */
[----:B------:R-:W-:Y:S01]  /*f0e0*/  ISETP.GT.U32.AND P2, PT, R10, R9, PT ;  /* 0x000000090a00720c */ /* 0x000fe20003f44070 */
[----:B------:R-:W-:Y:S01]  /*f0f0*/  VIADD R16, R28, 0xde ;  /* 0x000000de1c107836 */ /* 0x000fe20000000000 */
[----:B------:R0:W-:Y:S01]  /*f100*/  STL [R1+0x440], R3 ;  /* 0x0004400301007387 */ /* 0x0001e20000100800 */
[----:B------:R-:W-:Y:S02]  /*f110*/  IMAD.MOV.U32 R23, RZ, RZ, R19 ;  /* 0x000000ffff177224 */ /* 0x000fe400078e0013 */
[----:B------:R-:W-:Y:S01]  /*f120*/  @!P1 IMAD.IADD R12, R12, 0x1, -R10 ;  /* 0x000000010c0c9824 */ /* 0x000fe200078e0a0a */
[----:B------:R-:W-:Y:S01]  /*f130*/  IABS R4, R16 ;  /* 0x0000001000047213 */ /* 0x000fe20000000000 */
[----:B------:R-:W-:Y:S01]  /*f140*/  IMAD.HI.U32 R20, R7, R8, RZ ;  /* 0x0000000807147227 */ /* 0x000fe200078e00ff */
[----:B------:R-:W-:-:S03]  /*f150*/  ISETP.GE.AND P1, PT, R5, RZ, PT ;  /* 0x000000ff0500720c */ /* 0x000fc60003f26270 */
[----:B------:R-:W-:Y:S01]  /*f160*/  @!P0 IMAD.MOV R23, RZ, RZ, -R23 ;  /* 0x000000ffff178224 */ /* 0x000fe200078e0a17 */
[----:B------:R-:W-:Y:S01]  /*f170*/  ISETP.GT.U32.AND P0, PT, R10, R12, PT ;  /* 0x0000000c0a00720c */ /* 0x000fe20003f04070 */
[----:B0-----:R-:W-:Y:S02]  /*f180*/  IMAD.MOV.U32 R3, RZ, RZ, R18 ;  /* 0x000000ffff037224 */ /* 0x001fe400078e0012 */
[--C-:B------:R-:W-:Y:S01]  /*f190*/  @!P6 IMAD.IADD R13, R13, 0x1, -R10.reuse ;  /* 0x000000010d0de824 */ /* 0x100fe200078e0a0a */
[----:B------:R-:W-:Y:S01]  /*f1a0*/  STL [R1+0x438], R23 ;  /* 0x0004381701007387 */ /* 0x000fe20000100800 */
[----:B------:R-:W-:Y:S01]  /*f1b0*/  @!P4 IMAD.MOV R3, RZ, RZ, -R3 ;  /* 0x000000ffff03c224 */ /* 0x000fe200078e0a03 */
[----:B------:R-:W-:Y:S01]  /*f1c0*/  ISETP.GE.AND P6, PT, R6, RZ, PT ;  /* 0x000000ff0600720c */ /* 0x000fe20003fc6270 */
[----:B------:R-:W-:Y:S01]  /*f1d0*/  @!P5 IMAD.IADD R11, R11, 0x1, -R10 ;  /* 0x000000010b0bd824 */ /* 0x000fe200078e0a0a */
[C---:B------:R-:W-:Y:S01]  /*f1e0*/  ISETP.GT.U32.AND P5, PT, R10.reuse, R13, PT ;  /* 0x0000000d0a00720c */ /* 0x040fe20003fa4070 */
[----:B------:R-:W-:Y:S01]  /*f1f0*/  IMAD.HI.U32 R21, R7, R4, RZ ;  /* 0x0000000407157227 */ /* 0x000fe200078e00ff */
[----:B------:R0:W-:Y:S02]  /*f200*/  STL [R1+0x430], R3 ;  /* 0x0004300301007387 */ /* 0x0001e40000100800 */
[----:B------:R-:W-:Y:S01]  /*f210*/  ISETP.GT.U32.AND P4, PT, R10, R11, PT ;  /* 0x0000000b0a00720c */ /* 0x000fe20003f84070 */
[----:B------:R-:W-:-:S02]  /*f220*/  IMAD.MOV R20, RZ, RZ, -R20 ;  /* 0x000000ffff147224 */ /* 0x000fc400078e0a14 */
[----:B------:R-:W-:Y:S02]  /*f230*/  @!P2 IMAD.IADD R9, R9, 0x1, -R10 ;  /* 0x000000010909a824 */ /* 0x000fe400078e0a0a */
[----:B------:R-:W-:Y:S02]  /*f240*/  IMAD.MOV R21, RZ, RZ, -R21 ;  /* 0x000000ffff157224 */ /* 0x000fe400078e0a15 */
[C---:B------:R-:W-:Y:S01]  /*f250*/  IMAD R5, R10.reuse, R20, R8 ;  /* 0x000000140a057224 */ /* 0x040fe200078e0208 */
[C---:B------:R-:W-:Y:S01]  /*f260*/  ISETP.GT.U32.AND P2, PT, R10.reuse, R9, PT ;  /* 0x000000090a00720c */ /* 0x040fe20003f44070 */
[----:B0-----:R-:W-:Y:S02]  /*f270*/  IMAD.MOV.U32 R3, RZ, RZ, R17 ;  /* 0x000000ffff037224 */ /* 0x001fe400078e0011 */
[C---:B------:R-:W-:Y:S02]  /*f280*/  IMAD R4, R10.reuse, R21, R4 ;  /* 0x000000150a047224 */ /* 0x040fe400078e0204 */
[----:B------:R-:W-:Y:S01]  /*f290*/  @!P3 IMAD.MOV R3, RZ, RZ, -R3 ;  /* 0x000000ffff03b224 */ /* 0x000fe200078e0a03 */
[----:B------:R-:W-:Y:S01]  /*f2a0*/  ISETP.GT.U32.AND P3, PT, R10, R5, PT ;  /* 0x000000050a00720c */ /* 0x000fe20003f64070 */
[----:B------:R-:W-:-:S02]  /*f2b0*/  VIADD R8, R28, 0xdd ;  /* 0x000000dd1c087836 */ /* 0x000fc40000000000 */
[----:B------:R-:W-:Y:S01]  /*f2c0*/  VIADD R6, R28, 0xdc ;  /* 0x000000dc1c067836 */ /* 0x000fe20000000000 */
[----:B------:R0:W-:Y:S01]  /*f2d0*/  STL [R1+0x42c], R3 ;  /* 0x00042c0301007387 */ /* 0x0001e20000100800 */
[--C-:B------:R-:W-:Y:S01]  /*f2e0*/  @!P0 IMAD.IADD R12, R12, 0x1, -R10.reuse ;  /* 0x000000010c0c8824 */ /* 0x100fe200078e0a0a */
[----:B------:R-:W-:Y:S01]  /*f2f0*/  ISETP.GT.U32.AND P0, PT, R10, R4, PT ;  /* 0x000000040a00720c */ /* 0x000fe20003f04070 */
[--C-:B------:R-:W-:Y:S01]  /*f300*/  @!P5 IMAD.IADD R13, R13, 0x1, -R10.reuse ;  /* 0x000000010d0dd824 */ /* 0x100fe200078e0a0a */
[----:B------:R-:W-:Y:S01]  /*f310*/  IABS R17, R8 ;  /* 0x0000000800117213 */ /* 0x000fe20000000000 */
[--C-:B------:R-:W-:Y:S01]  /*f320*/  @!P4 IMAD.IADD R11, R11, 0x1, -R10.reuse ;  /* 0x000000010b0bc824 */ /* 0x100fe200078e0a0a */
[----:B------:R-:W-:Y:S01]  /*f330*/  IABS R18, R6 ;  /* 0x0000000600127213 */ /* 0x000fe20000000000 */
[----:B------:R-:W-:Y:S01]  /*f340*/  IMAD.MOV.U32 R19, RZ, RZ, R13 ;  /* 0x000000ffff137224 */ /* 0x000fe200078e000d */
[----:B------:R-:W-:Y:S01]  /*f350*/  ISETP.GE.AND P5, PT, R0, RZ, PT ;  /* 0x000000ff0000720c */ /* 0x000fe20003fa6270 */
[----:B------:R-:W-:Y:S01]  /*f360*/  @!P2 IMAD.IADD R9, R9, 0x1, -R10 ;  /* 0x000000010909a824 */ /* 0x000fe200078e0a0a */
[----:B------:R-:W-:Y:S01]  /*f370*/  ISETP.GE.AND P4, PT, R14, RZ, PT ;  /* 0x000000ff0e00720c */ /* 0x000fe20003f86270 */
[----:B------:R-:W-:Y:S01]  /*f380*/  IMAD.MOV.U32 R0, RZ, RZ, R18 ;  /* 0x000000ffff007224 */ /* 0x000fe200078e0012 */
[----:B------:R-:W-:Y:S01]  /*f390*/  ISETP.GE.AND P2, PT, R15, RZ, PT ;  /* 0x000000ff0f00720c */ /* 0x000fe20003f46270 */
[----:B------:R-:W-:-:S04]  /*f3a0*/  IMAD.HI.U32 R14, R7, R17, RZ ;  /* 0x00000011070e7227 */ /* 0x000fc800078e00ff */
[----:B0-----:R-:W-:Y:S02]  /*f3b0*/  IMAD.MOV.U32 R3, RZ, RZ, R12 ;  /* 0x000000ffff037224 */ /* 0x001fe400078e000c */
[----:B------:R-:W-:Y:S01]  /*f3c0*/  @!P3 IMAD.IADD R5, R5, 0x1, -R10 ;  /* 0x000000010505b824 */ /* 0x000fe200078e0a0a */
[----:B------:R-:W-:Y:S01]  /*f3d0*/  ISETP.GE.AND P3, PT, R16, RZ, PT ;  /* 0x000000ff1000720c */ /* 0x000fe20003f66270 */
[----:B------:R-:W-:-:S04]  /*f3e0*/  IMAD.HI.U32 R15, R7, R0, RZ ;  /* 0x00000000070f7227 */ /* 0x000fc800078e00ff */
[----:B------:R-:W-:Y:S02]  /*f3f0*/  IMAD.MOV R14, RZ, RZ, -R14 ;  /* 0x000000ffff0e7224 */ /* 0x000fe400078e0a0e */
[----:B------:R-:W-:Y:S01]  /*f400*/  @!P6 IMAD.MOV R19, RZ, RZ, -R19 ;  /* 0x000000ffff13e224 */ /* 0x000fe200078e0a13 */
[----:B------:R-:W-:Y:S01]  /*f410*/  ISETP.GE.AND P6, PT, R8, RZ, PT ;  /* 0x000000ff0800720c */ /* 0x000fe20003fc6270 */
[----:B------:R-:W-:Y:S02]  /*f420*/  @!P1 IMAD.MOV R3, RZ, RZ, -R3 ;  /* 0x000000ffff039224 */ /* 0x000fe400078e0a03 */
[----:B------:R-:W-:Y:S01]  /*f430*/  @!P0 IMAD.IADD R4, R4, 0x1, -R10 ;  /* 0x0000000104048824 */ /* 0x000fe200078e0a0a */
[C---:B------:R-:W-:Y:S01]  /*f440*/  ISETP.GT.U32.AND P0, PT, R10.reuse, R5, PT ;  /* 0x000000050a00720c */ /* 0x040fe20003f04070 */
[----:B------:R-:W-:Y:S01]  /*f450*/  IMAD.MOV R13, RZ, RZ, -R15 ;  /* 0x000000ffff0d7224 */ /* 0x000fe200078e0a0f */
[----:B------:R0:W-:Y:S01]  /*f460*/  STL [R1+0x428], R19 ;  /* 0x0004281301007387 */ /* 0x0001e20000100800 */
[C---:B------:R-:W-:Y:S01]  /*f470*/  IMAD R8, R10.reuse, R14, R17 ;  /* 0x0000000e0a087224 */ /* 0x040fe200078e0211 */
[C---:B------:R-:W-:Y:S01]  /*f480*/  ISETP.GT.U32.AND P1, PT, R10.reuse, R4, PT ;  /* 0x000000040a00720c */ /* 0x040fe20003f24070 */
[C---:B------:R-:W-:Y:S01]  /*f490*/  IMAD R0, R10.reuse, R13, R0 ;  /* 0x0000000d0a007224 */ /* 0x040fe200078e0200 */
[----:B------:R2:W-:Y:S01]  /*f4a0*/  STL [R1+0x424], R3 ;  /* 0x0004240301007387 */ /* 0x0005e20000100800 */
[----:B------:R-:W-:Y:S01]  /*f4b0*/  @!P5 IMAD.MOV R11, RZ, RZ, -R11 ;  /* 0x000000ffff0bd224 */ /* 0x000fe200078e0a0b */
[----:B------:R-:W-:Y:S01]  /*f4c0*/  ISETP.GT.U32.AND P5, PT, R10, R8, PT ;  /* 0x000000080a00720c */ /* 0x000fe20003fa4070 */
[----:B------:R-:W-:-:S02]  /*f4d0*/  VIADD R13, R28, 0xd9 ;  /* 0x000000d91c0d7836 */ /* 0x000fc40000000000 */
[----:B------:R-:W-:Y:S01]  /*f4e0*/  VIADD R12, R28, 0xd7 ;  /* 0x000000d71c0c7836 */ /* 0x000fe20000000000 */
[----:B------:R1:W-:Y:S01]  /*f4f0*/  STL [R1+0x420], R11 ;  /* 0x0004200b01007387 */ /* 0x0003e20000100800 */
[--C-:B------:R-:W-:Y:S01]  /*f500*/  @!P0 IMAD.IADD R5, R5, 0x1, -R10.reuse ;  /* 0x0000000105058824 */ /* 0x100fe200078e0a0a */
[----:B------:R-:W-:Y:S01]  /*f510*/  ISETP.GE.AND P0, PT, R6, RZ, PT ;  /* 0x000000ff0600720c */ /* 0x000fe20003f06270 */
[C---:B0-----:R-:W-:Y:S02]  /*f520*/  VIADD R19, R28.reuse, 0xd5 ;  /* 0x000000d51c137836 */ /* 0x041fe40000000000 */
[----:B--2---:R-:W-:Y:S02]  /*f530*/  IMAD.MOV.U32 R3, RZ, RZ, R9 ;  /* 0x000000ffff037224 */ /* 0x004fe400078e0009 */
[----:B------:R-:W-:Y:S02]  /*f540*/  VIADD R9, R28, 0xda ;  /* 0x000000da1c097836 */ /* 0x000fe40000000000 */
[----:B------:R-:W-:Y:S01]  /*f550*/  @!P4 IMAD.MOV R3, RZ, RZ, -R3 ;  /* 0x000000ffff03c224 */ /* 0x000fe200078e0a03 */
[----:B------:R-:W-:Y:S01]  /*f560*/  ISETP.GT.U32.AND P4, PT, R10, R0, PT ;  /* 0x000000000a00720c */ /* 0x000fe20003f84070 */
[----:B-1----:R-:W-:Y:S01]  /*f570*/  VIADD R11, R28, 0xdb ;  /* 0x000000db1c0b7836 */ /* 0x002fe20000000000 */
[----:B------:R-:W-:Y:S01]  /*f580*/  IABS R6, R9 ;  /* 0x0000000900067213 */ /* 0x000fe20000000000 */
[--C-:B------:R-:W-:Y:S01]  /*f590*/  @!P5 IMAD.IADD R8, R8, 0x1, -R10.reuse ;  /* 0x000000010808d824 */ /* 0x100fe200078e0a0a */
[----:B------:R0:W-:Y:S01]  /*f5a0*/  STL [R1+0x41c], R3 ;  /* 0x00041c0301007387 */ /* 0x0001e20000100800 */
[----:B------:R-:W-:Y:S01]  /*f5b0*/  @!P1 IMAD.IADD R4, R4, 0x1, -R10 ;  /* 0x0000000104049824 */ /* 0x000fe200078e0a0a */
[----:B------:R-:W-:Y:S01]  /*f5c0*/  IABS R14, R11 ;  /* 0x0000000b000e7213 */ /* 0x000fe20000000000 */
[----:B------:R-:W-:Y:S01]  /*f5d0*/  VIADD R15, R28, 0xd4 ;  /* 0x000000d41c0f7836 */ /* 0x000fe20000000000 */
[----:B------:R-:W-:-:S02]  /*f5e0*/  ISETP.GE.AND P5, PT, R9, RZ, PT ;  /* 0x000000ff0900720c */ /* 0x000fc40003fa6270 */
[----:B------:R-:W-:Y:S01]  /*f5f0*/  ISETP.GE.AND P1, PT, R11, RZ, PT ;  /* 0x000000ff0b00720c */ /* 0x000fe20003f26270 */
[----:B------:R-:W-:-:S04]  /*f600*/  IMAD.HI.U32 R9, R7, R14, RZ ;  /* 0x0000000e07097227 */ /* 0x000fc800078e00ff */
[----:B0-----:R-:W-:Y:S02]  /*f610*/  IMAD.MOV.U32 R3, RZ, RZ, R5 ;  /* 0x000000ffff037224 */ /* 0x001fe400078e0005 */
[----:B------:R-:W-:Y:S01]  /*f620*/  @!P4 IMAD.IADD R0, R0, 0x1, -R10 ;  /* 0x000000010000c824 */ /* 0x000fe200078e0a0a */
[C---:B------:R-:W-:Y:S01]  /*f630*/  ISETP.GT.U32.AND P4, PT, R10.reuse, R8, PT ;  /* 0x000000080a00720c */ /* 0x040fe20003f84070 */
[----:B------:R-:W-:Y:S02]  /*f640*/  @!P2 IMAD.MOV R3, RZ, RZ, -R3 ;  /* 0x000000ffff03a224 */ /* 0x000fe400078e0a03 */
[----:B------:R-:W-:Y:S01]  /*f650*/  IMAD.HI.U32 R5, R7, R6, RZ ;  /* 0x0000000607057227 */ /* 0x000fe200078e00ff */
[----:B------:R-:W-:Y:S02]  /*f660*/  ISETP.GT.U32.AND P2, PT, R10, R0, PT ;  /* 0x000000000a00720c */ /* 0x000fe40003f44070 */
[----:B------:R0:W-:Y:S01]  /*f670*/  STL [R1+0x418], R3 ;  /* 0x0004180301007387 */ /* 0x0001e20000100800 */
[----:B------:R-:W-:-:S04]  /*f680*/  IMAD.MOV R5, RZ, RZ, -R5 ;  /* 0x000000ffff057224 */ /* 0x000fc800078e0a05 */
[----:B------:R-:W-:Y:S02]  /*f690*/  IMAD R5, R10, R5, R6 ;  /* 0x000000050a057224 */ /* 0x000fe400078e0206 */
[----:B------:R-:W-:Y:S02]  /*f6a0*/  @!P4 IMAD.IADD R8, R8, 0x1, -R10 ;  /* 0x000000010808c824 */ /* 0x000fe400078e0a0a */
[----:B0-----:R-:W-:Y:S02]  /*f6b0*/  IMAD.MOV.U32 R3, RZ, RZ, R4 ;  /* 0x000000ffff037224 */ /* 0x001fe400078e0004 */
[----:B------:R-:W-:Y:S02]  /*f6c0*/  IMAD.MOV R4, RZ, RZ, -R9 ;  /* 0x000000ffff047224 */ /* 0x000fe400078e0a09 */
[----:B------:R-:W-:Y:S02]  /*f6d0*/  IMAD.MOV.U32 R11, RZ, RZ, R8 ;  /* 0x000000ffff0b7224 */ /* 0x000fe400078e0008 */
[----:B------:R-:W-:-:S02]  /*f6e0*/  IMAD R14, R10, R4, R14 ;  /* 0x000000040a0e7224 */ /* 0x000fc400078e020e */
        /* <DEDUP_REMOVED lines=9> */
[----:B------:R-:W-:Y:S02]  /*f780*/  VIADD R4, R28, 0xd6 ;  /* 0x000000d61c047836 */ /* 0x000fe40000000000 */
[----:B------:R-:W-:Y:S01]  /*f790*/  ISETP.GE.AND P2, PT, R9, RZ, PT ;  /* 0x000000ff0900720c */ /* 0x000fe20003f46270 */
[----:B------:R-:W-:Y:S01]  /*f7a0*/  IMAD.HI.U32 R6, R7, R13, RZ ;  /* 0x0000000d07067227 */ /* 0x000fe200078e00ff */
[----:B------:R1:W-:Y:S01]  /*f7b0*/  STL [R1+0x410], R11 ;  /* 0x0004100b01007387 */ /* 0x0003e20000100800 */
[----:B------:R-:W-:-:S02]  /*f7c0*/  IABS R9, R9 ;  /* 0x0000000900097213 */ /* 0x000fc40000000000 */
        /* <DEDUP_REMOVED lines=9> */
[----:B-1----:R-:W-:Y:S01]  /*f860*/  IABS R11, R4 ;  /* 0x00000004000b7213 */ /* 0x002fe20000000000 */
        /* <DEDUP_REMOVED lines=11> */
[C---:B------:R-:W-:Y:S01]  /*f920*/  IMAD R9, R10.reuse, R0, R9 ;  /* 0x000000000a097224 */ /* 0x040fe200078e0209 */
[----:B------:R-:W-:Y:S01]  /*f930*/  IABS R0, R19 ;  /* 0x0000001300007213 */ /* 0x000fe20000000000 */
[----:B0-----:R-:W-:Y:S01]  /*f940*/  IMAD.MOV.U32 R3, RZ, RZ, R14 ;  /* 0x000000ffff037224 */ /* 0x001fe200078e000e */
[----:B------:R-:W-:Y:S01]  /*f950*/  IABS R14, R15 ;  /* 0x0000000f000e7213 */ /* 0x000fe20000000000 */
[----:B------:R-:W-:-:S02]  /*f960*/  IMAD R11, R10, R8, R11 ;  /* 0x000000080a0b7224 */ /* 0x000fc400078e020b */
[--C-:B------:R-:W-:Y:S01]  /*f970*/  @!P6 IMAD.IADD R5, R5, 0x1, -R10.reuse ;  /* 0x000000010505e824 */ /* 0x100fe200078e0a0a */
[C---:B------:R-:W-:Y:S01]  /*f980*/  ISETP.GT.U32.AND P6, PT, R10.reuse, R12, PT ;  /* 0x0000000c0a00720c */ /* 0x040fe20003fc4070 */
[----:B------:R-:W-:Y:S01]  /*f990*/  @!P1 IMAD.MOV R3, RZ, RZ, -R3 ;  /* 0x000000ffff039224 */ /* 0x000fe200078e0a03 */
[C---:B------:R-:W-:Y:S01]  /*f9a0*/  ISETP.GT.U32.AND P1, PT, R10.reuse, R9, PT ;  /* 0x000000090a00720c */ /* 0x040fe20003f24070 */
[----:B------:R-:W-:Y:S01]  /*f9b0*/  @!P4 IMAD.IADD R13, R13, 0x1, -R10 ;  /* 0x000000010d0dc824 */ /* 0x000fe200078e0a0a */
[----:B------:R-:W-:Y:S01]  /*f9c0*/  ISETP.GT.U32.AND P4, PT, R10, R11, PT ;  /* 0x0000000b0a00720c */ /* 0x000fe20003f84070 */
[----:B------:R-:W-:Y:S01]  /*f9d0*/  IMAD.HI.U32 R6, R7, R0, RZ ;  /* 0x0000000007067227 */ /* 0x000fe200078e00ff */
[----:B------:R0:W-:Y:S03]  /*f9e0*/  STL [R1+0x400], R3 ;  /* 0x0004000301007387 */ /* 0x0001e60000100800 */
[----:B------:R-:W-:-:S02]  /*f9f0*/  IMAD.MOV R6, RZ, RZ, -R6 ;  /* 0x000000ffff067224 */ /* 0x000fc400078e0a06 */
[----:B------:R-:W-:Y:S02]  /*fa00*/  VIADD R8, R28, 0xd3 ;  /* 0x000000d31c087836 */ /* 0x000fe40000000000 */
[--C-:B------:R-:W-:Y:S02]  /*fa10*/  @!P6 IMAD.IADD R12, R12, 0x1, -R10.reuse ;  /* 0x000000010c0ce824 */ /* 0x100fe400078e0a0a */
[--C-:B------:R-:W-:Y:S01]  /*fa20*/  @!P1 IMAD.IADD R9, R9, 0x1, -R10.reuse ;  /* 0x0000000109099824 */ /* 0x100fe200078e0a0a */
[C---:B------:R-:W-:Y:S01]  /*fa30*/  ISETP.GT.U32.AND P1, PT, R10.reuse, R13, PT ;  /* 0x0000000d0a00720c */ /* 0x040fe20003f24070 */
[----:B------:R-:W-:Y:S01]  /*fa40*/  @!P4 IMAD.IADD R11, R11, 0x1, -R10 ;  /* 0x000000010b0bc824 */ /* 0x000fe200078e0a0a */
[C---:B------:R-:W-:Y:S01]  /*fa50*/  ISETP.GT.U32.AND P4, PT, R10.reuse, R12, PT ;  /* 0x0000000c0a00720c */ /* 0x040fe20003f84070 */
[----:B0-----:R-:W-:Y:S01]  /*fa60*/  IMAD.MOV.U32 R3, RZ, RZ, R5 ;  /* 0x000000ffff037224 */ /* 0x001fe200078e0005 */
[----:B------:R-:W-:Y:S01]  /*fa70*/  ISETP.GT.U32.AND P6, PT, R10, R9, PT ;  /* 0x000000090a00720c */ /* 0x000fe20003fc4070 */
[----:B------:R-:W-:Y:S01]  /*fa80*/  IMAD.HI.U32 R5, R7, R14, RZ ;  /* 0x0000000e07057227 */ /* 0x000fe200078e00ff */
[----:B------:R-:W-:-:S03]  /*fa90*/  IABS R18, R8 ;  /* 0x0000000800127213 */ /* 0x000fc60000000000 */
        /* <DEDUP_REMOVED lines=39> */
[----:B------:R-:W-:Y:S01]  /*fd10*/  ISETP.GT.U32.AND P6, PT, R10, R17, PT ;  /* 0x000000110a00720c */ /* 0x000fe20003fc4070 */
        /* <DEDUP_REMOVED lines=9> */
[----:B------:R-:W-:Y:S01]  /*fdb0*/  STL [R1+0x3ec], R12 ;  /* 0x0003ec0c01007387 */ /* 0x000fe20000100800 */
[--C-:B------:R-:W-:Y:S01]  /*fdc0*/  @!P6 IMAD.IADD R17, R17, 0x1, -R10.reuse ;  /* 0x000000011111e824 */ /* 0x100fe200078e0a0a */
[----:B------:R-:W-:Y:S01]  /*fdd0*/  ISETP.GE.AND P3, PT, R6, RZ, PT ;  /* 0x000000ff0600720c */ /* 0x000fe20003f66270 */
[C---:B------:R-:W-:Y:S01]  /*fde0*/  VIADD R6, R28.reuse, 0xcf ;  /* 0x000000cf1c067836 */ /* 0x040fe20000000000 */
[----:B------:R0:W-:Y:S01]  /*fdf0*/  STL [R1+0x3e8], R3 ;  /* 0x0003e80301007387 */ /* 0x0001e20000100800 */
[----:B------:R-:W-:Y:S01]  /*fe00*/  @!P4 IMAD.IADD R15, R15, 0x1, -R10 ;  /* 0x000000010f0fc824 */ /* 0x000fe200078e0a0a */
[----:B------:R-:W-:Y:S01]  /*fe10*/  IABS R13, R5 ;  /* 0x00000005000d7213 */ /* 0x000fe20000000000 */
[----:B------:R-:W-:Y:S01]  /*fe20*/  VIADD R8, R28, 0xce ;  /* 0x000000ce1c087836 */ /* 0x000fe20000000000 */
[----:B------:R-:W-:Y:S01]  /*fe30*/  IABS R9, R6 ;  /* 0x0000000600097213 */ /* 0x000fe20000000000 */
[----:B------:R-:W-:Y:S01]  /*fe40*/  IMAD.MOV.U32 R20, RZ, RZ, R14 ;  /* 0x000000ffff147224 */ /* 0x000fe200078e000e */
[----:B------:R-:W-:Y:S01]  /*fe50*/  ISETP.GT.U32.AND P4, PT, R10, R15, PT ;  /* 0x0000000f0a00720c */ /* 0x000fe20003f84070 */
[----:B------:R-:W-:Y:S01]  /*fe60*/  @!P2 IMAD.IADD R18, R18, 0x1, -R10 ;  /* 0x000000011212a824 */ /* 0x000fe200078e0a0a */
[----:B------:R-:W-:Y:S01]  /*fe70*/  ISETP.GE.AND P2, PT, R4, RZ, PT ;  /* 0x000000ff0400720c */ /* 0x000fe20003f46270 */
[----:B------:R-:W-:Y:S01]  /*fe80*/  IMAD.HI.U32 R11, R7, R9, RZ ;  /* 0x00000009070b7227 */ /* 0x000fe200078e00ff */
[----:B------:R-:W-:-:S02]  /*fe90*/  IABS R16, R8 ;  /* 0x0000000800107213 */ /* 0x000fc40000000000 */
[C---:B------:R-:W-:Y:S01]  /*fea0*/  ISETP.GT.U32.AND P6, PT, R10.reuse, R18, PT ;  /* 0x000000120a00720c */ /* 0x040fe20003fc4070 */
[----:B0-----:R-:W-:Y:S02]  /*feb0*/  IMAD.MOV.U32 R3, RZ, RZ, R0 ;  /* 0x000000ffff037224 */ /* 0x001fe400078e0000 */
[----:B------:R-:W-:Y:S02]  /*fec0*/  IMAD.MOV R11, RZ, RZ, -R11 ;  /* 0x000000ffff0b7224 */ /* 0x000fe400078e0a0b */
[----:B------:R-:W-:Y:S01]  /*fed0*/  @!P5 IMAD.MOV R3, RZ, RZ, -R3 ;  /* 0x000000ffff03d224 */ /* 0x000fe200078e0a03 */
[----:B------:R-:W-:Y:S01]  /*fee0*/  ISETP.GT.U32.AND P5, PT, R10, R17, PT ;  /* 0x000000110a00720c */ /* 0x000fe20003fa4070 */
[----:B------:R-:W-:-:S03]  /*fef0*/  IMAD.HI.U32 R4, R7, R13, RZ ;  /* 0x0000000d07047227 */ /* 0x000fc600078e00ff */
[----:B------:R0:W-:Y:S01]  /*ff00*/  STL [R1+0x3e0], R3 ;  /* 0x0003e00301007387 */ /* 0x0001e20000100800 */
[----:B------:R-:W-:Y:S02]  /*ff10*/  IMAD.MOV R4, RZ, RZ, -R4 ;  /* 0x000000ffff047224 */ /* 0x000fe400078e0a04 */
[--C-:B------:R-:W-:Y:S02]  /*ff20*/  @!P4 IMAD.IADD R15, R15, 0x1, -R10.reuse ;  /* 0x000000010f0fc824 */ /* 0x100fe400078e0a0a */
[----:B------:R-:W-:Y:S02]  /*ff30*/  IMAD R13, R10, R4, R13 ;  /* 0x000000040a0d7224 */ /* 0x000fe400078e020d */
[--C-:B------:R-:W-:Y:S02]  /*ff40*/  @!P6 IMAD.IADD R18, R18, 0x1, -R10.reuse ;  /* 0x000000011212e824 */ /* 0x100fe400078e0a0a */
[----:B------:R-:W-:Y:S01]  /*ff50*/  @!P5 IMAD.IADD R17, R17, 0x1, -R10 ;  /* 0x000000011111d824 */ /* 0x000fe200078e0a0a */
[----:B------:R-:W-:Y:S01]  /*ff60*/  ISETP.GE.AND P5, PT, R5, RZ, PT ;  /* 0x000000ff0500720c */ /* 0x000fe20003fa6270 */
[C---:B------:R-:W-:Y:S01]  /*ff70*/  IMAD R5, R10.reuse, R11, R9 ;  /* 0x0000000b0a057224 */ /* 0x040fe200078e0209 */
[----:B------:R-:W-:Y:S01]  /*ff80*/  ISETP.GT.U32.AND P6, PT, R10, R13, PT ;  /* 0x0000000d0a00720c */ /* 0x000fe20003fc4070 */
[----:B------:R-:W-:-:S02]  /*ff90*/  VIADD R11, R28, 0xcc ;  /* 0x000000cc1c0b7836 */ /* 0x000fc40000000000 */
[----:B0-----:R-:W-:Y:S01]  /*ffa0*/  IMAD.MOV.U32 R3, RZ, RZ, R18 ;  /* 0x000000ffff037224 */ /* 0x001fe200078e0012 */
[----:B------:R-:W-:Y:S01]  /*ffb0*/  ISETP.GT.U32.AND P4, PT, R10, R5, PT ;  /* 0x000000050a00720c */ /* 0x000fe20003f84070 */
[----:B------:R-:W-:Y:S01]  /*ffc0*/  VIADD R0, R28, 0xcd ;  /* 0x000000cd1c007836 */ /* 0x000fe20000000000 */
[----:B------:R-:W-:Y:S01]  /*ffd0*/  IABS R12, R11 ;  /* 0x0000000b000c7213 */ /* 0x000fe20000000000 */
[----:B------:R-:W-:Y:S02]  /*ffe0*/  @!P0 IMAD.MOV R3, RZ, RZ, -R3 ;  /* 0x000000ffff038224 */ /* 0x000fe400078e0a03 */
[----:B------:R-:W-:Y:S01]  /*fff0*/  @!P1 IMAD.MOV R20, RZ, RZ, -R20 ;  /* 0x000000ffff149224 */ /* 0x000fe200078e0a14 */
[----:B------:R-:W-:Y:S01]  /*10000*/  IABS R4, R0 ;  /* 0x0000000000047213 */ /* 0x000fe20000000000 */
[----:B------:R-:W-:-:S03]  /*10010*/  IMAD.HI.U32 R14, R7, R12, RZ ;  /* 0x0000000c070e7227 */ /* 0x000fc600078e00ff */
[----:B------:R-:W-:Y:S01]  /*10020*/  STL [R1+0x3dc], R20 ;  /* 0x0003dc1401007387 */ /* 0x000fe20000100800 */
[--C-:B------:R-:W-:Y:S01]  /*10030*/  @!P6 IMAD.IADD R13, R13, 0x1, -R10.reuse ;  /* 0x000000010d0de824 */ /* 0x100fe200078e0a0a */
[----:B------:R-:W-:Y:S01]  /*10040*/  ISETP.GE.AND P6, PT, R6, RZ, PT ;  /* 0x000000ff0600720c */ /* 0x000fe20003fc6270 */
[----:B------:R-:W-:Y:S01]  /*10050*/  @!P4 IMAD.IADD R5, R5, 0x1, -R10 ;  /* 0x000000010505c824 */ /* 0x000fe200078e0a0a */
[----:B------:R0:W-:Y:S01]  /*10060*/  STL [R1+0x3d8], R3 ;  /* 0x0003d80301007387 */ /* 0x0001e20000100800 */
[C---:B------:R-:W-:Y:S01]  /*10070*/  IMAD.HI.U32 R19, R7.reuse, R16, RZ ;  /* 0x0000001007137227 */ /* 0x040fe200078e00ff */
[C---:B------:R-:W-:Y:S02]  /*10080*/  ISETP.GT.U32.AND P1, PT, R10.reuse, R13, PT ;  /* 0x0000000d0a00720c */ /* 0x040fe40003f24070 */
[----:B------:R-:W-:Y:S01]  /*10090*/  ISETP.GT.U32.AND P0, PT, R10, R5, PT ;  /* 0x000000050a00720c */ /* 0x000fe20003f04070 */
[----:B------:R-:W-:Y:S02]  /*100a0*/  IMAD.MOV R14, RZ, RZ, -R14 ;  /* 0x000000ffff0e7224 */ /* 0x000fe400078e0a0e */
[----:B------:R-:W-:-:S04]  /*100b0*/  IMAD.HI.U32 R9, R7, R4, RZ ;  /* 0x0000000407097227 */ /* 0x000fc800078e00ff */
[----:B------:R-:W-:Y:S02]  /*100c0*/  IMAD.MOV R19, RZ, RZ, -R19 ;  /* 0x000000ffff137224 */ /* 0x000fe400078e0a13 */
[C---:B------:R-:W-:Y:S02]  /*100d0*/  IMAD R12, R10.reuse, R14, R12 ;  /* 0x0000000e0a0c7224 */ /* 0x040fe400078e020c */
[----:B0-----:R-:W-:Y:S02]  /*100e0*/  IMAD.MOV.U32 R3, RZ, RZ, R15 ;  /* 0x000000ffff037224 */ /* 0x001fe400078e000f */
[----:B------:R-:W-:Y:S02]  /*100f0*/  IMAD.MOV R9, RZ, RZ, -R9 ;  /* 0x000000ffff097224 */ /* 0x000fe400078e0a09 */
[C---:B------:R-:W-:Y:S02]  /*10100*/  IMAD R16, R10.reuse, R19, R16 ;  /* 0x000000130a107224 */ /* 0x040fe400078e0210 */
[----:B------:R-:W-:Y:S01]  /*10110*/  @!P0 IMAD.IADD R5, R5, 0x1, -R10 ;  /* 0x0000000105058824 */ /* 0x000fe200078e0a0a */
[C---:B------:R-:W-:Y:S01]  /*10120*/  ISETP.GT.U32.AND P0, PT, R10.reuse, R12, PT ;  /* 0x0000000c0a00720c */ /* 0x040fe20003f04070 */
[----:B------:R-:W-:Y:S01]  /*10130*/  @!P3 IMAD.MOV R17, RZ, RZ, -R17 ;  /* 0x000000ffff11b224 */ /* 0x000fe200078e0a11 */
[----:B------:R-:W-:Y:S01]  /*10140*/  ISETP.GT.U32.AND P4, PT, R10, R16, PT ;  /* 0x000000100a00720c */ /* 0x000fe20003f84070 */
[----:B------:R-:W-:Y:S01]  /*10150*/  @!P2 IMAD.MOV R3, RZ, RZ, -R3 ;  /* 0x000000ffff03a224 */ /* 0x000fe200078e0a03 */
[----:B------:R-:W-:Y:S01]  /*10160*/  ISETP.GE.AND P3, PT, R8, RZ, PT ;  /* 0x000000ff0800720c */ /* 0x000fe20003f66270 */
[----:B------:R-:W-:Y:S01]  /*10170*/  IMAD R4, R10, R9, R4 ;  /* 0x000000090a047224 */ /* 0x000fe200078e0204 */
[----:B------:R-:W-:Y:S01]  /*10180*/  STL [R1+0x3d0], R17 ;  /* 0x0003d01101007387 */ /* 0x000fe20000100800 */
[----:B------:R-:W-:Y:S01]  /*10190*/  @!P1 IMAD.IADD R13, R13, 0x1, -R10 ;  /* 0x000000010d0d9824 */ /* 0x000fe200078e0a0a */
[----:B------:R-:W-:Y:S01]  /*101a0*/  ISETP.GE.AND P1, PT, R0, RZ, PT ;  /* 0x000000ff0000720c */ /* 0x000fe20003f26270 */
[----:B------:R-:W-:Y:S01]  /*101b0*/  VIADD R0, R28, 0xca ;  /* 0x000000ca1c007836 */ /* 0x000fe20000000000 */
[----:B------:R0:W-:Y:S01]  /*101c0*/  STL [R1+0x3cc], R3 ;  /* 0x0003cc0301007387 */ /* 0x0001e20000100800 */
[----:B------:R-:W-:Y:S01]  /*101d0*/  ISETP.GT.U32.AND P2, PT, R10, R4, PT ;  /* 0x000000040a00720c */ /* 0x000fe20003f44070 */
[----:B------:R-:W-:-:S02]  /*101e0*/  VIADD R6, R28, 0xcb ;  /* 0x000000cb1c067836 */ /* 0x000fc40000000000 */
[--C-:B------:R-:W-:Y:S01]  /*101f0*/  @!P0 IMAD.IADD R12, R12, 0x1, -R10.reuse ;  /* 0x000000010c0c8824 */ /* 0x100fe200078e0a0a */
[----:B------:R-:W-:Y:S01]  /*10200*/  IABS R14, R0 ;  /* 0x00000000000e7213 */ /* 0x000fe20000000000 */
[----:B------:R-:W-:Y:S01]  /*10210*/  @!P4 IMAD.IADD R16, R16, 0x1, -R10 ;  /* 0x000000011010c824 */ /* 0x000fe200078e0a0a */
[----:B------:R-:W-:Y:S01]  /*10220*/  IABS R9, R6 ;  /* 0x0000000600097213 */ /* 0x000fe20000000000 */
[----:B------:R-:W-:Y:S01]  /*10230*/  VIADD R19, R28, 0xb8 ;  /* 0x000000b81c137836 */ /* 0x000fe20000000000 */
[----:B------:R-:W-:Y:S01]  /*10240*/  ISETP.GT.U32.AND P0, PT, R10, R12, PT ;  /* 0x0000000c0a00720c */ /* 0x000fe20003f04070 */
[----:B0-----:R-:W-:Y:S01]  /*10250*/  IMAD.MOV.U32 R3, RZ, RZ, R13 ;  /* 0x000000ffff037224 */ /* 0x001fe200078e000d */
[----:B------:R-:W-:Y:S01]  /*10260*/  ISETP.GE.AND P4, PT, R11, RZ, PT ;  /* 0x000000ff0b00720c */ /* 0x000fe20003f86270 */
[----:B------:R-:W-:-:S04]  /*10270*/  IMAD.HI.U32 R8, R7, R9, RZ ;  /* 0x0000000907087227 */ /* 0x000fc800078e00ff */
[----:B------:R-:W-:Y:S02]  /*10280*/  @!P5 IMAD.MOV R3, RZ, RZ, -R3 ;  /* 0x000000ffff03d224 */ /* 0x000fe400078e0a03 */
[----:B------:R-:W-:Y:S01]  /*10290*/  @!P2 IMAD.IADD R4, R4, 0x1, -R10 ;  /* 0x000000010404a824 */ /* 0x000fe200078e0a0a */
[----:B------:R-:W-:Y:S01]  /*102a0*/  ISETP.GT.U32.AND P2, PT, R10, R16, PT ;  /* 0x000000100a00720c */ /* 0x000fe20003f44070 */
[----:B------:R-:W-:Y:S01]  /*102b0*/  IMAD.MOV R8, RZ, RZ, -R8 ;  /* 0x000000ffff087224 */ /* 0x000fe200078e0a08 */
[----:B------:R0:W-:Y:S01]  /*102c0*/  STL [R1+0x3c8], R3 ;  /* 0x0003c80301007387 */ /* 0x0001e20000100800 */
[----:B------:R-:W-:Y:S01]  /*102d0*/  VIADD R11, R28, 0xc9 ;  /* 0x000000c91c0b7836 */ /* 0x000fe20000000000 */
[C---:B------:R-:W-:Y:S01]  /*102e0*/  ISETP.GT.U32.AND P5, PT, R10.reuse, R4, PT ;  /* 0x000000040a00720c */ /* 0x040fe20003fa4070 */
[----:B------:R-:W-:Y:S02]  /*102f0*/  IMAD R9, R10, R8, R9 ;  /* 0x000000080a097224 */ /* 0x000fe400078e0209 */
[----:B------:R-:W-:Y:S01]  /*10300*/  @!P0 IMAD.IADD R12, R12, 0x1, -R10 ;  /* 0x000000010c0c8824 */ /* 0x000fe200078e0a0a */
[----:B------:R-:W-:Y:S01]  /*10310*/  IABS R13, R11 ;  /* 0x0000000b000d7213 */ /* 0x000fe20000000000 */
[----:B------:R-:W-:-:S02]  /*10320*/  VIADD R20, R28, 0xb7 ;  /* 0x000000b71c147836 */ /* 0x000fc40000000000 */
[----:B0-----:R-:W-:Y:S02]  /*10330*/  IMAD.MOV.U32 R3, RZ, RZ, R5 ;  /* 0x000000ffff037224 */ /* 0x001fe400078e0005 */
[----:B------:R-:W-:-:S04]  /*10340*/  IMAD.HI.U32 R5, R7, R14, RZ ;  /* 0x0000000e07057227 */ /* 0x000fc800078e00ff */
[----:B------:R-:W-:Y:S02]  /*10350*/  IMAD.MOV R5, RZ, RZ, -R5 ;  /* 0x000000ffff057224 */ /* 0x000fe400078e0a05 */
[----:B------:R-:W-:Y:S01]  /*10360*/  @!P6 IMAD.MOV R3, RZ, RZ, -R3 ;  /* 0x000000ffff03e224 */ /* 0x000fe200078e0a03 */
[----:B------:R-:W-:Y:S01]  /*10370*/  ISETP.GE.AND P6, PT, R6, RZ, PT ;  /* 0x000000ff0600720c */ /* 0x000fe20003fc6270 */
[----:B------:R-:W-:Y:S02]  /*10380*/  IMAD R14, R10, R5, R14 ;  /* 0x000000050a0e7224 */ /* 0x000fe400078e020e */
[----:B------:R-:W-:Y:S01]  /*10390*/  @!P2 IMAD.IADD R16, R16, 0x1, -R10 ;  /* 0x000000011010a824 */ /* 0x000fe200078e0a0a */
[C---:B------:R-:W-:Y:S01]  /*103a0*/  ISETP.GT.U32.AND P2, PT, R10.reuse, R9, PT ;  /* 0x000000090a00720c */ /* 0x040fe20003f44070 */
[----:B------:R0:W-:Y:S01]  /*103b0*/  STL [R1+0x3c4], R3 ;  /* 0x0003c40301007387 */ /* 0x0001e20000100800 */
[----:B------:R-:W-:Y:S01]  /*103c0*/  ISETP.GT.U32.AND P0, PT, R10, R14, PT ;  /* 0x0000000e0a00720c */ /* 0x000fe20003f04070 */
[----:B------:R-:W-:-:S02]  /*103d0*/  VIADD R5, R28, 0xc8 ;  /* 0x000000c81c057836 */ /* 0x000fc40000000000 */
[----:B------:R-:W-:-:S04]  /*103e0*/  IMAD.HI.U32 R15, R7, R13, RZ ;  /* 0x0000000d070f7227 */ /* 0x000fc800078e00ff */
[----:B------:R-:W-:Y:S01]  /*103f0*/  @!P5 IMAD.IADD R4, R4, 0x1, -R10 ;  /* 0x000000010404d824 */ /* 0x000fe200078e0a0a */
[----:B------:R-:W-:Y:S01]  /*10400*/  ISETP.GE.AND P5, PT, R0, RZ, PT ;  /* 0x000000ff0000720c */ /* 0x000fe20003fa6270 */
[----:B0-----:R-:W-:Y:S01]  /*10410*/  IMAD.MOV.U32 R3, RZ, RZ, R16 ;  /* 0x000000ffff037224 */ /* 0x001fe200078e0010 */
[----:B------:R-:W-:Y:S01]  /*10420*/  IABS R0, R5 ;  /* 0x0000000500007213 */ /* 0x000fe20000000000 */
[----:B------:R-:W-:Y:S02]  /*10430*/  IMAD.MOV R15, RZ, RZ, -R15 ;  /* 0x000000ffff0f7224 */ /* 0x000fe400078e0a0f */
[----:B------:R-:W-:Y:S02]  /*10440*/  @!P3 IMAD.MOV R3, RZ, RZ, -R3 ;  /* 0x000000ffff03b224 */ /* 0x000fe400078e0a03 */
[--C-:B------:R-:W-:Y:S02]  /*10450*/  @!P0 IMAD.IADD R14, R14, 0x1, -R10.reuse ;  /* 0x000000010e0e8824 */ /* 0x100fe400078e0a0a */
[----:B------:R-:W-:Y:S01]  /*10460*/  @!P2 IMAD.IADD R9, R9, 0x1, -R10 ;  /* 0x000000010909a824 */ /* 0x000fe200078e0a0a */
[----:B------:R0:W-:Y:S01]  /*10470*/  STL [R1+0x3c0], R3 ;  /* 0x0003c00301007387 */ /* 0x0001e20000100800 */
[C---:B------:R-:W-:Y:S01]  /*10480*/  IMAD R13, R10.reuse, R15, R13 ;  /* 0x0000000f0a0d7224 */ /* 0x040fe200078e020d */
[----:B------:R-:W-:Y:S01]  /*10490*/  ISETP.GE.AND P2, PT, R11, RZ, PT ;  /* 0x000000ff0b00720c */ /* 0x000fe20003f46270 */
[----:B------:R-:W-:Y:S01]  /*104a0*/  IMAD.MOV.U32 R16, RZ, RZ, R4 ;  /* 0x000000ffff107224 */ /* 0x000fe200078e0004 */
[C---:B------:R-:W-:Y:S01]  /*104b0*/  ISETP.GT.U32.AND P0, PT, R10.reuse, R14, PT ;  /* 0x0000000e0a00720c */ /* 0x040fe20003f04070 */
[----:B------:R-:W-:Y:S01]  /*104c0*/  IMAD.HI.U32 R11, R7, R0, RZ ;  /* 0x00000000070b7227 */ /* 0x000fe200078e00ff */
[----:B------:R-:W-:-:S03]  /*104d0*/  ISETP.GT.U32.AND P3, PT, R10, R9, PT ;  /* 0x000000090a00720c */ /* 0x000fc60003f64070 */
[----:B------:R-:W-:Y:S02]  /*104e0*/  VIADD R6, R28, 0xc7 ;  /* 0x000000c71c067836 */ /* 0x000fe40000000000 */
[----:B0-----:R-:W-:Y:S02]  /*104f0*/  IMAD.MOV.U32 R3, RZ, RZ, R12 ;  /* 0x000000ffff037224 */ /* 0x001fe400078e000c */
[----:B------:R-:W-:Y:S01]  /*10500*/  @!P1 IMAD.MOV R16, RZ, RZ, -R16 ;  /* 0x000000ffff109224 */ /* 0x000fe200078e0a10 */
[----:B------:R-:W-:Y:S01]  /*10510*/  ISETP.GT.U32.AND P1, PT, R10, R13, PT ;  /* 0x0000000d0a00720c */ /* 0x000fe20003f24070 */
[----:B------:R-:W-:Y:S01]  /*10520*/  @!P4 IMAD.MOV R3, RZ, RZ, -R3 ;  /* 0x000000ffff03c224 */ /* 0x000fe200078e0a03 */
[----:B------:R-:W-:Y:S01]  /*10530*/  ISETP.GE.AND P4, PT, R5, RZ, PT ;  /* 0x000000ff0500720c */ /* 0x000fe20003f86270 */
[----:B------:R-:W-:Y:S01]  /*10540*/  IMAD.MOV R5, RZ, RZ, -R11 ;  /* 0x000000ffff057224 */ /* 0x000fe200078e0a0b */
[----:B------:R-:W-:Y:S01]  /*10550*/  IABS R8, R6 ;  /* 0x0000000600087213 */ /* 0x000fe20000000000 */
[----:B------:R-:W-:Y:S01]  /*10560*/  @!P0 IMAD.IADD R14, R14, 0x1, -R10 ;  /* 0x000000010e0e8824 */ /* 0x000fe200078e0a0a */
[----:B------:R-:W-:Y:S01]  /*10570*/  STL [R1+0x3bc], R16 ;  /* 0x0003bc1001007387 */ /* 0x000fe20000100800 */
[----:B------:R-:W-:-:S02]  /*10580*/  IMAD R0, R10, R5, R0 ;  /* 0x000000050a007224 */ /* 0x000fc400078e0200 */
[----:B------:R-:W-:Y:S01]  /*10590*/  IMAD.HI.U32 R4, R7, R8, RZ ;  /* 0x0000000807047227 */ /* 0x000fe200078e00ff */
[----:B------:R0:W-:Y:S02]  /*105a0*/  STL [R1+0x3b4], R3 ;  /* 0x0003b40301007387 */ /* 0x0001e40000100800 */
[----:B------:R-:W-:Y:S01]  /*105b0*/  ISETP.GT.U32.AND P0, PT, R10, R0, PT ;  /* 0x000000000a00720c */ /* 0x000fe20003f04070 */
[----:B------:R-:W-:Y:S02]  /*105c0*/  IMAD.MOV R4, RZ, RZ, -R4 ;  /* 0x000000ffff047224 */ /* 0x000fe400078e0a04 */
[--C-:B------:R-:W-:Y:S01]  /*105d0*/  @!P3 IMAD.IADD R9, R9, 0x1, -R10.reuse ;  /* 0x000000010909b824 */ /* 0x100fe200078e0a0a */
[----:B------:R-:W-:Y:S01]  /*105e0*/  ISETP.GE.AND P3, PT, R6, RZ, PT ;  /* 0x000000ff0600720c */ /* 0x000fe20003f66270 */
[----:B------:R-:W-:Y:S02]  /*105f0*/  @!P1 IMAD.IADD R13, R13, 0x1, -R10 ;  /* 0x000000010d0d9824 */ /* 0x000fe400078e0a0a */
[----:B------:R-:W-:-:S02]  /*10600*/  IMAD R8, R10, R4, R8 ;  /* 0x000000040a087224 */ /* 0x000fc400078e0208 */
[----:B------:R-:W-:Y:S01]  /*10610*/  IMAD.MOV.U32 R15, RZ, RZ, R9 ;  /* 0x000000ffff0f7224 */ /* 0x000fe200078e0009 */
[----:B------:R-:W-:Y:S01]  /*10620*/  ISETP.GT.U32.AND P1, PT, R10, R13, PT ;  /* 0x0000000d0a00720c */ /* 0x000fe20003f24070 */
[----:B------:R-:W-:Y:S02]  /*10630*/  VIADD R5, R28, 0xc5 ;  /* 0x000000c51c057836 */ /* 0x000fe40000000000 */
[----:B------:R-:W-:Y:S01]  /*10640*/  @!P6 IMAD.MOV R15, RZ, RZ, -R15 ;  /* 0x000000ffff0fe224 */ /* 0x000fe200078e0a0f */
[----:B------:R-:W-:Y:S01]  /*10650*/  ISETP.GT.U32.AND P6, PT, R10, R8, PT ;  /* 0x000000080a00720c */ /* 0x000fe20003fc4070 */
[----:B------:R-:W-:Y:S01]  /*10660*/  @!P0 IMAD.IADD R0, R0, 0x1, -R10 ;  /* 0x0000000100008824 */ /* 0x000fe200078e0a0a */
[----:B------:R-:W-:Y:S01]  /*10670*/  IABS R12, R5 ;  /* 0x00000005000c7213 */ /* 0x000fe20000000000 */
[----:B0-----:R-:W-:Y:S01]  /*10680*/  IMAD.MOV.U32 R3, RZ, RZ, R14 ;  /* 0x000000ffff037224 */ /* 0x001fe200078e000e */
[----:B------:R-:W-:Y:S01]  /*10690*/  STL [R1+0x3b0], R15 ;  /* 0x0003b00f01007387 */ /* 0x000fe20000100800 */
[----:B------:R-:W-:Y:S01]  /*106a0*/  VIADD R11, R28, 0xc6 ;  /* 0x000000c61c0b7836 */ /* 0x000fe20000000000 */
[----:B------:R-:W-:Y:S01]  /*106b0*/  ISETP.GT.U32.AND P0, PT, R10, R0, PT ;  /* 0x000000000a00720c */ /* 0x000fe20003f04070 */
[----:B------:R-:W-:-:S02]  /*106c0*/  @!P5 IMAD.MOV R3, RZ, RZ, -R3 ;  /* 0x000000ffff03d224 */ /* 0x000fc400078e0a03 */
[----:B------:R-:W-:Y:S01]  /*106d0*/  @!P1 IMAD.IADD R13, R13, 0x1, -R10 ;  /* 0x000000010d0d9824 */ /* 0x000fe200078e0a0a */
[----:B------:R-:W-:Y:S01]  /*106e0*/  IABS R6, R11 ;  /* 0x0000000b00067213 */ /* 0x000fe20000000000 */
[----:B------:R-:W-:Y:S01]  /*106f0*/  VIADD R4, R28, 0xc4 ;  /* 0x000000c41c047836 */ /* 0x000fe20000000000 */
[----:B------:R-:W-:Y:S01]  /*10700*/  ISETP.GE.AND P5, PT, R11, RZ, PT ;  /* 0x000000ff0b00720c */ /* 0x000fe20003fa6270 */
[----:B------:R-:W-:Y:S01]  /*10710*/  IMAD.MOV.U32 R11, RZ, RZ, R12 ;  /* 0x000000ffff0b7224 */ /* 0x000fe200078e000c */
[----:B------:R0:W-:Y:S01]  /*10720*/  STL [R1+0x3a8], R3 ;  /* 0x0003a80301007387 */ /* 0x0001e20000100800 */
[----:B------:R-:W-:Y:S01]  /*10730*/  @!P6 IMAD.IADD R8, R8, 0x1, -R10 ;  /* 0x000000010808e824 */ /* 0x000fe200078e0a0a */
[----:B------:R-:W-:Y:S01]  /*10740*/  ISETP.GE.AND P1, PT, R5, RZ, PT ;  /* 0x000000ff0500720c */ /* 0x000fe20003f26270 */
[C---:B------:R-:W-:Y:S01]  /*10750*/  IMAD.HI.U32 R14, R7.reuse, R6, RZ ;  /* 0x00000006070e7227 */ /* 0x040fe200078e00ff */
[----:B------:R-:W-:Y:S02]  /*10760*/  IABS R9, R4 ;  /* 0x0000000400097213 */ /* 0x000fe40000000000 */
[----:B------:R-:W-:Y:S01]  /*10770*/  ISETP.GT.U32.AND P6, PT, R10, R8, PT ;  /* 0x000000080a00720c */ /* 0x000fe20003fc4070 */
[----:B------:R-:W-:-:S04]  /*10780*/  IMAD.HI.U32 R5, R7, R11, RZ ;  /* 0x0000000b07057227 */ /* 0x000fc800078e00ff */
[----:B0-----:R-:W-:Y:S02]  /*10790*/  IMAD.MOV.U32 R3, RZ, RZ, R13 ;  /* 0x000000ffff037224 */ /* 0x001fe400078e000d */
[----:B------:R-:W-:Y:S02]  /*107a0*/  IMAD.MOV R14, RZ, RZ, -R14 ;  /* 0x000000ffff0e7224 */ /* 0x000fe400078e0a0e */
[----:B------:R-:W-:Y:S01]  /*107b0*/  @!P2 IMAD.MOV R3, RZ, RZ, -R3 ;  /* 0x000000ffff03a224 */ /* 0x000fe200078e0a03 */
[----:B------:R-:W-:Y:S01]  /*107c0*/  ISETP.GE.AND P2, PT, R4, RZ, PT ;  /* 0x000000ff0400720c */ /* 0x000fe20003f46270 */
[----:B------:R-:W-:Y:S02]  /*107d0*/  IMAD.MOV R5, RZ, RZ, -R5 ;  /* 0x000000ffff057224 */ /* 0x000fe400078e0a05 */
[----:B------:R-:W-:Y:S01]  /*107e0*/  @!P0 IMAD.IADD R0, R0, 0x1, -R10 ;  /* 0x0000000100008824 */ /* 0x000fe200078e0a0a */
[----:B------:R0:W-:Y:S01]  /*107f0*/  STL [R1+0x3a4], R3 ;  /* 0x0003a40301007387 */ /* 0x0001e20000100800 */
[----:B------:R-:W-:-:S02]  /*10800*/  IMAD R6, R10, R14, R6 ;  /* 0x0000000e0a067224 */ /* 0x000fc400078e0206 */
        /* <DEDUP_REMOVED lines=30> */
[--C-:B------:R-:W-:Y:S01]  /*109f0*/  @!P0 IMAD.IADD R6, R6, 0x1, -R10.reuse ;  /* 0x0000000106068824 */ /* 0x100fe200078e0a0a */
[----:B------:R-:W-:Y:S01]  /*10a00*/  ISETP.GE.AND P0, PT, R14, RZ, PT ;  /* 0x000000ff0e00720c */ /* 0x000fe20003f06270 */
[----:B------:R-:W-:-:S02]  /*10a10*/  @!P4 IMAD.IADD R11, R11, 0x1, -R10 ;  /* 0x000000010b0bc824 */ /* 0x000fc400078e0a0a */
[----:B------:R-:W-:-:S04]  /*10a20*/  IMAD.HI.U32 R8, R7, R5, RZ ;  /* 0x0000000507087227 */ /* 0x000fc800078e00ff */
[----:B------:R-:W-:Y:S02]  /*10a30*/  @!P3 IMAD.IADD R9, R9, 0x1, -R10 ;  /* 0x000000010909b824 */ /* 0x000fe400078e0a0a */
[C---:B------:R-:W-:Y:S02]  /*10a40*/  IMAD R14, R10.reuse, R17, R16 ;  /* 0x000000110a0e7224 */ /* 0x040fe400078e0210 */
[----:B------:R-:W-:Y:S01]  /*10a50*/  IMAD.MOV R13, RZ, RZ, -R13 ;  /* 0x000000ffff0d7224 */ /* 0x000fe200078e0a0d */
[C---:B------:R-:W-:Y:S01]  /*10a60*/  ISETP.GT.U32.AND P3, PT, R10.reuse, R9, PT ;  /* 0x000000090a00720c */ /* 0x040fe20003f64070 */
[----:B0-----:R-:W-:Y:S01]  /*10a70*/  IMAD.MOV.U32 R3, RZ, RZ, R11 ;  /* 0x000000ffff037224 */ /* 0x001fe200078e000b */
[----:B------:R-:W-:Y:S01]  /*10a80*/  ISETP.GT.U32.AND P4, PT, R10, R14, PT ;  /* 0x0000000e0a00720c */ /* 0x000fe20003f84070 */
[----:B------:R-:W-:Y:S02]  /*10a90*/  IMAD.MOV.U32 R18, RZ, RZ, R6 ;  /* 0x000000ffff127224 */ /* 0x000fe400078e0006 */
[----:B------:R-:W-:-:S02]  /*10aa0*/  IMAD.MOV R8, RZ, RZ, -R8 ;  /* 0x000000ffff087224 */ /* 0x000fc400078e0a08 */
[----:B------:R-:W-:Y:S02]  /*10ab0*/  IMAD R15, R10, R13, R15 ;  /* 0x0000000d0a0f7224 */ /* 0x000fe400078e020f */
[----:B------:R-:W-:-:S04]  /*10ac0*/  IMAD.HI.U32 R13, R7, R0, RZ ;  /* 0x00000000070d7227 */ /* 0x000fc800078e00ff */
[----:B------:R-:W-:Y:S01]  /*10ad0*/  @!P1 IMAD.MOV R3, RZ, RZ, -R3 ;  /* 0x000000ffff039224 */ /* 0x000fe200078e0a03 */
[----:B------:R-:W-:Y:S01]  /*10ae0*/  ISETP.GE.AND P1, PT, R4, RZ, PT ;  /* 0x000000ff0400720c */ /* 0x000fe20003f26270 */
[----:B------:R-:W-:Y:S01]  /*10af0*/  @!P5 IMAD.MOV R18, RZ, RZ, -R18 ;  /* 0x000000ffff12d224 */ /* 0x000fe200078e0a12 */
[C---:B------:R-:W-:Y:S01]  /*10b00*/  ISETP.GT.U32.AND P5, PT, R10.reuse, R15, PT ;  /* 0x0000000f0a00720c */ /* 0x040fe20003fa4070 */
[C---:B------:R-:W-:Y:S02]  /*10b10*/  IMAD R4, R10.reuse, R8, R5 ;  /* 0x000000080a047224 */ /* 0x040fe400078e0205 */
[----:B------:R-:W-:Y:S01]  /*10b20*/  IMAD.MOV R6, RZ, RZ, -R13 ;  /* 0x000000ffff067224 */ /* 0x000fe200078e0a0d */
[----:B------:R-:W-:Y:S01]  /*10b30*/  STL [R1+0x394], R18 ;  /* 0x0003941201007387 */ /* 0x000fe20000100800 */
[----:B------:R-:W-:Y:S01]  /*10b40*/  @!P3 IMAD.IADD R9, R9, 0x1, -R10 ;  /* 0x000000010909b824 */ /* 0x000fe200078e0a0a */
[C---:B------:R-:W-:Y:S01]  /*10b50*/  ISETP.GT.U32.AND P3, PT, R10.reuse, R4, PT ;  /* 0x000000040a00720c */ /* 0x040fe20003f64070 */
[----:B------:R-:W-:Y:S01]  /*10b60*/  IMAD R0, R10, R6, R0 ;  /* 0x000000060a007224 */ /* 0x000fe200078e0200 */
[----:B------:R0:W-:Y:S01]  /*10b70*/  STL [R1+0x390], R3 ;  /* 0x0003900301007387 */ /* 0x0001e20000100800 */
[----:B------:R-:W-:-:S02]  /*10b80*/  @!P4 IMAD.IADD R14, R14, 0x1, -R10 ;  /* 0x000000010e0ec824 */ /* 0x000fc400078e0a0a */
[----:B------:R-:W-:Y:S02]  /*10b90*/  VIADD R5, R28, 0xbf ;  /* 0x000000bf1c057836 */ /* 0x000fe40000000000 */
[--C-:B------:R-:W-:Y:S01]  /*10ba0*/  @!P5 IMAD.IADD R15, R15, 0x1, -R10.reuse ;  /* 0x000000010f0fd824 */ /* 0x100fe200078e0a0a */
[----:B------:R-:W-:Y:S01]  /*10bb0*/  ISETP.GT.U32.AND P4, PT, R10, R14, PT ;  /* 0x0000000e0a00720c */ /* 0x000fe20003f84070 */
[C---:B------:R-:W-:Y:S01]  /*10bc0*/  VIADD R6, R28.reuse, 0xbe ;  /* 0x000000be1c067836 */ /* 0x040fe20000000000 */
[----:B------:R-:W-:Y:S01]  /*10bd0*/  IABS R13, R5 ;  /* 0x00000005000d7213 */ /* 0x000fe20000000000 */
[----:B------:R-:W-:Y:S01]  /*10be0*/  VIADD R8, R28, 0xbd ;  /* 0x000000bd1c087836 */ /* 0x000fe20000000000 */
[----:B------:R-:W-:Y:S01]  /*10bf0*/  ISETP.GT.U32.AND P5, PT, R10, R15, PT ;  /* 0x0000000f0a00720c */ /* 0x000fe20003fa4070 */
[----:B0-----:R-:W-:Y:S01]  /*10c00*/  IMAD.MOV.U32 R3, RZ, RZ, R9 ;  /* 0x000000ffff037224 */ /* 0x001fe200078e0009 */
[----:B------:R-:W-:Y:S01]  /*10c10*/  IABS R9, R6 ;  /* 0x0000000600097213 */ /* 0x000fe20000000000 */
[----:B------:R-:W-:Y:S01]  /*10c20*/  @!P3 IMAD.IADD R4, R4, 0x1, -R10 ;  /* 0x000000010404b824 */ /* 0x000fe200078e0a0a */
[----:B------:R-:W-:Y:S01]  /*10c30*/  IABS R11, R8 ;  /* 0x00000008000b7213 */ /* 0x000fe20000000000 */
[----:B------:R-:W-:Y:S01]  /*10c40*/  @!P2 IMAD.MOV R3, RZ, RZ, -R3 ;  /* 0x000000ffff03a224 */ /* 0x000fe200078e0a03 */
[C---:B------:R-:W-:Y:S01]  /*10c50*/  ISETP.GT.U32.AND P2, PT, R10.reuse, R0, PT ;  /* 0x000000000a00720c */ /* 0x040fe20003f44070 */
[----:B------:R-:W-:Y:S01]  /*10c60*/  IMAD.HI.U32 R16, R7, R13, RZ ;  /* 0x0000000d07107227 */ /* 0x000fe200078e00ff */
[----:B------:R-:W-:-:S02]  /*10c70*/  ISETP.GT.U32.AND P3, PT, R10, R4, PT ;  /* 0x000000040a00720c */ /* 0x000fc40003f64070 */
[----:B------:R0:W-:Y:S01]  /*10c80*/  STL [R1+0x38c], R3 ;  /* 0x00038c0301007387 */ /* 0x0001e20000100800 */
[----:B------:R-:W-:Y:S01]  /*10c90*/  @!P4 IMAD.IADD R14, R14, 0x1, -R10 ;  /* 0x000000010e0ec824 */ /* 0x000fe200078e0a0a */
[----:B------:R-:W-:Y:S01]  /*10ca0*/  ISETP.GE.AND P4, PT, R12, RZ, PT ;  /* 0x000000ff0c00720c */ /* 0x000fe20003f86270 */
[----:B------:R-:W-:Y:S02]  /*10cb0*/  IMAD.MOV R16, RZ, RZ, -R16 ;  /* 0x000000ffff107224 */ /* 0x000fe400078e0a10 */
[----:B------:R-:W-:-:S04]  /*10cc0*/  IMAD.HI.U32 R12, R7, R9, RZ ;  /* 0x00000009070c7227 */ /* 0x000fc800078e00ff */
[----:B------:R-:W-:Y:S02]  /*10cd0*/  @!P2 IMAD.IADD R0, R0, 0x1, -R10 ;  /* 0x000000010000a824 */ /* 0x000fe400078e0a0a */
[C---:B------:R-:W-:Y:S02]  /*10ce0*/  IMAD R13, R10.reuse, R16, R13 ;  /* 0x000000100a0d7224 */ /* 0x040fe400078e020d */
[----:B------:R-:W-:Y:S01]  /*10cf0*/  IMAD.MOV R12, RZ, RZ, -R12 ;  /* 0x000000ffff0c7224 */ /* 0x000fe200078e0a0c */
[----:B------:R-:W-:Y:S01]  /*10d00*/  ISETP.GT.U32.AND P2, PT, R10, R0, PT ;  /* 0x000000000a00720c */ /* 0x000fe20003f44070 */
[--C-:B------:R-:W-:Y:S01]  /*10d10*/  @!P3 IMAD.IADD R4, R4, 0x1, -R10.reuse ;  /* 0x000000010404b824 */ /* 0x100fe200078e0a0a */
[----:B------:R-:W-:Y:S01]  /*10d20*/  ISETP.GE.AND P3, PT, R8, RZ, PT ;  /* 0x000000ff0800720c */ /* 0x000fe20003f66270 */
[----:B------:R-:W-:Y:S01]  /*10d30*/  @!P5 IMAD.IADD R15, R15, 0x1, -R10 ;  /* 0x000000010f0fd824 */ /* 0x000fe200078e0a0a */
[C---:B------:R-:W-:Y:S01]  /*10d40*/  ISETP.GT.U32.AND P5, PT, R10.reuse, R13, PT ;  /* 0x0000000d0a00720c */ /* 0x040fe20003fa4070 */
[----:B------:R-:W-:-:S02]  /*10d50*/  IMAD R8, R10, R12, R9 ;  /* 0x0000000c0a087224 */ /* 0x000fc400078e0209 */
[----:B------:R-:W-:Y:S02]  /*10d60*/  IMAD.MOV.U32 R17, RZ, RZ, R14 ;  /* 0x000000ffff117224 */ /* 0x000fe400078e000e */
[----:B0-----:R-:W-:Y:S02]  /*10d70*/  IMAD.MOV.U32 R3, RZ, RZ, R15 ;  /* 0x000000ffff037224 */ /* 0x001fe400078e000f */
[----:B------:R-:W-:Y:S01]  /*10d80*/  @!P6 IMAD.MOV R17, RZ, RZ, -R17 ;  /* 0x000000ffff11e224 */ /* 0x000fe200078e0a11 */
[----:B------:R-:W-:Y:S01]  /*10d90*/  ISETP.GE.AND P6, PT, R5, RZ, PT ;  /* 0x000000ff0500720c */ /* 0x000fe20003fc6270 */
[--C-:B------:R-:W-:Y:S01]  /*10da0*/  @!P2 IMAD.IADD R0, R0, 0x1, -R10.reuse ;  /* 0x000000010000a824 */ /* 0x100fe200078e0a0a */
[----:B------:R-:W-:Y:S01]  /*10db0*/  ISETP.GT.U32.AND P2, PT, R10, R8, PT ;  /* 0x000000080a00720c */ /* 0x000fe20003f44070 */
[----:B------:R-:W-:Y:S01]  /*10dc0*/  VIADD R5, R28, 0xbc ;  /* 0x000000bc1c057836 */ /* 0x000fe20000000000 */
[----:B------:R-:W-:Y:S01]  /*10dd0*/  STL [R1+0x388], R17 ;  /* 0x0003881101007387 */ /* 0x000fe20000100800 */
[----:B------:R-:W-:-:S02]  /*10de0*/  @!P5 IMAD.IADD R13, R13, 0x1, -R10 ;  /* 0x000000010d0dd824 */ /* 0x000fc400078e0a0a */
[C---:B------:R-:W-:Y:S01]  /*10df0*/  IMAD.HI.U32 R14, R7.reuse, R11, RZ ;  /* 0x0000000b070e7227 */ /* 0x040fe200078e00ff */
[----:B------:R-:W-:Y:S02]  /*10e00*/  IABS R9, R5 ;  /* 0x0000000500097213 */ /* 0x000fe40000000000 */
[----:B------:R-:W-:Y:S01]  /*10e10*/  ISETP.GT.U32.AND P5, PT, R10, R13, PT ;  /* 0x0000000d0a00720c */ /* 0x000fe20003fa4070 */
[----:B------:R-:W-:Y:S01]  /*10e20*/  @!P0 IMAD.MOV R3, RZ, RZ, -R3 ;  /* 0x000000ffff038224 */ /* 0x000fe200078e0a03 */
[----:B------:R-:W-:Y:S01]  /*10e30*/  ISETP.GE.AND P0, PT, R6, RZ, PT ;  /* 0x000000ff0600720c */ /* 0x000fe20003f06270 */
[----:B------:R-:W-:Y:S02]  /*10e40*/  IMAD.MOV R14, RZ, RZ, -R14 ;  /* 0x000000ffff0e7224 */ /* 0x000fe400078e0a0e */
[----:B------:R-:W-:Y:S01]  /*10e50*/  @!P2 IMAD.IADD R8, R8, 0x1, -R10 ;  /* 0x000000010808a824 */ /* 0x000fe200078e0a0a */
[----:B------:R0:W-:Y:S01]  /*10e60*/  STL [R1+0x384], R3 ;  /* 0x0003840301007387 */ /* 0x0001e20000100800 */
[----:B------:R-:W-:-:S03]  /*10e70*/  IMAD.HI.U32 R6, R7, R9, RZ ;  /* 0x0000000907067227 */ /* 0x000fc600078e00ff */
[----:B------:R-:W-:Y:S01]  /*10e80*/  ISETP.GT.U32.AND P2, PT, R10, R8, PT ;  /* 0x000000080a00720c */ /* 0x000fe20003f44070 */
[----:B------:R-:W-:Y:S02]  /*10e90*/  IMAD.MOV.U32 R15, RZ, RZ, R4 ;  /* 0x000000ffff0f7224 */ /* 0x000fe400078e0004 */
[----:B------:R-:W-:Y:S02]  /*10ea0*/  VIADD R4, R28, 0xbb ;  /* 0x000000bb1c047836 */ /* 0x000fe40000000000 */
[C---:B------:R-:W-:Y:S02]  /*10eb0*/  IMAD R11, R10.reuse, R14, R11 ;  /* 0x0000000e0a0b7224 */ /* 0x040fe400078e020b */
[----:B------:R-:W-:Y:S01]  /*10ec0*/  IMAD.MOV R6, RZ, RZ, -R6 ;  /* 0x000000ffff067224 */ /* 0x000fe200078e0a06 */
[----:B------:R-:W-:Y:S01]  /*10ed0*/  IABS R21, R4 ;  /* 0x0000000400157213 */ /* 0x000fe20000000000 */
[----:B------:R-:W-:Y:S01]  /*10ee0*/  @!P5 IMAD.IADD R13, R13, 0x1, -R10 ;  /* 0x000000010d0dd824 */ /* 0x000fe200078e0a0a */
[C---:B------:R-:W-:Y:S01]  /*10ef0*/  ISETP.GT.U32.AND P5, PT, R10.reuse, R11, PT ;  /* 0x0000000b0a00720c */ /* 0x040fe20003fa4070 */
[----:B------:R-:W-:-:S02]  /*10f00*/  IMAD R9, R10, R6, R9 ;  /* 0x000000060a097224 */ /* 0x000fc400078e0209 */
[----:B0-----:R-:W-:Y:S02]  /*10f10*/  IMAD.MOV.U32 R3, RZ, RZ, R0 ;  /* 0x000000ffff037224 */ /* 0x001fe400078e0000 */
[----:B------:R-:W-:-:S04]  /*10f20*/  IMAD.HI.U32 R0, R7, R21, RZ ;  /* 0x0000001507007227 */ /* 0x000fc800078e00ff */
[----:B------:R-:W-:Y:S01]  /*10f30*/  @!P2 IMAD.IADD R8, R8, 0x1, -R10 ;  /* 0x000000010808a824 */ /* 0x000fe200078e0a0a */
[----:B------:R-:W-:Y:S01]  /*10f40*/  ISETP.GT.U32.AND P2, PT, R10, R9, PT ;  /* 0x000000090a00720c */ /* 0x000fe20003f44070 */
[----:B------:R-:W-:Y:S02]  /*10f50*/  IMAD.MOV R0, RZ, RZ, -R0 ;  /* 0x000000ffff007224 */ /* 0x000fe400078e0a00 */
[----:B------:R-:W-:Y:S01]  /*10f60*/  @!P4 IMAD.MOV R3, RZ, RZ, -R3 ;  /* 0x000000ffff03c224 */ /* 0x000fe200078e0a03 */
[----:B------:R-:W-:Y:S01]  /*10f70*/  ISETP.GE.AND P4, PT, R4, RZ, PT ;  /* 0x000000ff0400720c */ /* 0x000fe20003f86270 */
[----:B------:R-:W-:Y:S02]  /*10f80*/  IMAD R21, R10, R0, R21 ;  /* 0x000000000a157224 */ /* 0x000fe400078e0215 */
[----:B------:R-:W-:Y:S02]  /*10f90*/  IMAD.MOV.U32 R14, RZ, RZ, R13 ;  /* 0x000000ffff0e7224 */ /* 0x000fe400078e000d */
[----:B------:R-:W-:-:S02]  /*10fa0*/  @!P5 IMAD.IADD R11, R11, 0x1, -R10 ;  /* 0x000000010b0bd824 */ /* 0x000fc400078e0a0a */
[----:B------:R-:W-:Y:S02]  /*10fb0*/  VIADD R4, R28, 0xba ;  /* 0x000000ba1c047836 */ /* 0x000fe40000000000 */
[----:B------:R-:W-:Y:S01]  /*10fc0*/  @!P6 IMAD.MOV R14, RZ, RZ, -R14 ;  /* 0x000000ffff0ee224 */ /* 0x000fe200078e0a0e */
[C---:B------:R-:W-:Y:S01]  /*10fd0*/  ISETP.GT.U32.AND P6, PT, R10.reuse, R21, PT ;  /* 0x000000150a00720c */ /* 0x040fe20003fc4070 */
[----:B------:R-:W-:Y:S01]  /*10fe0*/  @!P2 IMAD.IADD R9, R9, 0x1, -R10 ;  /* 0x000000010909a824 */ /* 0x000fe200078e0a0a */
[----:B------:R-:W-:Y:S01]  /*10ff0*/  ISETP.GT.U32.AND P5, PT, R10, R11, PT ;  /* 0x0000000b0a00720c */ /* 0x000fe20003fa4070 */
[----:B------:R-:W-:Y:S01]  /*11000*/  @!P1 IMAD.MOV R15, RZ, RZ, -R15 ;  /* 0x000000ffff0f9224 */ /* 0x000fe200078e0a0f */
[----:B------:R-:W-:Y:S01]  /*11010*/  IABS R12, R4 ;  /* 0x00000004000c7213 */ /* 0x000fe20000000000 */
[----:B------:R-:W-:Y:S01]  /*11020*/  VIADD R18, R28, 0xb5 ;  /* 0x000000b51c127836 */ /* 0x000fe20000000000 */
[----:B------:R-:W-:Y:S01]  /*11030*/  ISETP.GT.U32.AND P2, PT, R10, R9, PT ;  /* 0x000000090a00720c */ /* 0x000fe20003f44070 */
[C---:B------:R-:W-:Y:S01]  /*11040*/  VIADD R13, R28.reuse, 0xb4 ;  /* 0x000000b41c0d7836 */ /* 0x040fe20000000000 */
[----:B------:R-:W-:Y:S01]  /*11050*/  ISETP.GE.AND P1, PT, R5, RZ, PT ;  /* 0x000000ff0500720c */ /* 0x000fe20003f26270 */
[----:B------:R-:W-:Y:S01]  /*11060*/  IMAD.HI.U32 R6, R7, R12, RZ ;  /* 0x0000000c07067227 */ /* 0x000fe200078e00ff */
[----:B------:R0:W-:Y:S03]  /*11070*/  STL [R1+0x380], R15 ;  /* 0x0003800f01007387 */ /* 0x0001e60000100800 */
[----:B------:R-:W-:Y:S01]  /*11080*/  VIADD R5, R28, 0xb9 ;  /* 0x000000b91c057836 */ /* 0x000fe20000000000 */
[----:B------:R1:W-:Y:S01]  /*11090*/  STL [R1+0x37c], R3 ;  /* 0x00037c0301007387 */ /* 0x0003e20000100800 */
[----:B------:R-:W-:-:S02]  /*110a0*/  IMAD.MOV R6, RZ, RZ, -R6 ;  /* 0x000000ffff067224 */ /* 0x000fc400078e0a06 */
[--C-:B------:R-:W-:Y:S01]  /*110b0*/  @!P6 IMAD.IADD R21, R21, 0x1, -R10.reuse ;  /* 0x000000011515e824 */ /* 0x100fe200078e0a0a */
[----:B------:R-:W-:Y:S01]  /*110c0*/  IABS R16, R5 ;  /* 0x0000000500107213 */ /* 0x000fe20000000000 */
[----:B------:R-:W-:Y:S01]  /*110d0*/  @!P5 IMAD.IADD R11, R11, 0x1, -R10 ;  /* 0x000000010b0bd824 */ /* 0x000fe200078e0a0a */
[----:B------:R-:W-:Y:S01]  /*110e0*/  ISETP.GE.AND P5, PT, R5, RZ, PT ;  /* 0x000000ff0500720c */ /* 0x000fe20003fa6270 */
[C---:B------:R-:W-:Y:S01]  /*110f0*/  IMAD R12, R10.reuse, R6, R12 ;  /* 0x000000060a0c7224 */ /* 0x040fe200078e020c */
[----:B------:R-:W-:Y:S01]  /*11100*/  IABS R5, R19 ;  /* 0x0000001300057213 */ /* 0x000fe20000000000 */
[----:B------:R-:W-:Y:S01]  /*11110*/  IMAD.HI.U32 R0, R7, R16, RZ ;  /* 0x0000001007007227 */ /* 0x000fe200078e00ff */
[C---:B------:R-:W-:Y:S01]  /*11120*/  ISETP.GT.U32.AND P6, PT, R10.reuse, R21, PT ;  /* 0x000000150a00720c */ /* 0x040fe20003fc4070 */
[----:B------:R-:W-:Y:S01]  /*11130*/  STL [R1+0x378], R14 ;  /* 0x0003780e01007387 */ /* 0x000fe20000100800 */
[----:B0-----:R-:W-:Y:S01]  /*11140*/  IABS R15, R20 ;  /* 0x00000014000f7213 */ /* 0x001fe20000000000 */
[----:B------:R-:W-:Y:S01]  /*11150*/  @!P2 IMAD.IADD R9, R9, 0x1, -R10 ;  /* 0x000000010909a824 */ /* 0x000fe200078e0a0a */
[----:B------:R-:W-:Y:S01]  /*11160*/  ISETP.GT.U32.AND P2, PT, R10, R12, PT ;  /* 0x0000000c0a00720c */ /* 0x000fe20003f44070 */
[----:B-1----:R-:W-:Y:S01]  /*11170*/  IMAD.MOV.U32 R3, RZ, RZ, R8 ;  /* 0x000000ffff037224 */ /* 0x002fe200078e0008 */
[----:B------:R-:W-:Y:S01]  /*11180*/  IABS R6, R18 ;  /* 0x0000001200067213 */ /* 0x000fe20000000000 */
[----:B------:R-:W-:-:S04]  /*11190*/  IMAD.HI.U32 R8, R7, R5, RZ ;  /* 0x0000000507087227 */ /* 0x000fc800078e00ff */
[----:B------:R-:W-:Y:S02]  /*111a0*/  IMAD.MOV R0, RZ, RZ, -R0 ;  /* 0x000000ffff007224 */ /* 0x000fe400078e0a00 */
[----:B------:R-:W-:Y:S02]  /*111b0*/  IMAD.MOV R8, RZ, RZ, -R8 ;  /* 0x000000ffff087224 */ /* 0x000fe400078e0a08 */
[C---:B------:R-:W-:Y:S01]  /*111c0*/  IMAD R16, R10.reuse, R0, R16 ;  /* 0x000000000a107224 */ /* 0x040fe200078e0210 */
[----:B------:R-:W-:Y:S01]  /*111d0*/  IABS R0, R13 ;  /* 0x0000000d00007213 */ /* 0x000fe20000000000 */
[----:B------:R-:W-:Y:S02]  /*111e0*/  IMAD R5, R10, R8, R5 ;  /* 0x000000080a057224 */ /* 0x000fe400078e0205 */
[----:B------:R-:W-:Y:S01]  /*111f0*/  @!P0 IMAD.MOV R3, RZ, RZ, -R3 ;  /* 0x000000ffff038224 */ /* 0x000fe200078e0a03 */
[----:B------:R-:W-:Y:S01]  /*11200*/  ISETP.GE.AND P0, PT, R4, RZ, PT ;  /* 0x000000ff0400720c */ /* 0x000fe20003f06270 */
[--C-:B------:R-:W-:Y:S01]  /*11210*/  @!P6 IMAD.IADD R21, R21, 0x1, -R10.reuse ;  /* 0x000000011515e824 */ /* 0x100fe200078e0a0a */
[----:B------:R-:W-:Y:S01]  /*11220*/  ISETP.GT.U32.AND P6, PT, R10, R16, PT ;  /* 0x000000100a00720c */ /* 0x000fe20003fc4070 */
[----:B------:R-:W-:Y:S01]  /*11230*/  IMAD.HI.U32 R23, R7, R15, RZ ;  /* 0x0000000f07177227 */ /* 0x000fe200078e00ff */
[----:B------:R0:W-:Y:S03]  /*11240*/  STL [R1+0x374], R3 ;  /* 0x0003740301007387 */ /* 0x0001e60000100800 */
[----:B------:R-:W-:Y:S01]  /*11250*/  @!P2 IMAD.IADD R12, R12, 0x1, -R10 ;  /* 0x000000010c0ca824 */ /* 0x000fe200078e0a0a */
[----:B------:R-:W-:Y:S01]  /*11260*/  ISETP.GT.U32.AND P2, PT, R10, R5, PT ;  /* 0x000000050a00720c */ /* 0x000fe20003f44070 */
[----:B------:R-:W-:-:S02]  /*11270*/  IMAD.MOV R23, RZ, RZ, -R23 ;  /* 0x000000ffff177224 */ /* 0x000fc400078e0a17 */
[----:B------:R-:W-:Y:S02]  /*11280*/  VIADD R4, R28, 0xb6 ;  /* 0x000000b61c047836 */ /* 0x000fe40000000000 */
[----:B------:R-:W-:Y:S02]  /*11290*/  IMAD R15, R10, R23, R15 ;  /* 0x000000170a0f7224 */ /* 0x000fe400078e020f */
[----:B0-----:R-:W-:Y:S01]  /*112a0*/  IMAD.MOV.U32 R3, RZ, RZ, R11 ;  /* 0x000000ffff037224 */ /* 0x001fe200078e000b */
[----:B------:R-:W-:Y:S01]  /*112b0*/  IABS R17, R4 ;  /* 0x0000000400117213 */ /* 0x000fe20000000000 */
[--C-:B------:R-:W-:Y:S01]  /*112c0*/  @!P6 IMAD.IADD R16, R16, 0x1, -R10.reuse ;  /* 0x000000011010e824 */ /* 0x100fe200078e0a0a */
[C---:B------:R-:W-:Y:S01]  /*112d0*/  ISETP.GT.U32.AND P6, PT, R10.reuse, R15, PT ;  /* 0x0000000f0a00720c */ /* 0x040fe20003fc4070 */
[----:B------:R-:W-:Y:S02]  /*112e0*/  @!P3 IMAD.MOV R3, RZ, RZ, -R3 ;  /* 0x000000ffff03b224 */ /* 0x000fe400078e0a03 */
[----:B------:R-:W-:Y:S01]  /*112f0*/  @!P2 IMAD.IADD R5, R5, 0x1, -R10 ;  /* 0x000000010505a824 */ /* 0x000fe200078e0a0a */
[C---:B------:R-:W-:Y:S01]  /*11300*/  ISETP.GT.U32.AND P2, PT, R10.reuse, R12, PT ;  /* 0x0000000c0a00720c */ /* 0x040fe20003f44070 */
[----:B------:R-:W-:Y:S01]  /*11310*/  IMAD.HI.U32 R22, R7, R17, RZ ;  /* 0x0000001107167227 */ /* 0x000fe200078e00ff */
[----:B------:R0:W-:Y:S01]  /*11320*/  STL [R1+0x36c], R3 ;  /* 0x00036c0301007387 */ /* 0x0001e20000100800 */
[----:B------:R-:W-:-:S02]  /*11330*/  ISETP.GT.U32.AND P3, PT, R10, R16, PT ;  /* 0x000000100a00720c */ /* 0x000fc40003f64070 */
[----:B------:R-:W-:-:S04]  /*11340*/  IMAD.HI.U32 R8, R7, R6, RZ ;  /* 0x0000000607087227 */ /* 0x000fc800078e00ff */
[----:B------:R-:W-:Y:S02]  /*11350*/  IMAD.MOV R22, RZ, RZ, -R22 ;  /* 0x000000ffff167224 */ /* 0x000fe400078e0a16 */
[----:B------:R-:W-:Y:S02]  /*11360*/  IMAD.MOV R23, RZ, RZ, -R8 ;  /* 0x000000ffff177224 */ /* 0x000fe400078e0a08 */
[----:B0-----:R-:W-:Y:S02]  /*11370*/  IMAD.MOV.U32 R3, RZ, RZ, R9 ;  /* 0x000000ffff037224 */ /* 0x001fe400078e0009 */
[C---:B------:R-:W-:Y:S02]  /*11380*/  IMAD R8, R10.reuse, R22, R17 ;  /* 0x000000160a087224 */ /* 0x040fe400078e0211 */
[----:B------:R-:W-:Y:S01]  /*11390*/  @!P1 IMAD.MOV R3, RZ, RZ, -R3 ;  /* 0x000000ffff039224 */ /* 0x000fe200078e0a03 */
[C---:B------:R-:W-:Y:S01]  /*113a0*/  ISETP.GT.U32.AND P1, PT, R10.reuse, R5, PT ;  /* 0x000000050a00720c */ /* 0x040fe20003f24070 */
[----:B------:R-:W-:-:S02]  /*113b0*/  IMAD R6, R10, R23, R6 ;  /* 0x000000170a067224 */ /* 0x000fc400078e0206 */
[----:B------:R-:W-:Y:S01]  /*113c0*/  IMAD.HI.U32 R14, R7, R0, RZ ;  /* 0x00000000070e7227 */ /* 0x000fe200078e00ff */
[----:B------:R0:W-:Y:S03]  /*113d0*/  STL [R1+0x364], R3 ;  /* 0x0003640301007387 */ /* 0x0001e60000100800 */
[--C-:B------:R-:W-:Y:S02]  /*113e0*/  @!P6 IMAD.IADD R15, R15, 0x1, -R10.reuse ;  /* 0x000000010f0fe824 */ /* 0x100fe400078e0a0a */
[----:B------:R-:W-:Y:S01]  /*113f0*/  @!P2 IMAD.IADD R12, R12, 0x1, -R10 ;  /* 0x000000010c0ca824 */ /* 0x000fe200078e0a0a */
[C---:B------:R-:W-:Y:S01]  /*11400*/  ISETP.GT.U32.AND P2, PT, R10.reuse, R6, PT ;  /* 0x000000060a00720c */ /* 0x040fe20003f44070 */
[----:B------:R-:W-:Y:S01]  /*11410*/  IMAD.MOV R17, RZ, RZ, -R14 ;  /* 0x000000ffff117224 */ /* 0x000fe200078e0a0e */
[----:B------:R-:W-:Y:S01]  /*11420*/  ISETP.GT.U32.AND P6, PT, R10, R15, PT ;  /* 0x0000000f0a00720c */ /* 0x000fe20003fc4070 */
[----:B------:R-:W-:-:S02]  /*11430*/  VIADD R14, R28, 0xb3 ;  /* 0x000000b31c0e7836 */ /* 0x000fc40000000000 */
[----:B0-----:R-:W-:Y:S02]  /*11440*/  IMAD.MOV.U32 R3, RZ, RZ, R21 ;  /* 0x000000ffff037224 */ /* 0x001fe400078e0015 */
[C---:B------:R-:W-:Y:S01]  /*11450*/  IMAD R0, R10.reuse, R17, R0 ;  /* 0x000000110a007224 */ /* 0x040fe200078e0200 */
[----:B------:R-:W-:Y:S01]  /*11460*/  IABS R17, R14 ;  /* 0x0000000e00117213 */ /* 0x000fe20000000000 */
[----:B------:R-:W-:Y:S01]  /*11470*/  @!P4 IMAD.MOV R3, RZ, RZ, -R3 ;  /* 0x000000ffff03c224 */ /* 0x000fe200078e0a03 */
[----:B------:R-:W-:Y:S01]  /*11480*/  ISETP.GT.U32.AND P4, PT, R10, R8, PT ;  /* 0x000000080a00720c */ /* 0x000fe20003f84070 */
[--C-:B------:R-:W-:Y:S01]  /*11490*/  @!P3 IMAD.IADD R16, R16, 0x1, -R10.reuse ;  /* 0x000000011010b824 */ /* 0x100fe200078e0a0a */
[----:B------:R-:W-:Y:S01]  /*114a0*/  ISETP.GE.AND P3, PT, R19, RZ, PT ;  /* 0x000000ff1300720c */ /* 0x000fe20003f66270 */
[----:B------:R-:W-:Y:S01]  /*114b0*/  @!P1 IMAD.IADD R5, R5, 0x1, -R10 ;  /* 0x0000000105059824 */ /* 0x000fe200078e0a0a */
[----:B------:R-:W-:Y:S01]  /*114c0*/  ISETP.GT.U32.AND P1, PT, R10, R0, PT ;  /* 0x000000000a00720c */ /* 0x000fe20003f24070 */
[----:B------:R-:W-:Y:S01]  /*114d0*/  VIADD R11, R28, 0xb2 ;  /* 0x000000b21c0b7836 */ /* 0x000fe20000000000 */
[----:B------:R0:W-:Y:S01]  /*114e0*/  STL [R1+0x35c], R3 ;  /* 0x00035c0301007387 */ /* 0x0001e20000100800 */
[----:B------:R-:W-:-:S02]  /*114f0*/  IMAD.MOV.U32 R22, RZ, RZ, R12 ;  /* 0x000000ffff167224 */ /* 0x000fc400078e000c */
[--C-:B------:R-:W-:Y:S01]  /*11500*/  @!P2 IMAD.IADD R6, R6, 0x1, -R10.reuse ;  /* 0x000000010606a824 */ /* 0x100fe200078e0a0a */
[----:B------:R-:W-:Y:S01]  /*11510*/  IABS R9, R11 ;  /* 0x0000000b00097213 */ /* 0x000fe20000000000 */
[--C-:B------:R-:W-:Y:S01]  /*11520*/  @!P6 IMAD.IADD R15, R15, 0x1, -R10.reuse ;  /* 0x000000010f0fe824 */ /* 0x100fe200078e0a0a */
[----:B------:R-:W-:Y:S01]  /*11530*/  ISETP.GE.AND P6, PT, R20, RZ, PT ;  /* 0x000000ff1400720c */ /* 0x000fe20003fc6270 */
[----:B------:R-:W-:Y:S01]  /*11540*/  @!P4 IMAD.IADD R8, R8, 0x1, -R10 ;  /* 0x000000010808c824 */ /* 0x000fe200078e0a0a */
[----:B------:R-:W-:Y:S01]  /*11550*/  ISETP.GE.AND P4, PT, R4, RZ, PT ;  /* 0x000000ff0400720c */ /* 0x000fe20003f86270 */
[----:B------:R-:W-:Y:S01]  /*11560*/  @!P0 IMAD.MOV R22, RZ, RZ, -R22 ;  /* 0x000000ffff168224 */ /* 0x000fe200078e0a16 */
[----:B------:R-:W-:Y:S01]  /*11570*/  ISETP.GE.AND P2, PT, R18, RZ, PT ;  /* 0x000000ff1200720c */ /* 0x000fe20003f46270 */
[----:B0-----:R-:W-:Y:S01]  /*11580*/  IMAD.MOV.U32 R3, RZ, RZ, R16 ;  /* 0x000000ffff037224 */ /* 0x001fe200078e0010 */
[C---:B------:R-:W-:Y:S01]  /*11590*/  ISETP.GT.U32.AND P0, PT, R10.reuse, R8, PT ;  /* 0x000000080a00720c */ /* 0x040fe20003f04070 */
[C---:B------:R-:W-:Y:S01]  /*115a0*/  IMAD.HI.U32 R21, R7.reuse, R17, RZ ;  /* 0x0000001107157227 */ /* 0x040fe200078e00ff */
[----:B------:R-:W-:Y:S03]  /*115b0*/  STL [R1+0x358], R22 ;  /* 0x0003581601007387 */ /* 0x000fe60000100800 */
[----:B------:R-:W-:Y:S01]  /*115c0*/  @!P5 IMAD.MOV R3, RZ, RZ, -R3 ;  /* 0x000000ffff03d224 */ /* 0x000fe200078e0a03 */
[----:B------:R-:W-:Y:S01]  /*115d0*/  ISETP.GT.U32.AND P5, PT, R10, R6, PT ;  /* 0x000000060a00720c */ /* 0x000fe20003fa4070 */
[----:B------:R-:W-:-:S03]  /*115e0*/  IMAD.HI.U32 R19, R7, R9, RZ ;  /* 0x0000000907137227 */ /* 0x000fc600078e00ff */
[----:B------:R0:W-:Y:S01]  /*115f0*/  STL [R1+0x354], R3 ;  /* 0x0003540301007387 */ /* 0x0001e20000100800 */
[----:B------:R-:W-:Y:S02]  /*11600*/  IMAD.MOV R21, RZ, RZ, -R21 ;  /* 0x000000ffff157224 */ /* 0x000fe400078e0a15 */
[----:B------:R-:W-:Y:S02]  /*11610*/  @!P1 IMAD.IADD R0, R0, 0x1, -R10 ;  /* 0x0000000100009824 */ /* 0x000fe400078e0a0a */
[----:B------:R-:W-:Y:S02]  /*11620*/  IMAD.MOV.U32 R16, RZ, RZ, R5 ;  /* 0x000000ffff107224 */ /* 0x000fe400078e0005 */
[----:B------:R-:W-:Y:S01]  /*11630*/  IMAD.MOV R19, RZ, RZ, -R19 ;  /* 0x000000ffff137224 */ /* 0x000fe200078e0a13 */
[C---:B------:R-:W-:Y:S01]  /*11640*/  ISETP.GT.U32.AND P1, PT, R10.reuse, R0, PT ;  /* 0x000000000a00720c */ /* 0x040fe20003f24070 */
[----:B------:R-:W-:Y:S02]  /*11650*/  IMAD R4, R10, R21, R17 ;  /* 0x000000150a047224 */ /* 0x000fe400078e0211 */
[----:B0-----:R-:W-:-:S02]  /*11660*/  IMAD.MOV.U32 R3, RZ, RZ, R15 ;  /* 0x000000ffff037224 */ /* 0x001fc400078e000f */
[----:B------:R-:W-:Y:S02]  /*11670*/  VIADD R12, R28, 0xb1 ;  /* 0x000000b11c0c7836 */ /* 0x000fe40000000000 */
[----:B------:R-:W-:Y:S01]  /*11680*/  @!P3 IMAD.MOV R16, RZ, RZ, -R16 ;  /* 0x000000ffff10b224 */ /* 0x000fe200078e0a10 */
[C---:B------:R-:W-:Y:S01]  /*11690*/  ISETP.GT.U32.AND P3, PT, R10.reuse, R4, PT ;  /* 0x000000040a00720c */ /* 0x040fe20003f64070 */
[----:B------:R-:W-:Y:S01]  /*116a0*/  @!P6 IMAD.MOV R3, RZ, RZ, -R3 ;  /* 0x000000ffff03e224 */ /* 0x000fe200078e0a03 */
[----:B------:R-:W-:Y:S01]  /*116b0*/  ISETP.GE.AND P6, PT, R13, RZ, PT ;  /* 0x000000ff0d00720c */ /* 0x000fe20003fc6270 */
[----:B------:R-:W-:Y:S01]  /*116c0*/  IMAD R9, R10, R19, R9 ;  /* 0x000000130a097224 */ /* 0x000fe200078e0209 */
[----:B------:R-:W-:Y:S01]  /*116d0*/  IABS R13, R12 ;  /* 0x0000000c000d7213 */ /* 0x000fe20000000000 */
[--C-:B------:R-:W-:Y:S01]  /*116e0*/  @!P0 IMAD.IADD R8, R8, 0x1, -R10.reuse ;  /* 0x0000000108088824 */ /* 0x100fe200078e0a0a */
[----:B------:R-:W-:Y:S01]  /*116f0*/  STL [R1+0x350], R16 ;  /* 0x0003501001007387 */ /* 0x000fe20000100800 */
[----:B------:R-:W-:Y:S01]  /*11700*/  @!P5 IMAD.IADD R6, R6, 0x1, -R10 ;  /* 0x000000010606d824 */ /* 0x000fe200078e0a0a */
[----:B------:R-:W-:Y:S01]  /*11710*/  ISETP.GT.U32.AND P0, PT, R10, R9, PT ;  /* 0x000000090a00720c */ /* 0x000fe20003f04070 */
[----:B------:R-:W-:Y:S01]  /*11720*/  IMAD.MOV.U32 R15, RZ, RZ, R8 ;  /* 0x000000ffff0f7224 */ /* 0x000fe200078e0008 */
[----:B------:R0:W-:Y:S01]  /*11730*/  STL [R1+0x34c], R3 ;  /* 0x00034c0301007387 */ /* 0x0001e20000100800 */
[----:B------:R-:W-:Y:S01]  /*11740*/  ISETP.GE.AND P5, PT, R14, RZ, PT ;  /* 0x000000ff0e00720c */ /* 0x000fe20003fa6270 */
[----:B------:R-:W-:-:S04]  /*11750*/  IMAD.HI.U32 R14, R7, R13, RZ ;  /* 0x0000000d070e7227 */ /* 0x000fc800078e00ff */
[----:B------:R-:W-:Y:S02]  /*11760*/  @!P4 IMAD.MOV R15, RZ, RZ, -R15 ;  /* 0x000000ffff0fc224 */ /* 0x000fe400078e0a0f */
[----:B------:R-:W-:Y:S01]  /*11770*/  @!P1 IMAD.IADD R0, R0, 0x1, -R10 ;  /* 0x0000000100009824 */ /* 0x000fe200078e0a0a */
[----:B------:R-:W-:Y:S01]  /*11780*/  ISETP.GE.AND P1, PT, R11, RZ, PT ;  /* 0x000000ff0b00720c */ /* 0x000fe20003f26270 */
[----:B0-----:R-:W-:Y:S01]  /*11790*/  IMAD.MOV.U32 R3, RZ, RZ, R6 ;  /* 0x000000ffff037224 */ /* 0x001fe200078e0006 */
[----:B------:R0:W-:Y:S01]  /*117a0*/  STL [R1+0x348], R15 ;  /* 0x0003480f01007387 */ /* 0x0001e20000100800 */
[----:B------:R-:W-:Y:S02]  /*117b0*/  IMAD.MOV R14, RZ, RZ, -R14 ;  /* 0x000000ffff0e7224 */ /* 0x000fe400078e0a0e */
[----:B------:R-:W-:Y:S02]  /*117c0*/  @!P2 IMAD.MOV R3, RZ, RZ, -R3 ;  /* 0x000000ffff03a224 */ /* 0x000fe400078e0a03 */
[----:B------:R-:W-:Y:S01]  /*117d0*/  @!P3 IMAD.IADD R4, R4, 0x1, -R10 ;  /* 0x000000010404b824 */ /* 0x000fe200078e0a0a */
[----:B------:R-:W-:Y:S01]  /*117e0*/  ISETP.GE.AND P3, PT, R12, RZ, PT ;  /* 0x000000ff0c00720c */ /* 0x000fe20003f66270 */
[----:B------:R-:W-:Y:S01]  /*117f0*/  VIADD R5, R28, 0xb0 ;  /* 0x000000b01c057836 */ /* 0x000fe20000000000 */
[----:B------:R1:W-:Y:S01]  /*11800*/  STL [R1+0x340], R3 ;  /* 0x0003400301007387 */ /* 0x0003e20000100800 */
[----:B------:R-:W-:-:S02]  /*11810*/  IMAD R13, R10, R14, R13 ;  /* 0x0000000e0a0d7224 */ /* 0x000fc400078e020d */
[----:B------:R-:W-:Y:S01]  /*11820*/  @!P0 IMAD.IADD R9, R9, 0x1, -R10 ;  /* 0x0000000109098824 */ /* 0x000fe200078e0a0a */
[----:B------:R-:W-:Y:S01]  /*11830*/  ISETP.GT.U32.AND P0, PT, R10, R4, PT ;  /* 0x000000040a00720c */ /* 0x000fe20003f04070 */
[C---:B------:R-:W-:Y:S01]  /*11840*/  VIADD R14, R28.reuse, 0xaf ;  /* 0x000000af1c0e7836 */ /* 0x040fe20000000000 */
[----:B------:R-:W-:Y:S01]  /*11850*/  IABS R16, R5 ;  /* 0x0000000500107213 */ /* 0x000fe20000000000 */
[----:B------:R-:W-:Y:S01]  /*11860*/  VIADD R6, R28, 0xad ;  /* 0x000000ad1c067836 */ /* 0x000fe20000000000 */
[----:B------:R-:W-:Y:S01]  /*11870*/  ISETP.GT.U32.AND P4, PT, R10, R9, PT ;  /* 0x000000090a00720c */ /* 0x000fe20003f84070 */
[----:B0-----:R-:W-:Y:S01]  /*11880*/  VIADD R15, R28, 0xab ;  /* 0x000000ab1c0f7836 */ /* 0x001fe20000000000 */
[----:B------:R-:W-:Y:S01]  /*11890*/  ISETP.GE.AND P2, PT, R5, RZ, PT ;  /* 0x000000ff0500720c */ /* 0x000fe20003f46270 */
[----:B-1----:R-:W-:Y:S01]  /*118a0*/  IMAD.MOV.U32 R3, RZ, RZ, R0 ;  /* 0x000000ffff037224 */ /* 0x002fe200078e0000 */
[----:B------:R-:W-:Y:S01]  /*118b0*/  IABS R12, R6 ;  /* 0x00000006000c7213 */ /* 0x000fe20000000000 */
[----:B------:R-:W-:Y:S01]  /*118c0*/  IMAD.HI.U32 R11, R7, R16, RZ ;  /* 0x00000010070b7227 */ /* 0x000fe200078e00ff */
[----:B------:R-:W-:-:S03]  /*118d0*/  IABS R17, R15 ;  /* 0x0000000f00117213 */ /* 0x000fc60000000000 */
[----:B------:R-:W-:Y:S01]  /*118e0*/  @!P6 IMAD.MOV R3, RZ, RZ, -R3 ;  /* 0x000000ffff03e224 */ /* 0x000fe200078e0a03 */
[----:B------:R-:W-:Y:S01]  /*118f0*/  ISETP.GT.U32.AND P6, PT, R10, R13, PT ;  /* 0x0000000d0a00720c */ /* 0x000fe20003fc4070 */
[----:B------:R-:W-:Y:S02]  /*11900*/  IMAD.MOV R11, RZ, RZ, -R11 ;  /* 0x000000ffff0b7224 */ /* 0x000fe400078e0a0b */
[----:B------:R-:W-:Y:S01]  /*11910*/  @!P0 IMAD.IADD R4, R4, 0x1, -R10 ;  /* 0x0000000104048824 */ /* 0x000fe200078e0a0a */
[----:B------:R-:W-:Y:S01]  /*11920*/  ISETP.GE.AND P0, PT, R14, RZ, PT ;  /* 0x000000ff0e00720c */ /* 0x000fe20003f06270 */
[----:B------:R-:W-:Y:S01]  /*11930*/  IMAD R16, R10, R11, R16 ;  /* 0x0000000b0a107224 */ /* 0x000fe200078e0210 */
[----:B------:R-:W-:Y:S01]  /*11940*/  IABS R14, R14 ;  /* 0x0000000e000e7213 */ /* 0x000fe20000000000 */
[----:B------:R-:W-:Y:S01]  /*11950*/  @!P4 IMAD.IADD R9, R9, 0x1, -R10 ;  /* 0x000000010909c824 */ /* 0x000fe200078e0a0a */
[----:B------:R0:W-:Y:S01]  /*11960*/  STL [R1+0x33c], R3 ;  /* 0x00033c0301007387 */ /* 0x0001e20000100800 */
[----:B------:R-:W-:Y:S01]  /*11970*/  VIADD R0, R28, 0xae ;  /* 0x000000ae1c007836 */ /* 0x000fe20000000000 */
[----:B------:R-:W-:Y:S01]  /*11980*/  ISETP.GT.U32.AND P4, PT, R10, R16, PT ;  /* 0x000000100a00720c */ /* 0x000fe20003f84070 */
[----:B------:R-:W-:-:S03]  /*11990*/  IMAD.HI.U32 R8, R7, R14, RZ ;  /* 0x0000000e07087227 */ /* 0x000fc600078e00ff */
[----:B------:R-:W-:Y:S01]  /*119a0*/  IABS R5, R0 ;  /* 0x0000000000057213 */ /* 0x000fe20000000000 */
[----:B------:R-:W-:Y:S02]  /*119b0*/  @!P6 IMAD.IADD R13, R13, 0x1, -R10 ;  /* 0x000000010d0de824 */ /* 0x000fe400078e0a0a */
[----:B------:R-:W-:Y:S02]  /*119c0*/  IMAD.MOV R8, RZ, RZ, -R8 ;  /* 0x000000ffff087224 */ /* 0x000fe400078e0a08 */
[----:B0-----:R-:W-:Y:S01]  /*119d0*/  IMAD.MOV.U32 R3, RZ, RZ, R4 ;  /* 0x000000ffff037224 */ /* 0x001fe200078e0004 */
[C---:B------:R-:W-:Y:S01]  /*119e0*/  ISETP.GT.U32.AND P6, PT, R10.reuse, R13, PT ;  /* 0x0000000d0a00720c */ /* 0x040fe20003fc4070 */
[----:B------:R-:W-:Y:S02]  /*119f0*/  IMAD R14, R10, R8, R14 ;  /* 0x000000080a0e7224 */ /* 0x000fe400078e020e */
[----:B------:R-:W-:Y:S01]  /*11a00*/  @!P5 IMAD.MOV R3, RZ, RZ, -R3 ;  /* 0x000000ffff03d224 */ /* 0x000fe200078e0a03 */
[----:B------:R-:W-:Y:S01]  /*11a10*/  ISETP.GE.AND P5, PT, R0, RZ, PT ;  /* 0x000000ff0000720c */ /* 0x000fe20003fa6270 */
[----:B------:R-:W-:-:S02]  /*11a20*/  @!P4 IMAD.IADD R16, R16, 0x1, -R10 ;  /* 0x000000011010c824 */ /* 0x000fc400078e0a0a */
[C---:B------:R-:W-:Y:S01]  /*11a30*/  IMAD.HI.U32 R0, R7.reuse, R12, RZ ;  /* 0x0000000c07007227 */ /* 0x040fe200078e00ff */
[----:B------:R0:W-:Y:S02]  /*11a40*/  STL [R1+0x338], R3 ;  /* 0x0003380301007387 */ /* 0x0001e40000100800 */
[----:B------:R-:W-:Y:S01]  /*11a50*/  ISETP.GT.U32.AND P4, PT, R10, R16, PT ;  /* 0x000000100a00720c */ /* 0x000fe20003f84070 */
[----:B------:R-:W-:-:S04]  /*11a60*/  IMAD.HI.U32 R4, R7, R5, RZ ;  /* 0x0000000507047227 */ /* 0x000fc800078e00ff */
[----:B------:R-:W-:Y:S01]  /*11a70*/  @!P6 IMAD.IADD R13, R13, 0x1, -R10 ;  /* 0x000000010d0de824 */ /* 0x000fe200078e0a0a */
[C---:B------:R-:W-:Y:S01]  /*11a80*/  ISETP.GT.U32.AND P6, PT, R10.reuse, R14, PT ;  /* 0x0000000e0a00720c */ /* 0x040fe20003fc4070 */
[----:B------:R-:W-:Y:S02]  /*11a90*/  IMAD.MOV R4, RZ, RZ, -R4 ;  /* 0x000000ffff047224 */ /* 0x000fe400078e0a04 */
[----:B0-----:R-:W-:Y:S02]  /*11aa0*/  IMAD.MOV.U32 R3, RZ, RZ, R9 ;  /* 0x000000ffff037224 */ /* 0x001fe400078e0009 */
[----:B------:R-:W-:Y:S02]  /*11ab0*/  IMAD R5, R10, R4, R5 ;  /* 0x000000040a057224 */ /* 0x000fe400078e0205 */
[----:B------:R-:W-:Y:S01]  /*11ac0*/  @!P1 IMAD.MOV R3, RZ, RZ, -R3 ;  /* 0x000000ffff039224 */ /* 0x000fe200078e0a03 */
[----:B------:R-:W-:Y:S01]  /*11ad0*/  ISETP.GE.AND P1, PT, R6, RZ, PT ;  /* 0x000000ff0600720c */ /* 0x000fe20003f26270 */
[----:B------:R-:W-:-:S02]  /*11ae0*/  IMAD.MOV R6, RZ, RZ, -R0 ;  /* 0x000000ffff067224 */ /* 0x000fc400078e0a00 */
[----:B------:R-:W-:Y:S01]  /*11af0*/  VIADD R0, R28, 0xac ;  /* 0x000000ac1c007836 */ /* 0x000fe20000000000 */
[----:B------:R0:W-:Y:S01]  /*11b00*/  STL [R1+0x334], R3 ;  /* 0x0003340301007387 */ /* 0x0001e20000100800 */
[----:B------:R-:W-:Y:S02]  /*11b10*/  IMAD R12, R10, R6, R12 ;  /* 0x000000060a0c7224 */ /* 0x000fe400078e020c */
[--C-:B------:R-:W-:Y:S01]  /*11b20*/  @!P6 IMAD.IADD R14, R14, 0x1, -R10.reuse ;  /* 0x000000010e0ee824 */ /* 0x100fe200078e0a0a */
[----:B------:R-:W-:Y:S01]  /*11b30*/  IABS R6, R0 ;  /* 0x0000000000067213 */ /* 0x000fe20000000000 */
[----:B------:R-:W-:Y:S01]  /*11b40*/  @!P4 IMAD.IADD R16, R16, 0x1, -R10 ;  /* 0x000000011010c824 */ /* 0x000fe200078e0a0a */
[----:B------:R-:W-:Y:S01]  /*11b50*/  ISETP.GT.U32.AND P4, PT, R10, R5, PT ;  /* 0x000000050a00720c */ /* 0x000fe20003f84070 */
[----:B------:R-:W-:Y:S01]  /*11b60*/  VIADD R9, R28, 0xaa ;  /* 0x000000aa1c097836 */ /* 0x000fe20000000000 */
[----:B------:R-:W-:Y:S01]  /*11b70*/  ISETP.GT.U32.AND P6, PT, R10, R14, PT ;  /* 0x0000000e0a00720c */ /* 0x000fe20003fc4070 */
[----:B------:R-:W-:-:S02]  /*11b80*/  VIADD R4, R28, 0xa9 ;  /* 0x000000a91c047836 */ /* 0x000fc40000000000 */
[----:B0-----:R-:W-:Y:S01]  /*11b90*/  IMAD.MOV.U32 R3, RZ, RZ, R13 ;  /* 0x000000ffff037224 */ /* 0x001fe200078e000d */
[----:B------:R-:W-:Y:S01]  /*11ba0*/  IABS R11, R9 ;  /* 0x00000009000b7213 */ /* 0x000fe20000000000 */
[----:B------:R-:W-:Y:S01]  /*11bb0*/  IMAD.HI.U32 R13, R7, R6, RZ ;  /* 0x00000006070d7227 */ /* 0x000fe200078e00ff */
[----:B------:R-:W-:-:S03]  /*11bc0*/  IABS R8, R4 ;  /* 0x0000000400087213 */ /* 0x000fc60000000000 */
[----:B------:R-:W-:Y:S01]  /*11bd0*/  @!P3 IMAD.MOV R3, RZ, RZ, -R3 ;  /* 0x000000ffff03b224 */ /* 0x000fe200078e0a03 */
[----:B------:R-:W-:Y:S01]  /*11be0*/  ISETP.GT.U32.AND P3, PT, R10, R12, PT ;  /* 0x0000000c0a00720c */ /* 0x000fe20003f64070 */
[----:B------:R-:W-:Y:S02]  /*11bf0*/  IMAD.MOV R13, RZ, RZ, -R13 ;  /* 0x000000ffff0d7224 */ /* 0x000fe400078e0a0d */
[--C-:B------:R-:W-:Y:S01]  /*11c00*/  @!P6 IMAD.IADD R14, R14, 0x1, -R10.reuse ;  /* 0x000000010e0ee824 */ /* 0x100fe200078e0a0a */
[----:B------:R0:W-:Y:S01]  /*11c10*/  STL [R1+0x32c], R3 ;  /* 0x00032c0301007387 */ /* 0x0001e20000100800 */
[----:B------:R-:W-:-:S05]  /*11c20*/  @!P4 IMAD.IADD R5, R5, 0x1, -R10 ;  /* 0x000000010505c824 */ /* 0x000fca00078e0a0a */
[----:B------:R-:W-:-:S03]  /*11c30*/  ISETP.GT.U32.AND P4, PT, R10, R5, PT ;  /* 0x000000050a00720c */ /* 0x000fc60003f84070 */
[----:B------:R-:W-:Y:S02]  /*11c40*/  @!P3 IMAD.IADD R12, R12, 0x1, -R10 ;  /* 0x000000010c0cb824 */ /* 0x000fe400078e0a0a */
[----:B0-----:R-:W-:Y:S02]  /*11c50*/  IMAD.MOV.U32 R3, RZ, RZ, R16 ;  /* 0x000000ffff037224 */ /* 0x001fe400078e0010 */
        /* <DEDUP_REMOVED lines=8> */
[----:B------:R-:W-:Y:S02]  /*11ce0*/  IMAD.MOV R6, RZ, RZ, -R6 ;  /* 0x000000ffff067224 */ /* 0x000fe400078e0a06 */
[----:B------:R-:W-:-:S04]  /*11cf0*/  IMAD.HI.U32 R13, R7, R8, RZ ;  /* 0x00000008070d7227 */ /* 0x000fc800078e00ff */
[----:B------:R-:W-:Y:S02]  /*11d00*/  IMAD.MOV R16, RZ, RZ, -R16 ;  /* 0x000000ffff107224 */ /* 0x000fe400078e0a10 */
[----:B0-----:R-:W-:Y:S02]  /*11d10*/  IMAD.MOV.U32 R3, RZ, RZ, R14 ;  /* 0x000000ffff037224 */ /* 0x001fe400078e000e */
[----:B------:R-:W-:Y:S02]  /*11d20*/  IMAD R11, R10, R6, R11 ;  /* 0x000000060a0b7224 */ /* 0x000fe400078e020b */
[----:B------:R-:W-:Y:S02]  /*11d30*/  @!P6 IMAD.IADD R0, R0, 0x1, -R10 ;  /* 0x000000010000e824 */ /* 0x000fe400078e0a0a */
[----:B------:R-:W-:Y:S02]  /*11d40*/  IMAD.MOV R13, RZ, RZ, -R13 ;  /* 0x000000ffff0d7224 */ /* 0x000fe400078e0a0d */
[----:B------:R-:W-:Y:S01]  /*11d50*/  VIADD R6, R28, 0xa8 ;  /* 0x000000a81c067836 */ /* 0x000fe20000000000 */
[----:B------:R-:W-:Y:S01]  /*11d60*/  ISETP.GT.U32.AND P6, PT, R10, R0, PT ;  /* 0x000000000a00720c */ /* 0x000fe20003fc4070 */
[----:B------:R-:W-:-:S02]  /*11d70*/  @!P0 IMAD.MOV R3, RZ, RZ, -R3 ;  /* 0x000000ffff038224 */ /* 0x000fc400078e0a03 */
[--C-:B------:R-:W-:Y:S01]  /*11d80*/  @!P4 IMAD.IADD R5, R5, 0x1, -R10.reuse ;  /* 0x000000010505c824 */ /* 0x100fe200078e0a0a */
[----:B------:R-:W-:Y:S01]  /*11d90*/  ISETP.GE.AND P4, PT, R15, RZ, PT ;  /* 0x000000ff0f00720c */ /* 0x000fe20003f86270 */
[----:B------:R-:W-:Y:S01]  /*11da0*/  IMAD R17, R10, R16, R17 ;  /* 0x000000100a117224 */ /* 0x000fe200078e0211 */
[----:B------:R0:W-:Y:S01]  /*11db0*/  STL [R1+0x320], R3 ;  /* 0x0003200301007387 */ /* 0x0001e20000100800 */
[----:B------:R-:W-:Y:S01]  /*11dc0*/  @!P3 IMAD.IADD R12, R12, 0x1, -R10 ;  /* 0x000000010c0cb824 */ /* 0x000fe200078e0a0a */
[C---:B------:R-:W-:Y:S01]  /*11dd0*/  ISETP.GT.U32.AND P3, PT, R10.reuse, R11, PT ;  /* 0x0000000b0a00720c */ /* 0x040fe20003f64070 */
[C---:B------:R-:W-:Y:S01]  /*11de0*/  IMAD R8, R10.reuse, R13, R8 ;  /* 0x0000000d0a087224 */ /* 0x040fe200078e0208 */
[----:B------:R-:W-:Y:S01]  /*11df0*/  IABS R13, R6 ;  /* 0x00000006000d7213 */ /* 0x000fe20000000000 */
[----:B------:R-:W-:Y:S01]  /*11e00*/  IMAD.MOV.U32 R14, RZ, RZ, R5 ;  /* 0x000000ffff0e7224 */ /* 0x000fe200078e0005 */
[----:B------:R-:W-:Y:S01]  /*11e10*/  ISETP.GT.U32.AND P0, PT, R10, R17, PT ;  /* 0x000000110a00720c */ /* 0x000fe20003f04070 */
[----:B------:R-:W-:Y:S01]  /*11e20*/  @!P6 IMAD.IADD R0, R0, 0x1, -R10 ;  /* 0x000000010000e824 */ /* 0x000fe200078e0a0a */
[----:B------:R-:W-:Y:S01]  /*11e30*/  ISETP.GE.AND P6, PT, R4, RZ, PT ;  /* 0x000000ff0400720c */ /* 0x000fe20003fc6270 */
[----:B------:R-:W-:-:S02]  /*11e40*/  IMAD.MOV.U32 R5, RZ, RZ, R13 ;  /* 0x000000ffff057224 */ /* 0x000fc400078e000d */
[----:B0-----:R-:W-:Y:S02]  /*11e50*/  IMAD.MOV.U32 R3, RZ, RZ, R12 ;  /* 0x000000ffff037224 */ /* 0x001fe400078e000c */
[----:B------:R-:W-:Y:S01]  /*11e60*/  @!P5 IMAD.MOV R14, RZ, RZ, -R14 ;  /* 0x000000ffff0ed224 */ /* 0x000fe200078e0a0e */
[----:B------:R-:W-:Y:S01]  /*11e70*/  ISETP.GE.AND P5, PT, R9, RZ, PT ;  /* 0x000000ff0900720c */ /* 0x000fe20003fa6270 */
[----:B------:R-:W-:Y:S01]  /*11e80*/  @!P1 IMAD.MOV R3, RZ, RZ, -R3 ;  /* 0x000000ffff039224 */ /* 0x000fe200078e0a03 */
[----:B------:R-:W-:Y:S01]  /*11e90*/  ISETP.GT.U32.AND P1, PT, R10, R8, PT ;  /* 0x000000080a00720c */ /* 0x000fe20003f24070 */
[----:B------:R-:W-:Y:S01]  /*11ea0*/  VIADD R9, R28, 0xa7 ;  /* 0x000000a71c097836 */ /* 0x000fe20000000000 */
[----:B------:R-:W-:Y:S01]  /*11eb0*/  STL [R1+0x31c], R14 ;  /* 0x00031c0e01007387 */ /* 0x000fe20000100800 */
[----:B------:R-:W-:-:S03]  /*11ec0*/  IMAD.HI.U32 R12, R7, R5, RZ ;  /* 0x00000005070c7227 */ /* 0x000fc600078e00ff */
[----:B------:R0:W-:Y:S01]  /*11ed0*/  STL [R1+0x318], R3 ;  /* 0x0003180301007387 */ /* 0x0001e20000100800 */
[----:B------:R-:W-:Y:S01]  /*11ee0*/  @!P3 IMAD.IADD R11, R11, 0x1, -R10 ;  /* 0x000000010b0bb824 */ /* 0x000fe200078e0a0a */
[----:B------:R-:W-:Y:S01]  /*11ef0*/  IABS R16, R9 ;  /* 0x0000000900107213 */ /* 0x000fe20000000000 */
[----:B------:R-:W-:Y:S02]  /*11f00*/  IMAD.MOV R12, RZ, RZ, -R12 ;  /* 0x000000ffff0c7224 */ /* 0x000fe400078e0a0c */
[----:B------:R-:W-:Y:S01]  /*11f10*/  @!P0 IMAD.IADD R17, R17, 0x1, -R10 ;  /* 0x0000000111118824 */ /* 0x000fe200078e0a0a */
[----:B------:R-:W-:Y:S01]  /*11f20*/  ISETP.GE.AND P0, PT, R6, RZ, PT ;  /* 0x000000ff0600720c */ /* 0x000fe20003f06270 */
[C---:B------:R-:W-:Y:S02]  /*11f30*/  IMAD R5, R10.reuse, R12, R5 ;  /* 0x0000000c0a057224 */ /* 0x040fe400078e0205 */
[----:B------:R-:W-:Y:S01]  /*11f40*/  IMAD.HI.U32 R12, R7, R16, RZ ;  /* 0x00000010070c7227 */ /* 0x000fe200078e00ff */
[----:B------:R-:W-:-:S03]  /*11f50*/  ISETP.GT.U32.AND P3, PT, R10, R17, PT ;  /* 0x000000110a00720c */ /* 0x000fc60003f64070 */
[----:B0-----:R-:W-:Y:S02]  /*11f60*/  IMAD.MOV.U32 R3, RZ, RZ, R0 ;  /* 0x000000ffff037224 */ /* 0x001fe400078e0000 */
[----:B------:R-:W-:Y:S02]  /*11f70*/  @!P1 IMAD.IADD R8, R8, 0x1, -R10 ;  /* 0x0000000108089824 */ /* 0x000fe400078e0a0a */
[----:B------:R-:W-:Y:S01]  /*11f80*/  @!P2 IMAD.MOV R3, RZ, RZ, -R3 ;  /* 0x000000ffff03a224 */ /* 0x000fe200078e0a03 */
[C---:B------:R-:W-:Y:S01]  /*11f90*/  ISETP.GT.U32.AND P2, PT, R10.reuse, R11, PT ;  /* 0x0000000b0a00720c */ /* 0x040fe20003f44070 */
[----:B------:R-:W-:Y:S01]  /*11fa0*/  IMAD.MOV R12, RZ, RZ, -R12 ;  /* 0x000000ffff0c7224 */ /* 0x000fe200078e0a0c */
[----:B------:R-:W-:Y:S01]  /*11fb0*/  ISETP.GT.U32.AND P1, PT, R10, R8, PT ;  /* 0x000000080a00720c */ /* 0x000fe20003f24070 */
[----:B------:R-:W-:Y:S01]  /*11fc0*/  VIADD R6, R28, 0xa6 ;  /* 0x000000a61c067836 */ /* 0x000fe20000000000 */
[----:B------:R0:W-:Y:S01]  /*11fd0*/  STL [R1+0x314], R3 ;  /* 0x0003140301007387 */ /* 0x0001e20000100800 */
[----:B------:R-:W-:-:S02]  /*11fe0*/  IMAD R16, R10, R12, R16 ;  /* 0x0000000c0a107224 */ /* 0x000fc400078e0210 */
[----:B------:R-:W-:Y:S01]  /*11ff0*/  VIADD R4, R28, 0xa5 ;  /* 0x000000a51c047836 */ /* 0x000fe20000000000 */
[----:B------:R-:W-:Y:S01]  /*12000*/  IABS R15, R6 ;  /* 0x00000006000f7213 */ /* 0x000fe20000000000 */
[--C-:B------:R-:W-:Y:S01]  /*12010*/  @!P3 IMAD.IADD R17, R17, 0x1, -R10.reuse ;  /* 0x000000011111b824 */ /* 0x100fe200078e0a0a */
[----:B------:R-:W-:Y:S01]  /*12020*/  ISETP.GT.U32.AND P3, PT, R10, R5, PT ;  /* 0x000000050a00720c */ /* 0x000fe20003f64070 */
[----:B------:R-:W-:Y:S01]  /*12030*/  VIADD R0, R28, 0xa4 ;  /* 0x000000a41c007836 */ /* 0x000fe20000000000 */
[----:B------:R-:W-:Y:S01]  /*12040*/  IABS R14, R4 ;  /* 0x00000004000e7213 */ /* 0x000fe20000000000 */
[----:B------:R-:W-:Y:S01]  /*12050*/  @!P2 IMAD.IADD R11, R11, 0x1, -R10 ;  /* 0x000000010b0ba824 */ /* 0x000fe200078e0a0a */
[----:B------:R-:W-:Y:S01]  /*12060*/  ISETP.GT.U32.AND P2, PT, R10, R16, PT ;  /* 0x000000100a00720c */ /* 0x000fe20003f44070 */
[----:B------:R-:W-:Y:S01]  /*12070*/  IMAD.HI.U32 R12, R7, R15, RZ ;  /* 0x0000000f070c7227 */ /* 0x000fe200078e00ff */
[----:B------:R-:W-:-:S03]  /*12080*/  IABS R13, R0 ;  /* 0x00000000000d7213 */ /* 0x000fc60000000000 */
[----:B------:R-:W-:Y:S01]  /*12090*/  @!P1 IMAD.IADD R8, R8, 0x1, -R10 ;  /* 0x0000000108089824 */ /* 0x000fe200078e0a0a */
[----:B------:R-:W-:Y:S01]  /*120a0*/  ISETP.GE.AND P1, PT, R9, RZ, PT ;  /* 0x000000ff0900720c */ /* 0x000fe20003f26270 */
[----:B0-----:R-:W-:Y:S02]  /*120b0*/  IMAD.MOV.U32 R3, RZ, RZ, R17 ;  /* 0x000000ffff037224 */ /* 0x001fe400078e0011 */
[----:B------:R-:W-:-:S04]  /*120c0*/  IMAD.HI.U32 R9, R7, R14, RZ ;  /* 0x0000000e07097227 */ /* 0x000fc800078e00ff */
[----:B------:R-:W-:Y:S02]  /*120d0*/  IMAD.MOV R12, RZ, RZ, -R12 ;  /* 0x000000ffff0c7224 */ /* 0x000fe400078e0a0c */
[----:B------:R-:W-:Y:S02]  /*120e0*/  @!P4 IMAD.MOV R3, RZ, RZ, -R3 ;  /* 0x000000ffff03c224 */ /* 0x000fe400078e0a03 */
[----:B------:R-:W-:Y:S02]  /*120f0*/  IMAD.MOV R9, RZ, RZ, -R9 ;  /* 0x000000ffff097224 */ /* 0x000fe400078e0a09 */
[--C-:B------:R-:W-:Y:S01]  /*12100*/  @!P2 IMAD.IADD R16, R16, 0x1, -R10.reuse ;  /* 0x000000011010a824 */ /* 0x100fe200078e0a0a */
[----:B------:R0:W-:Y:S01]  /*12110*/  STL [R1+0x30c], R3 ;  /* 0x00030c0301007387 */ /* 0x0001e20000100800 */
[----:B------:R-:W-:Y:S02]  /*12120*/  IMAD R15, R10, R12, R15 ;  /* 0x0000000c0a0f7224 */ /* 0x000fe400078e020f */
[----:B------:R-:W-:Y:S01]  /*12130*/  @!P3 IMAD.IADD R5, R5, 0x1, -R10 ;  /* 0x000000010505b824 */ /* 0x000fe200078e0a0a */
[----:B------:R-:W-:Y:S01]  /*12140*/  ISETP.GE.AND P3, PT, R6, RZ, PT ;  /* 0x000000ff0600720c */ /* 0x000fe20003f66270 */
[C---:B------:R-:W-:Y:S01]  /*12150*/  IMAD R14, R10.reuse, R9, R14 ;  /* 0x000000090a0e7224 */ /* 0x040fe200078e020e */
[C---:B------:R-:W-:Y:S01]  /*12160*/  ISETP.GT.U32.AND P4, PT, R10.reuse, R16, PT ;  /* 0x000000100a00720c */ /* 0x040fe20003f84070 */
[----:B------:R-:W-:Y:S01]  /*12170*/  @!P5 IMAD.MOV R11, RZ, RZ, -R11 ;  /* 0x000000ffff0bd224 */ /* 0x000fe200078e0a0b */
[C---:B------:R-:W-:Y:S01]  /*12180*/  ISETP.GT.U32.AND P5, PT, R10.reuse, R15, PT ;  /* 0x0000000f0a00720c */ /* 0x040fe20003fa4070 */
[----:B------:R-:W-:Y:S01]  /*12190*/  IMAD.HI.U32 R6, R7, R13, RZ ;  /* 0x0000000d07067227 */ /* 0x000fe200078e00ff */
[----:B------:R-:W-:-:S02]  /*121a0*/  ISETP.GT.U32.AND P2, PT, R10, R5, PT ;  /* 0x000000050a00720c */ /* 0x000fc40003f44070 */
[----:B------:R1:W-:Y:S01]  /*121b0*/  STL [R1+0x308], R11 ;  /* 0x0003080b01007387 */ /* 0x0003e20000100800 */
[----:B0-----:R-:W-:Y:S02]  /*121c0*/  IMAD.MOV.U32 R3, RZ, RZ, R8 ;  /* 0x000000ffff037224 */ /* 0x001fe400078e0008 */
        /* <DEDUP_REMOVED lines=8> */
[--C-:B------:R-:W-:Y:S01]  /*12250*/  @!P5 IMAD.IADD R15, R15, 0x1, -R10.reuse ;  /* 0x000000010f0fd824 */ /* 0x100fe200078e0a0a */
[----:B------:R-:W-:Y:S01]  /*12260*/  IABS R6, R12 ;  /* 0x0000000c00067213 */ /* 0x000fe20000000000 */
[----:B------:R-:W-:Y:S01]  /*12270*/  VIADD R8, R28, 0xa2 ;  /* 0x000000a21c087836 */ /* 0x000fe20000000000 */
[----:B------:R-:W-:Y:S01]  /*12280*/  ISETP.GE.AND P5, PT, R0, RZ, PT ;  /* 0x000000ff0000720c */ /* 0x000fe20003fa6270 */
[--C-:B------:R-:W-:Y:S01]  /*12290*/  @!P2 IMAD.IADD R5, R5, 0x1, -R10.reuse ;  /* 0x000000010505a824 */ /* 0x100fe200078e0a0a */
[----:B------:R-:W-:Y:S01]  /*122a0*/  ISETP.GE.AND P2, PT, R4, RZ, PT ;  /* 0x000000ff0400720c */ /* 0x000fe20003f46270 */
[----:B------:R-:W-:Y:S01]  /*122b0*/  @!P6 IMAD.IADD R14, R14, 0x1, -R10 ;  /* 0x000000010e0ee824 */ /* 0x000fe200078e0a0a */
[----:B------:R-:W-:Y:S01]  /*122c0*/  ISETP.GT.U32.AND P6, PT, R10, R15, PT ;  /* 0x0000000f0a00720c */ /* 0x000fe20003fc4070 */
[----:B------:R-:W-:Y:S01]  /*122d0*/  IMAD.HI.U32 R0, R7, R6, RZ ;  /* 0x0000000607007227 */ /* 0x000fe200078e00ff */
[----:B-1----:R-:W-:-:S03]  /*122e0*/  IABS R11, R8 ;  /* 0x00000008000b7213 */ /* 0x002fc60000000000 */
[----:B------:R-:W-:Y:S02]  /*122f0*/  IMAD.MOV R0, RZ, RZ, -R0 ;  /* 0x000000ffff007224 */ /* 0x000fe400078e0a00 */
[----:B------:R-:W-:Y:S01]  /*12300*/  @!P4 IMAD.IADD R13, R13, 0x1, -R10 ;  /* 0x000000010d0dc824 */ /* 0x000fe200078e0a0a */
[C---:B------:R-:W-:Y:S01]  /*12310*/  ISETP.GT.U32.AND P4, PT, R10.reuse, R14, PT ;  /* 0x0000000e0a00720c */ /* 0x040fe20003f84070 */
[----:B------:R-:W-:Y:S02]  /*12320*/  IMAD R6, R10, R0, R6 ;  /* 0x000000000a067224 */ /* 0x000fe400078e0206 */
[----:B0-----:R-:W-:Y:S02]  /*12330*/  IMAD.MOV.U32 R3, RZ, RZ, R5 ;  /* 0x000000ffff037224 */ /* 0x001fe400078e0005 */
[----:B------:R-:W-:-:S04]  /*12340*/  IMAD.HI.U32 R5, R7, R11, RZ ;  /* 0x0000000b07057227 */ /* 0x000fc800078e00ff */
[--C-:B------:R-:W-:Y:S01]  /*12350*/  @!P6 IMAD.IADD R15, R15, 0x1, -R10.reuse ;  /* 0x000000010f0fe824 */ /* 0x100fe200078e0a0a */
[C---:B------:R-:W-:Y:S01]  /*12360*/  ISETP.GT.U32.AND P6, PT, R10.reuse, R6, PT ;  /* 0x000000060a00720c */ /* 0x040fe20003fc4070 */
[----:B------:R-:W-:Y:S02]  /*12370*/  IMAD.MOV R5, RZ, RZ, -R5 ;  /* 0x000000ffff057224 */ /* 0x000fe400078e0a05 */
[----:B------:R-:W-:Y:S01]  /*12380*/  @!P0 IMAD.MOV R3, RZ, RZ, -R3 ;  /* 0x000000ffff038224 */ /* 0x000fe200078e0a03 */
[----:B------:R-:W-:Y:S01]  /*12390*/  ISETP.GT.U32.AND P0, PT, R10, R13, PT ;  /* 0x0000000d0a00720c */ /* 0x000fe20003f04070 */
[----:B------:R-:W-:Y:S02]  /*123a0*/  VIADD R4, R28, 0xa1 ;  /* 0x000000a11c047836 */ /* 0x000fe40000000000 */
[----:B------:R-:W-:Y:S01]  /*123b0*/  IMAD R11, R10, R5, R11 ;  /* 0x000000050a0b7224 */ /* 0x000fe200078e020b */
[----:B------:R0:W-:Y:S01]  /*123c0*/  STL [R1+0x2fc], R3 ;  /* 0x0002fc0301007387 */ /* 0x0001e20000100800 */
[----:B------:R-:W-:Y:S01]  /*123d0*/  VIADD R0, R28, 0xa0 ;  /* 0x000000a01c007836 */ /* 0x000fe20000000000 */
[----:B------:R-:W-:Y:S01]  /*123e0*/  IABS R17, R4 ;  /* 0x0000000400117213 */ /* 0x000fe20000000000 */
[--C-:B------:R-:W-:Y:S01]  /*123f0*/  @!P4 IMAD.IADD R14, R14, 0x1, -R10.reuse ;  /* 0x000000010e0ec824 */ /* 0x100fe200078e0a0a */
[----:B------:R-:W-:Y:S01]  /*12400*/  ISETP.GT.U32.AND P4, PT, R10, R11, PT ;  /* 0x0000000b0a00720c */ /* 0x000fe20003f84070 */
[----:B------:R-:W-:Y:S01]  /*12410*/  @!P6 IMAD.IADD R6, R6, 0x1, -R10 ;  /* 0x000000010606e824 */ /* 0x000fe200078e0a0a */
[----:B------:R-:W-:Y:S01]  /*12420*/  IABS R9, R0 ;  /* 0x0000000000097213 */ /* 0x000fe20000000000 */
[----:B------:R-:W-:Y:S01]  /*12430*/  IMAD.HI.U32 R18, R7, R17, RZ ;  /* 0x0000001107127227 */ /* 0x000fe200078e00ff */
[----:B------:R-:W-:-:S03]  /*12440*/  ISETP.GE.AND P6, PT, R8, RZ, PT ;  /* 0x000000ff0800720c */ /* 0x000fc60003fc6270 */
[----:B0-----:R-:W-:Y:S02]  /*12450*/  IMAD.MOV.U32 R3, RZ, RZ, R15 ;  /* 0x000000ffff037224 */ /* 0x001fe400078e000f */
[----:B------:R-:W-:Y:S01]  /*12460*/  @!P0 IMAD.IADD R13, R13, 0x1, -R10 ;  /* 0x000000010d0d8824 */ /* 0x000fe200078e0a0a */
[----:B------:R-:W-:Y:S01]  /*12470*/  ISETP.GE.AND P0, PT, R12, RZ, PT ;  /* 0x000000ff0c00720c */ /* 0x000fe20003f06270 */
[----:B------:R-:W-:Y:S01]  /*12480*/  @!P1 IMAD.MOV R16, RZ, RZ, -R16 ;  /* 0x000000ffff109224 */ /* 0x000fe200078e0a10 */
[----:B------:R-:W-:Y:S01]  /*12490*/  ISETP.GT.U32.AND P1, PT, R10, R6, PT ;  /* 0x000000060a00720c */ /* 0x000fe20003f24070 */
[----:B------:R-:W-:Y:S02]  /*124a0*/  IMAD.MOV R18, RZ, RZ, -R18 ;  /* 0x000000ffff127224 */ /* 0x000fe400078e0a12 */
[----:B------:R-:W-:Y:S01]  /*124b0*/  IMAD.HI.U32 R12, R7, R9, RZ ;  /* 0x00000009070c7227 */ /* 0x000fe200078e00ff */
[----:B------:R-:W-:Y:S03]  /*124c0*/  STL [R1+0x2f8], R16 ;  /* 0x0002f81001007387 */ /* 0x000fe60000100800 */
[----:B------:R-:W-:-:S02]  /*124d0*/  @!P3 IMAD.MOV R3, RZ, RZ, -R3 ;  /* 0x000000ffff03b224 */ /* 0x000fc400078e0a03 */
[C---:B------:R-:W-:Y:S02]  /*124e0*/  IMAD R8, R10.reuse, R18, R17 ;  /* 0x000000120a087224 */ /* 0x040fe400078e0211 */
[----:B------:R-:W-:Y:S01]  /*124f0*/  IMAD.MOV R12, RZ, RZ, -R12 ;  /* 0x000000ffff0c7224 */ /* 0x000fe200078e0a0c */
[----:B------:R0:W-:Y:S01]  /*12500*/  STL [R1+0x2f4], R3 ;  /* 0x0002f40301007387 */ /* 0x0001e20000100800 */
[----:B------:R-:W-:Y:S01]  /*12510*/  @!P4 IMAD.IADD R11, R11, 0x1, -R10 ;  /* 0x000000010b0bc824 */ /* 0x000fe200078e0a0a */
[----:B------:R-:W-:Y:S01]  /*12520*/  ISETP.GT.U32.AND P4, PT, R10, R8, PT ;  /* 0x000000080a00720c */ /* 0x000fe20003f84070 */
[----:B------:R-:W-:Y:S01]  /*12530*/  @!P2 IMAD.MOV R14, RZ, RZ, -R14 ;  /* 0x000000ffff0ea224 */ /* 0x000fe200078e0a0e */
[----:B------:R-:W-:Y:S01]  /*12540*/  ISETP.GE.AND P2, PT, R4, RZ, PT ;  /* 0x000000ff0400720c */ /* 0x000fe20003f46270 */
[----:B------:R-:W-:Y:S01]  /*12550*/  VIADD R5, R28, 0x9f ;  /* 0x0000009f1c057836 */ /* 0x000fe20000000000 */
[C---:B------:R-:W-:Y:S01]  /*12560*/  ISETP.GT.U32.AND P3, PT, R10.reuse, R11, PT ;  /* 0x0000000b0a00720c */ /* 0x040fe20003f64070 */
[----:B------:R-:W-:Y:S01]  /*12570*/  IMAD R4, R10, R12, R9 ;  /* 0x0000000c0a047224 */ /* 0x000fe200078e0209 */
[----:B------:R1:W-:Y:S01]  /*12580*/  STL [R1+0x2f0], R14 ;  /* 0x0002f00e01007387 */ /* 0x0003e20000100800 */
[----:B------:R-:W-:Y:S01]  /*12590*/  @!P1 IMAD.IADD R6, R6, 0x1, -R10 ;  /* 0x0000000106069824 */ /* 0x000fe200078e0a0a */
[----:B------:R-:W-:Y:S01]  /*125a0*/  IABS R19, R5 ;  /* 0x0000000500137213 */ /* 0x000fe20000000000 */
[----:B0-----:R-:W-:Y:S01]  /*125b0*/  IMAD.MOV.U32 R3, RZ, RZ, R13 ;  /* 0x000000ffff037224 */ /* 0x001fe200078e000d */
[----:B------:R-:W-:Y:S01]  /*125c0*/  ISETP.GT.U32.AND P1, PT, R10, R4, PT ;  /* 0x000000040a00720c */ /* 0x000fe20003f24070 */
[----:B------:R-:W-:-:S02]  /*125d0*/  VIADD R9, R28, 0x9c ;  /* 0x0000009c1c097836 */ /* 0x000fc40000000000 */
[----:B------:R-:W-:Y:S01]  /*125e0*/  @!P5 IMAD.MOV R3, RZ, RZ, -R3 ;  /* 0x000000ffff03d224 */ /* 0x000fe200078e0a03 */
[----:B------:R-:W-:Y:S01]  /*125f0*/  ISETP.GE.AND P5, PT, R0, RZ, PT ;  /* 0x000000ff0000720c */ /* 0x000fe20003fa6270 */
[----:B------:R-:W-:Y:S01]  /*12600*/  IMAD.HI.U32 R13, R7, R19, RZ ;  /* 0x00000013070d7227 */ /* 0x000fe200078e00ff */
[----:B-1----:R-:W-:Y:S02]  /*12610*/  IABS R14, R9 ;  /* 0x00000009000e7213 */ /* 0x002fe40000000000 */
[----:B------:R0:W-:Y:S01]  /*12620*/  STL [R1+0x2ec], R3 ;  /* 0x0002ec0301007387 */ /* 0x0001e20000100800 */
[----:B------:R-:W-:Y:S02]  /*12630*/  IMAD.MOV R13, RZ, RZ, -R13 ;  /* 0x000000ffff0d7224 */ /* 0x000fe400078e0a0d */
[--C-:B------:R-:W-:Y:S01]  /*12640*/  @!P3 IMAD.IADD R11, R11, 0x1, -R10.reuse ;  /* 0x000000010b0bb824 */ /* 0x100fe200078e0a0a */
[----:B------:R-:W-:Y:S01]  /*12650*/  ISETP.GE.AND P3, PT, R5, RZ, PT ;  /* 0x000000ff0500720c */ /* 0x000fe20003f66270 */
[----:B------:R-:W-:-:S02]  /*12660*/  @!P4 IMAD.IADD R8, R8, 0x1, -R10 ;  /* 0x000000010808c824 */ /* 0x000fc400078e0a0a */
[----:B------:R-:W-:Y:S02]  /*12670*/  VIADD R0, R28, 0x9e ;  /* 0x0000009e1c007836 */ /* 0x000fe40000000000 */
[----:B------:R-:W-:Y:S02]  /*12680*/  IMAD R19, R10, R13, R19 ;  /* 0x0000000d0a137224 */ /* 0x000fe400078e0213 */
[----:B0-----:R-:W-:Y:S01]  /*12690*/  IMAD.MOV.U32 R3, RZ, RZ, R6 ;  /* 0x000000ffff037224 */ /* 0x001fe200078e0006 */
[----:B------:R-:W-:Y:S01]  /*126a0*/  IABS R18, R0 ;  /* 0x0000000000127213 */ /* 0x000fe20000000000 */
[----:B------:R-:W-:Y:S01]  /*126b0*/  @!P1 IMAD.IADD R4, R4, 0x1, -R10 ;  /* 0x0000000104049824 */ /* 0x000fe200078e0a0a */
[----:B------:R-:W-:Y:S01]  /*126c0*/  ISETP.GT.U32.AND P1, PT, R10, R8, PT ;  /* 0x000000080a00720c */ /* 0x000fe20003f24070 */
[----:B------:R-:W-:Y:S01]  /*126d0*/  @!P0 IMAD.MOV R3, RZ, RZ, -R3 ;  /* 0x000000ffff038224 */ /* 0x000fe200078e0a03 */
[----:B------:R-:W-:Y:S01]  /*126e0*/  ISETP.GE.AND P4, PT, R0, RZ, PT ;  /* 0x000000ff0000720c */ /* 0x000fe20003f86270 */
[----:B------:R-:W-:Y:S01]  /*126f0*/  VIADD R5, R28, 0x9d ;  /* 0x0000009d1c057836 */ /* 0x000fe20000000000 */
[----:B------:R-:W-:Y:S01]  /*12700*/  ISETP.GT.U32.AND P0, PT, R10, R4, PT ;  /* 0x000000040a00720c */ /* 0x000fe20003f04070 */
[----:B------:R-:W-:Y:S01]  /*12710*/  IMAD.HI.U32 R6, R7, R18, RZ ;  /* 0x0000001207067227 */ /* 0x000fe200078e00ff */
[----:B------:R0:W-:Y:S02]  /*12720*/  STL [R1+0x2e4], R3 ;  /* 0x0002e40301007387 */ /* 0x0001e40000100800 */
[----:B------:R-:W-:Y:S01]  /*12730*/  IABS R17, R5 ;  /* 0x0000000500117213 */ /* 0x000fe20000000000 */
[----:B------:R-:W-:-:S02]  /*12740*/  IMAD.MOV R6, RZ, RZ, -R6 ;  /* 0x000000ffff067224 */ /* 0x000fc400078e0a06 */
[----:B------:R-:W-:Y:S02]  /*12750*/  VIADD R0, R28, 0x9b ;  /* 0x0000009b1c007836 */ /* 0x000fe40000000000 */
[----:B------:R-:W-:Y:S02]  /*12760*/  @!P1 IMAD.IADD R8, R8, 0x1, -R10 ;  /* 0x0000000108089824 */ /* 0x000fe400078e0a0a */
[C---:B------:R-:W-:Y:S01]  /*12770*/  IMAD R18, R10.reuse, R6, R18 ;  /* 0x000000060a127224 */ /* 0x040fe200078e0212 */
[----:B------:R-:W-:Y:S01]  /*12780*/  IABS R16, R0 ;  /* 0x0000000000107213 */ /* 0x000fe20000000000 */
[----:B0-----:R-:W-:Y:S02]  /*12790*/  IMAD.MOV.U32 R3, RZ, RZ, R11 ;  /* 0x000000ffff037224 */ /* 0x001fe400078e000b */
[----:B------:R-:W-:Y:S01]  /*127a0*/  IMAD.HI.U32 R11, R7, R17, RZ ;  /* 0x00000011070b7227 */ /* 0x000fe200078e00ff */
[----:B------:R-:W-:-:S03]  /*127b0*/  ISETP.GT.U32.AND P1, PT, R10, R18, PT ;  /* 0x000000120a00720c */ /* 0x000fc60003f24070 */
[----:B------:R-:W-:Y:S01]  /*127c0*/  @!P6 IMAD.MOV R3, RZ, RZ, -R3 ;  /* 0x000000ffff03e224 */ /* 0x000fe200078e0a03 */
[----:B------:R-:W-:Y:S01]  /*127d0*/  ISETP.GT.U32.AND P6, PT, R10, R19, PT ;  /* 0x000000130a00720c */ /* 0x000fe20003fc4070 */
[----:B------:R-:W-:-:S03]  /*127e0*/  IMAD.HI.U32 R6, R7, R14, RZ ;  /* 0x0000000e07067227 */ /* 0x000fc600078e00ff */
[----:B------:R0:W-:Y:S01]  /*127f0*/  STL [R1+0x2dc], R3 ;  /* 0x0002dc0301007387 */ /* 0x0001e20000100800 */
[----:B------:R-:W-:Y:S01]  /*12800*/  @!P0 IMAD.IADD R4, R4, 0x1, -R10 ;  /* 0x0000000104048824 */ /* 0x000fe200078e0a0a */
[----:B------:R-:W-:Y:S01]  /*12810*/  ISETP.GE.AND P0, PT, R5, RZ, PT ;  /* 0x000000ff0500720c */ /* 0x000fe20003f06270 */
[----:B------:R-:W-:Y:S02]  /*12820*/  IMAD.MOV R11, RZ, RZ, -R11 ;  /* 0x000000ffff0b7224 */ /* 0x000fe400078e0a0b */
[----:B------:R-:W-:Y:S02]  /*12830*/  IMAD.MOV R6, RZ, RZ, -R6 ;  /* 0x000000ffff067224 */ /* 0x000fe400078e0a06 */
[----:B------:R-:W-:Y:S02]  /*12840*/  IMAD R17, R10, R11, R17 ;  /* 0x0000000b0a117224 */ /* 0x000fe400078e0211 */
[----:B------:R-:W-:Y:S01]  /*12850*/  @!P6 IMAD.IADD R19, R19, 0x1, -R10 ;  /* 0x000000011313e824 */ /* 0x000fe200078e0a0a */
[----:B------:R-:W-:Y:S01]  /*12860*/  ISETP.GE.AND P6, PT, R9, RZ, PT ;  /* 0x000000ff0900720c */ /* 0x000fe20003fc6270 */
[----:B0-----:R-:W-:-:S02]  /*12870*/  IMAD.MOV.U32 R3, RZ, RZ, R8 ;  /* 0x000000ffff037224 */ /* 0x001fc400078e0008 */
[C---:B------:R-:W-:Y:S02]  /*12880*/  IMAD R14, R10.reuse, R6, R14 ;  /* 0x000000060a0e7224 */ /* 0x040fe400078e020e */
[----:B------:R-:W-:Y:S01]  /*12890*/  @!P2 IMAD.MOV R3, RZ, RZ, -R3 ;  /* 0x000000ffff03a224 */ /* 0x000fe200078e0a03 */
[----:B------:R-:W-:Y:S01]  /*128a0*/  ISETP.GT.U32.AND P2, PT, R10, R19, PT ;  /* 0x000000130a00720c */ /* 0x000fe20003f44070 */
[----:B------:R-:W-:Y:S02]  /*128b0*/  @!P1 IMAD.IADD R18, R18, 0x1, -R10 ;  /* 0x0000000112129824 */ /* 0x000fe400078e0a0a */
[----:B------:R-:W-:Y:S01]  /*128c0*/  IMAD.HI.U32 R5, R7, R16, RZ ;  /* 0x0000001007057227 */ /* 0x000fe200078e00ff */
[----:B------:R0:W-:Y:S02]  /*128d0*/  STL [R1+0x2d8], R3 ;  /* 0x0002d80301007387 */ /* 0x0001e40000100800 */
[----:B------:R-:W-:Y:S01]  /*128e0*/  ISETP.GT.U32.AND P1, PT, R10, R18, PT ;  /* 0x000000120a00720c */ /* 0x000fe20003f24070 */
[----:B------:R-:W-:-:S02]  /*128f0*/  IMAD.MOV R5, RZ, RZ, -R5 ;  /* 0x000000ffff057224 */ /* 0x000fc400078e0a05 */
[----:B------:R-:W-:Y:S02]  /*12900*/  VIADD R8, R28, 0x9a ;  /* 0x0000009a1c087836 */ /* 0x000fe40000000000 */
[C---:B------:R-:W-:Y:S02]  /*12910*/  IMAD R16, R10.reuse, R5, R16 ;  /* 0x000000050a107224 */ /* 0x040fe400078e0210 */
[----:B------:R-:W-:Y:S01]  /*12920*/  @!P2 IMAD.IADD R19, R19, 0x1, -R10 ;  /* 0x000000011313a824 */ /* 0x000fe200078e0a0a */
[----:B------:R-:W-:Y:S01]  /*12930*/  ISETP.GT.U32.AND P2, PT, R10, R14, PT ;  /* 0x0000000e0a00720c */ /* 0x000fe20003f44070 */
[----:B0-----:R-:W-:Y:S01]  /*12940*/  IMAD.MOV.U32 R3, RZ, RZ, R4 ;  /* 0x000000ffff037224 */ /* 0x001fe200078e0004 */
[----:B------:R-:W-:Y:S01]  /*12950*/  IABS R9, R8 ;  /* 0x0000000800097213 */ /* 0x000fe20000000000 */
[----:B------:R-:W-:Y:S02]  /*12960*/  VIADD R15, R28, 0x98 ;  /* 0x000000981c0f7836 */ /* 0x000fe40000000000 */
[----:B------:R-:W-:Y:S01]  /*12970*/  @!P5 IMAD.MOV R3, RZ, RZ, -R3 ;  /* 0x000000ffff03d224 */ /* 0x000fe200078e0a03 */
[----:B------:R-:W-:Y:S01]  /*12980*/  ISETP.GT.U32.AND P5, PT, R10, R17, PT ;  /* 0x000000110a00720c */ /* 0x000fe20003fa4070 */
[----:B------:R-:W-:Y:S01]  /*12990*/  VIADD R5, R28, 0x99 ;  /* 0x000000991c057836 */ /* 0x000fe20000000000 */
[----:B------:R-:W-:Y:S01]  /*129a0*/  IABS R11, R15 ;  /* 0x0000000f000b7213 */ /* 0x000fe20000000000 */
[----:B------:R-:W-:Y:S01]  /*129b0*/  IMAD.MOV.U32 R20, RZ, RZ, R19 ;  /* 0x000000ffff147224 */ /* 0x000fe200078e0013 */
[----:B------:R0:W-:Y:S01]  /*129c0*/  STL [R1+0x2d4], R3 ;  /* 0x0002d40301007387 */ /* 0x0001e20000100800 */
[----:B------:R-:W-:Y:S01]  /*129d0*/  IMAD.HI.U32 R13, R7, R9, RZ ;  /* 0x00000009070d7227 */ /* 0x000fe200078e00ff */
[----:B------:R-:W-:-:S03]  /*129e0*/  IABS R6, R5 ;  /* 0x0000000500067213 */ /* 0x000fc60000000000 */
[--C-:B------:R-:W-:Y:S02]  /*129f0*/  @!P2 IMAD.IADD R14, R14, 0x1, -R10.reuse ;  /* 0x000000010e0ea824 */ /* 0x100fe400078e0a0a */
[--C-:B------:R-:W-:Y:S01]  /*12a00*/  @!P1 IMAD.IADD R18, R18, 0x1, -R10.reuse ;  /* 0x0000000112129824 */ /* 0x100fe200078e0a0a */
[----:B------:R-:W-:Y:S01]  /*12a10*/  ISETP.GT.U32.AND P1, PT, R10, R16, PT ;  /* 0x000000100a00720c */ /* 0x000fe20003f24070 */
[----:B------:R-:W-:Y:S01]  /*12a20*/  @!P5 IMAD.IADD R17, R17, 0x1, -R10 ;  /* 0x000000011111d824 */ /* 0x000fe200078e0a0a */
[----:B------:R-:W-:Y:S01]  /*12a30*/  ISETP.GE.AND P5, PT, R0, RZ, PT ;  /* 0x000000ff0000720c */ /* 0x000fe20003fa6270 */
[----:B------:R-:W-:Y:S01]  /*12a40*/  @!P3 IMAD.MOV R20, RZ, RZ, -R20 ;  /* 0x000000ffff14b224 */ /* 0x000fe200078e0a14 */
[C---:B------:R-:W-:Y:S01]  /*12a50*/  ISETP.GT.U32.AND P3, PT, R10.reuse, R14, PT ;  /* 0x0000000e0a00720c */ /* 0x040fe20003f64070 */
[----:B------:R-:W-:Y:S01]  /*12a60*/  IMAD.MOV.U32 R0, RZ, RZ, R11 ;  /* 0x000000ffff007224 */ /* 0x000fe200078e000b */
[----:B------:R-:W-:Y:S01]  /*12a70*/  ISETP.GT.U32.AND P2, PT, R10, R17, PT ;  /* 0x000000110a00720c */ /* 0x000fe20003f44070 */
[----:B------:R-:W-:Y:S01]  /*12a80*/  IMAD.HI.U32 R11, R7, R6, RZ ;  /* 0x00000006070b7227 */ /* 0x000fe200078e00ff */
[----:B------:R-:W-:Y:S03]  /*12a90*/  STL [R1+0x2d0], R20 ;  /* 0x0002d01401007387 */ /* 0x000fe60000100800 */
[----:B------:R-:W-:-:S02]  /*12aa0*/  IMAD.MOV R13, RZ, RZ, -R13 ;  /* 0x000000ffff0d7224 */ /* 0x000fc400078e0a0d */
[----:B------:R-:W-:Y:S02]  /*12ab0*/  IMAD.MOV R11, RZ, RZ, -R11 ;  /* 0x000000ffff0b7224 */ /* 0x000fe400078e0a0b */
[C---:B------:R-:W-:Y:S02]  /*12ac0*/  IMAD R9, R10.reuse, R13, R9 ;  /* 0x0000000d0a097224 */ /* 0x040fe400078e0209 */
[C---:B------:R-:W-:Y:S02]  /*12ad0*/  IMAD R6, R10.reuse, R11, R6 ;  /* 0x0000000b0a067224 */ /* 0x040fe400078e0206 */
[--C-:B------:R-:W-:Y:S01]  /*12ae0*/  @!P2 IMAD.IADD R17, R17, 0x1, -R10.reuse ;  /* 0x000000011111a824 */ /* 0x100fe200078e0a0a */
[----:B------:R-:W-:Y:S01]  /*12af0*/  ISETP.GT.U32.AND P2, PT, R10, R9, PT ;  /* 0x000000090a00720c */ /* 0x000fe20003f44070 */
        /* <DEDUP_REMOVED lines=8> */
[----:B------:R-:W-:Y:S01]  /*12b80*/  IMAD.HI.U32 R13, R7, R0, RZ ;  /* 0x00000000070d7227 */ /* 0x000fe200078e00ff */
[----:B------:R-:W-:Y:S02]  /*12b90*/  IABS R12, R4 ;  /* 0x00000004000c7213 */ /* 0x000fe40000000000 */
[----:B------:R0:W-:Y:S01]  /*12ba0*/  STL [R1+0x2cc], R3 ;  /* 0x0002cc0301007387 */ /* 0x0001e20000100800 */
[--C-:B------:R-:W-:Y:S02]  /*12bb0*/  @!P2 IMAD.IADD R9, R9, 0x1, -R10.reuse ;  /* 0x000000010909a824 */ /* 0x100fe400078e0a0a */
[--C-:B------:R-:W-:Y:S02]  /*12bc0*/  @!P3 IMAD.IADD R6, R6, 0x1, -R10.reuse ;  /* 0x000000010606b824 */ /* 0x100fe400078e0a0a */
[----:B------:R-:W-:Y:S01]  /*12bd0*/  IMAD.MOV R13, RZ, RZ, -R13 ;  /* 0x000000ffff0d7224 */ /* 0x000fe200078e0a0d */
[----:B------:R-:W-:Y:S01]  /*12be0*/  ISETP.GT.U32.AND P3, PT, R10, R9, PT ;  /* 0x000000090a00720c */ /* 0x000fe20003f64070 */
[----:B------:R-:W-:Y:S01]  /*12bf0*/  @!P1 IMAD.IADD R16, R16, 0x1, -R10 ;  /* 0x0000000110109824 */ /* 0x000fe200078e0a0a */
[----:B------:R-:W-:Y:S01]  /*12c00*/  ISETP.GE.AND P1, PT, R5, RZ, PT ;  /* 0x000000ff0500720c */ /* 0x000fe20003f26270 */
[----:B------:R-:W-:-:S04]  /*12c10*/  IMAD.HI.U32 R8, R7, R12, RZ ;  /* 0x0000000c07087227 */ /* 0x000fc800078e00ff */
[----:B0-----:R-:W-:Y:S02]  /*12c20*/  IMAD.MOV.U32 R3, RZ, RZ, R17 ;  /* 0x000000ffff037224 */ /* 0x001fe400078e0011 */
[C---:B------:R-:W-:Y:S02]  /*12c30*/  IMAD R0, R10.reuse, R13, R0 ;  /* 0x0000000d0a007224 */ /* 0x040fe400078e0200 */
[----:B------:R-:W-:Y:S01]  /*12c40*/  @!P0 IMAD.MOV R3, RZ, RZ, -R3 ;  /* 0x000000ffff038224 */ /* 0x000fe200078e0a03 */
[C---:B------:R-:W-:Y:S01]  /*12c50*/  ISETP.GT.U32.AND P0, PT, R10.reuse, R6, PT ;  /* 0x000000060a00720c */ /* 0x040fe20003f04070 */
[----:B------:R-:W-:Y:S01]  /*12c60*/  IMAD.MOV.U32 R17, RZ, RZ, R14 ;  /* 0x000000ffff117224 */ /* 0x000fe200078e000e */
[----:B------:R-:W-:Y:S01]  /*12c70*/  ISETP.GT.U32.AND P2, PT, R10, R0, PT ;  /* 0x000000000a00720c */ /* 0x000fe20003f44070 */
[----:B------:R-:W-:Y:S01]  /*12c80*/  IMAD.MOV R8, RZ, RZ, -R8 ;  /* 0x000000ffff087224 */ /* 0x000fe200078e0a08 */
[----:B------:R0:W-:Y:S01]  /*12c90*/  STL [R1+0x2c8], R3 ;  /* 0x0002c80301007387 */ /* 0x0001e20000100800 */
[----:B------:R-:W-:-:S02]  /*12ca0*/  VIADD R5, R28, 0x95 ;  /* 0x000000951c057836 */ /* 0x000fc40000000000 */
[----:B------:R-:W-:Y:S02]  /*12cb0*/  @!P6 IMAD.MOV R17, RZ, RZ, -R17 ;  /* 0x000000ffff11e224 */ /* 0x000fe400078e0a11 */
[----:B------:R-:W-:Y:S01]  /*12cc0*/  IMAD R12, R10, R8, R12 ;  /* 0x000000080a0c7224 */ /* 0x000fe200078e020c */
[----:B------:R-:W-:Y:S01]  /*12cd0*/  IABS R8, R5 ;  /* 0x0000000500087213 */ /* 0x000fe20000000000 */
[----:B------:R-:W-:Y:S01]  /*12ce0*/  @!P3 IMAD.IADD R9, R9, 0x1, -R10 ;  /* 0x000000010909b824 */ /* 0x000fe200078e0a0a */
[----:B------:R-:W-:Y:S01]  /*12cf0*/  STL [R1+0x2c4], R17 ;  /* 0x0002c41101007387 */ /* 0x000fe20000100800 */
[----:B------:R-:W-:Y:S01]  /*12d00*/  VIADD R11, R28, 0x96 ;  /* 0x000000961c0b7836 */ /* 0x000fe20000000000 */
[----:B------:R-:W-:Y:S01]  /*12d10*/  ISETP.GT.U32.AND P6, PT, R10, R12, PT ;  /* 0x0000000c0a00720c */ /* 0x000fe20003fc4070 */
[----:B0-----:R-:W-:Y:S01]  /*12d20*/  IMAD.MOV.U32 R3, RZ, RZ, R16 ;  /* 0x000000ffff037224 */ /* 0x001fe200078e0010 */
[----:B------:R-:W-:Y:S01]  /*12d30*/  ISETP.GE.AND P3, PT, R4, RZ, PT ;  /* 0x000000ff0400720c */ /* 0x000fe20003f66270 */
[----:B------:R-:W-:Y:S01]  /*12d40*/  @!P0 IMAD.IADD R6, R6, 0x1, -R10 ;  /* 0x0000000106068824 */ /* 0x000fe200078e0a0a */
[----:B------:R-:W-:Y:S01]  /*12d50*/  IABS R13, R11 ;  /* 0x0000000b000d7213 */ /* 0x000fe20000000000 */
[----:B------:R-:W-:Y:S01]  /*12d60*/  @!P5 IMAD.MOV R3, RZ, RZ, -R3 ;  /* 0x000000ffff03d224 */ /* 0x000fe200078e0a03 */
[----:B------:R-:W-:Y:S01]  /*12d70*/  ISETP.GE.AND P5, PT, R15, RZ, PT ;  /* 0x000000ff0f00720c */ /* 0x000fe20003fa6270 */
[----:B------:R-:W-:Y:S01]  /*12d80*/  IMAD.HI.U32 R15, R7, R8, RZ ;  /* 0x00000008070f7227 */ /* 0x000fe200078e00ff */
[----:B------:R-:W-:-:S02]  /*12d90*/  ISETP.GE.AND P0, PT, R11, RZ, PT ;  /* 0x000000ff0b00720c */ /* 0x000fc40003f06270 */
[----:B------:R0:W-:Y:S01]  /*12da0*/  STL [R1+0x2c0], R3 ;  /* 0x0002c00301007387 */ /* 0x0001e20000100800 */
[----:B------:R-:W-:Y:S02]  /*12db0*/  IMAD.MOV R15, RZ, RZ, -R15 ;  /* 0x000000ffff0f7224 */ /* 0x000fe400078e0a0f */
[----:B------:R-:W-:Y:S02]  /*12dc0*/  @!P2 IMAD.IADD R0, R0, 0x1, -R10 ;  /* 0x000000010000a824 */ /* 0x000fe400078e0a0a */
[C---:B------:R-:W-:Y:S02]  /*12dd0*/  IMAD R8, R10.reuse, R15, R8 ;  /* 0x0000000f0a087224 */ /* 0x040fe400078e0208 */
[----:B------:R-:W-:Y:S01]  /*12de0*/  IMAD.HI.U32 R14, R7, R13, RZ ;  /* 0x0000000d070e7227 */ /* 0x000fe200078e00ff */
[----:B------:R-:W-:-:S03]  /*12df0*/  ISETP.GT.U32.AND P2, PT, R10, R0, PT ;  /* 0x000000000a00720c */ /* 0x000fc60003f44070 */
[----:B0-----:R-:W-:Y:S02]  /*12e00*/  IMAD.MOV.U32 R3, RZ, RZ, R9 ;  /* 0x000000ffff037224 */ /* 0x001fe400078e0009 */
[----:B------:R-:W-:Y:S02]  /*12e10*/  @!P6 IMAD.IADD R12, R12, 0x1, -R10 ;  /* 0x000000010c0ce824 */ /* 0x000fe400078e0a0a */
[----:B------:R-:W-:Y:S01]  /*12e20*/  @!P4 IMAD.MOV R3, RZ, RZ, -R3 ;  /* 0x000000ffff03c224 */ /* 0x000fe200078e0a03 */
[----:B------:R-:W-:Y:S01]  /*12e30*/  ISETP.GE.AND P4, PT, R5, RZ, PT ;  /* 0x000000ff0500720c */ /* 0x000fe20003f86270 */
[----:B------:R-:W-:Y:S01]  /*12e40*/  IMAD.MOV R14, RZ, RZ, -R14 ;  /* 0x000000ffff0e7224 */ /* 0x000fe200078e0a0e */
[----:B------:R-:W-:Y:S01]  /*12e50*/  ISETP.GT.U32.AND P6, PT, R10, R12, PT ;  /* 0x0000000c0a00720c */ /* 0x000fe20003fc4070 */
[----:B------:R-:W-:Y:S01]  /*12e60*/  VIADD R9, R28, 0x94 ;  /* 0x000000941c097836 */ /* 0x000fe20000000000 */
[----:B------:R0:W-:Y:S01]  /*12e70*/  STL [R1+0x2bc], R3 ;  /* 0x0002bc0301007387 */ /* 0x0001e20000100800 */
[----:B------:R-:W-:-:S02]  /*12e80*/  IMAD R4, R10, R14, R13 ;  /* 0x0000000e0a047224 */ /* 0x000fc400078e020d */
[----:B------:R-:W-:Y:S02]  /*12e90*/  @!P2 IMAD.IADD R0, R0, 0x1, -R10 ;  /* 0x000000010000a824 */ /* 0x000fe400078e0a0a */
[----:B------:R-:W-:Y:S01]  /*12ea0*/  VIADD R11, R28, 0x93 ;  /* 0x000000931c0b7836 */ /* 0x000fe20000000000 */
[----:B------:R-:W-:Y:S01]  /*12eb0*/  ISETP.GT.U32.AND P2, PT, R10, R4, PT ;  /* 0x000000040a00720c */ /* 0x000fe20003f44070 */
[----:B------:R-:W-:Y:S01]  /*12ec0*/  @!P5 IMAD.MOV R0, RZ, RZ, -R0 ;  /* 0x000000ffff00d224 */ /* 0x000fe200078e0a00 */
[----:B------:R-:W-:Y:S01]  /*12ed0*/  ISETP.GE.AND P5, PT, R9, RZ, PT ;  /* 0x000000ff0900720c */ /* 0x000fe20003fa6270 */
[----:B------:R-:W-:Y:S02]  /*12ee0*/  VIADD R5, R28, 0x92 ;  /* 0x000000921c057836 */ /* 0x000fe40000000000 */
[----:B0-----:R-:W-:Y:S01]  /*12ef0*/  IMAD.MOV.U32 R3, RZ, RZ, R6 ;  /* 0x000000ffff037224 */ /* 0x001fe200078e0006 */
[----:B------:R-:W-:Y:S01]  /*12f00*/  IABS R6, R9 ;  /* 0x0000000900067213 */ /* 0x000fe20000000000 */
[----:B------:R-:W-:Y:S01]  /*12f10*/  @!P6 IMAD.IADD R12, R12, 0x1, -R10 ;  /* 0x000000010c0ce824 */ /* 0x000fe200078e0a0a */
[----:B------:R-:W-:Y:S01]  /*12f20*/  ISETP.GE.AND P6, PT, R11, RZ, PT ;  /* 0x000000ff0b00720c */ /* 0x000fe20003fc6270 */
[----:B------:R-:W-:Y:S01]  /*12f30*/  @!P1 IMAD.MOV R3, RZ, RZ, -R3 ;  /* 0x000000ffff039224 */ /* 0x000fe200078e0a03 */
[----:B------:R-:W-:Y:S01]  /*12f40*/  ISETP.GT.U32.AND P1, PT, R10, R8, PT ;  /* 0x000000080a00720c */ /* 0x000fe20003f24070 */
[----:B------:R-:W-:Y:S01]  /*12f50*/  IMAD.HI.U32 R9, R7, R6, RZ ;  /* 0x0000000607097227 */ /* 0x000fe200078e00ff */
[----:B------:R-:W-:-:S02]  /*12f60*/  IABS R11, R11 ;  /* 0x0000000b000b7213 */ /* 0x000fc40000000000 */
[----:B------:R0:W-:Y:S01]  /*12f70*/  STL [R1+0x2b8], R3 ;  /* 0x0002b80301007387 */ /* 0x0001e20000100800 */
[--C-:B------:R-:W-:Y:S02]  /*12f80*/  @!P2 IMAD.IADD R4, R4, 0x1, -R10.reuse ;  /* 0x000000010404a824 */ /* 0x100fe400078e0a0a */
[----:B------:R-:W-:Y:S01]  /*12f90*/  IMAD.MOV R9, RZ, RZ, -R9 ;  /* 0x000000ffff097224 */ /* 0x000fe200078e0a09 */
[----:B------:R1:W-:Y:S01]  /*12fa0*/  STL [R1+0x2b0], R0 ;  /* 0x0002b00001007387 */ /* 0x0003e20000100800 */
[----:B------:R-:W-:Y:S01]  /*12fb0*/  VIADD R17, R28, 0x90 ;  /* 0x000000901c117836 */ /* 0x000fe20000000000 */
[----:B------:R-:W-:Y:S01]  /*12fc0*/  ISETP.GT.U32.AND P2, PT, R10, R4, PT ;  /* 0x000000040a00720c */ /* 0x000fe20003f44070 */
[----:B------:R-:W-:Y:S02]  /*12fd0*/  VIADD R18, R28, 0x8c ;  /* 0x0000008c1c127836 */ /* 0x000fe40000000000 */
[----:B------:R-:W-:Y:S02]  /*12fe0*/  @!P1 IMAD.IADD R8, R8, 0x1, -R10 ;  /* 0x0000000108089824 */ /* 0x000fe400078e0a0a */
[----:B0-----:R-:W-:-:S02]  /*12ff0*/  IMAD.MOV.U32 R3, RZ, RZ, R12 ;  /* 0x000000ffff037224 */ /* 0x001fc400078e000c */
[----:B------:R-:W-:Y:S01]  /*13000*/  IMAD.HI.U32 R12, R7, R11, RZ ;  /* 0x0000000b070c7227 */ /* 0x000fe200078e00ff */
[C---:B------:R-:W-:Y:S02]  /*13010*/  ISETP.GT.U32.AND P1, PT, R10.reuse, R8, PT ;  /* 0x000000080a00720c */ /* 0x040fe40003f24070 */
[----:B-1----:R-:W-:Y:S01]  /*13020*/  IABS R0, R5 ;  /* 0x0000000500007213 */ /* 0x002fe20000000000 */
[----:B------:R-:W-:Y:S01]  /*13030*/  @!P3 IMAD.MOV R3, RZ, RZ, -R3 ;  /* 0x000000ffff03b224 */ /* 0x000fe200078e0a03 */
[----:B------:R-:W-:Y:S01]  /*13040*/  ISETP.GE.AND P3, PT, R5, RZ, PT ;  /* 0x000000ff0500720c */ /* 0x000fe20003f66270 */
[----:B------:R-:W-:Y:S02]  /*13050*/  IMAD R5, R10, R9, R6 ;  /* 0x000000090a057224 */ /* 0x000fe400078e0206 */
        /* <DEDUP_REMOVED lines=8> */
[----:B------:R-:W-:Y:S01]  /*130e0*/  ISETP.GT.U32.AND P2, PT, R10, R5, PT ;  /* 0x000000050a00720c */ /* 0x000fe20003f44070 */
[----:B------:R-:W-:-:S04]  /*130f0*/  IMAD.HI.U32 R6, R7, R0, RZ ;  /* 0x0000000007067227 */ /* 0x000fc800078e00ff */
[----:B0-----:R-:W-:Y:S02]  /*13100*/  IMAD.MOV.U32 R3, RZ, RZ, R8 ;  /* 0x000000ffff037224 */ /* 0x001fe400078e0008 */
[----:B------:R-:W-:Y:S02]  /*13110*/  IMAD.MOV R6, RZ, RZ, -R6 ;  /* 0x000000ffff067224 */ /* 0x000fe400078e0a06 */
[----:B------:R-:W-:Y:S01]  /*13120*/  @!P4 IMAD.MOV R3, RZ, RZ, -R3 ;  /* 0x000000ffff03c224 */ /* 0x000fe200078e0a03 */
[C---:B------:R-:W-:Y:S01]  /*13130*/  ISETP.GT.U32.AND P4, PT, R10.reuse, R9, PT ;  /* 0x000000090a00720c */ /* 0x040fe20003f84070 */
[----:B------:R-:W-:Y:S02]  /*13140*/  IMAD.MOV.U32 R14, RZ, RZ, R4 ;  /* 0x000000ffff0e7224 */ /* 0x000fe400078e0004 */
[----:B------:R-:W-:Y:S02]  /*13150*/  @!P2 IMAD.IADD R5, R5, 0x1, -R10 ;  /* 0x000000010505a824 */ /* 0x000fe400078e0a0a */
[----:B------:R-:W-:-:S02]  /*13160*/  IMAD R0, R10, R6, R0 ;  /* 0x000000060a007224 */ /* 0x000fc400078e0200 */
[----:B------:R-:W-:Y:S01]  /*13170*/  @!P0 IMAD.MOV R14, RZ, RZ, -R14 ;  /* 0x000000ffff0e8224 */ /* 0x000fe200078e0a0e */
[----:B------:R-:W-:Y:S01]  /*13180*/  ISETP.GT.U32.AND P2, PT, R10, R5, PT ;  /* 0x000000050a00720c */ /* 0x000fe20003f44070 */
[C---:B------:R-:W-:Y:S01]  /*13190*/  VIADD R6, R28.reuse, 0x8f ;  /* 0x0000008f1c067836 */ /* 0x040fe20000000000 */
[----:B------:R-:W-:Y:S01]  /*131a0*/  ISETP.GE.AND P0, PT, R17, RZ, PT ;  /* 0x000000ff1100720c */ /* 0x000fe20003f06270 */
[----:B------:R-:W-:Y:S01]  /*131b0*/  IMAD.HI.U32 R4, R7, R13, RZ ;  /* 0x0000000d07047227 */ /* 0x000fe200078e00ff */
[----:B------:R0:W-:Y:S01]  /*131c0*/  STL [R1+0x2a8], R14 ;  /* 0x0002a80e01007387 */ /* 0x0001e20000100800 */
[----:B------:R-:W-:Y:S02]  /*131d0*/  IABS R17, R17 ;  /* 0x0000001100117213 */ /* 0x000fe40000000000 */
[----:B------:R-:W-:Y:S01]  /*131e0*/  @!P4 IMAD.IADD R9, R9, 0x1, -R10 ;  /* 0x000000010909c824 */ /* 0x000fe200078e0a0a */
[----:B------:R-:W-:Y:S01]  /*131f0*/  IABS R16, R6 ;  /* 0x0000000600107213 */ /* 0x000fe20000000000 */
[----:B------:R-:W-:Y:S01]  /*13200*/  IMAD.MOV R4, RZ, RZ, -R4 ;  /* 0x000000ffff047224 */ /* 0x000fe200078e0a04 */
[----:B------:R1:W-:Y:S01]  /*13210*/  STL [R1+0x2a4], R3 ;  /* 0x0002a40301007387 */ /* 0x0003e20000100800 */
[----:B------:R-:W-:Y:S01]  /*13220*/  VIADD R19, R28, 0x8d ;  /* 0x0000008d1c137836 */ /* 0x000fe20000000000 */
[C---:B------:R-:W-:Y:S01]  /*13230*/  ISETP.GT.U32.AND P4, PT, R10.reuse, R9, PT ;  /* 0x000000090a00720c */ /* 0x040fe20003f84070 */
[----:B------:R-:W-:-:S02]  /*13240*/  IMAD R13, R10, R4, R13 ;  /* 0x000000040a0d7224 */ /* 0x000fc400078e020d */
[----:B0-----:R-:W-:Y:S01]  /*13250*/  VIADD R14, R28, 0x8e ;  /* 0x0000008e1c0e7836 */ /* 0x001fe20000000000 */
[----:B------:R-:W-:Y:S01]  /*13260*/  IABS R12, R19 ;  /* 0x00000013000c7213 */ /* 0x000fe20000000000 */
[----:B------:R-:W-:-:S03]  /*13270*/  IMAD.HI.U32 R11, R7, R16, RZ ;  /* 0x00000010070b7227 */ /* 0x000fc600078e00ff */
[----:B------:R-:W-:Y:S01]  /*13280*/  IABS R15, R14 ;  /* 0x0000000e000f7213 */ /* 0x000fe20000000000 */
[----:B------:R-:W-:-:S04]  /*13290*/  IMAD.HI.U32 R4, R7, R17, RZ ;  /* 0x0000001107047227 */ /* 0x000fc800078e00ff */
[----:B------:R-:W-:Y:S01]  /*132a0*/  @!P4 IMAD.IADD R9, R9, 0x1, -R10 ;  /* 0x000000010909c824 */ /* 0x000fe200078e0a0a */
[----:B------:R-:W-:Y:S01]  /*132b0*/  ISETP.GT.U32.AND P4, PT, R10, R13, PT ;  /* 0x0000000d0a00720c */ /* 0x000fe20003f84070 */
[----:B------:R-:W-:Y:S02]  /*132c0*/  IMAD.MOV R11, RZ, RZ, -R11 ;  /* 0x000000ffff0b7224 */ /* 0x000fe400078e0a0b */
[----:B------:R-:W-:-:S04]  /*132d0*/  IMAD.HI.U32 R8, R7, R15, RZ ;  /* 0x0000000f07087227 */ /* 0x000fc800078e00ff */
[----:B------:R-:W-:Y:S01]  /*132e0*/  @!P2 IMAD.IADD R5, R5, 0x1, -R10 ;  /* 0x000000010505a824 */ /* 0x000fe200078e0a0a */
[C---:B------:R-:W-:Y:S01]  /*132f0*/  ISETP.GT.U32.AND P2, PT, R10.reuse, R0, PT ;  /* 0x000000000a00720c */ /* 0x040fe20003f44070 */
[----:B------:R-:W-:Y:S02]  /*13300*/  IMAD.MOV R4, RZ, RZ, -R4 ;  /* 0x000000ffff047224 */ /* 0x000fe400078e0a04 */
[C---:B------:R-:W-:Y:S02]  /*13310*/  IMAD R16, R10.reuse, R11, R16 ;  /* 0x0000000b0a107224 */ /* 0x040fe400078e0210 */
[----:B------:R-:W-:Y:S02]  /*13320*/  IMAD.MOV R11, RZ, RZ, -R8 ;  /* 0x000000ffff0b7224 */ /* 0x000fe400078e0a08 */
[----:B------:R-:W-:Y:S01]  /*13330*/  IMAD R17, R10, R4, R17 ;  /* 0x000000040a117224 */ /* 0x000fe200078e0211 */
[----:B------:R-:W-:Y:S01]  /*13340*/  IABS R4, R18 ;  /* 0x0000001200047213 */ /* 0x000fe20000000000 */
[----:B------:R-:W-:-:S02]  /*13350*/  IMAD.MOV.U32 R20, RZ, RZ, R5 ;  /* 0x000000ffff147224 */ /* 0x000fc400078e0005 */
[C---:B------:R-:W-:Y:S02]  /*13360*/  IMAD R15, R10.reuse, R11, R15 ;  /* 0x0000000b0a0f7224 */ /* 0x040fe400078e020f */
[----:B------:R-:W-:Y:S01]  /*13370*/  @!P5 IMAD.MOV R20, RZ, RZ, -R20 ;  /* 0x000000ffff14d224 */ /* 0x000fe200078e0a14 */
[C---:B------:R-:W-:Y:S01]  /*13380*/  ISETP.GT.U32.AND P5, PT, R10.reuse, R17, PT ;  /* 0x000000110a00720c */ /* 0x040fe20003fa4070 */
[--C-:B------:R-:W-:Y:S01]  /*13390*/  @!P4 IMAD.IADD R13, R13, 0x1, -R10.reuse ;  /* 0x000000010d0dc824 */ /* 0x100fe200078e0a0a */
[----:B------:R-:W-:Y:S01]  /*133a0*/  ISETP.GT.U32.AND P4, PT, R10, R15, PT ;  /* 0x0000000f0a00720c */ /* 0x000fe20003f84070 */
[----:B------:R-:W-:Y:S01]  /*133b0*/  IMAD.HI.U32 R5, R7, R4, RZ ;  /* 0x0000000407057227 */ /* 0x000fe200078e00ff */
[----:B------:R0:W-:Y:S03]  /*133c0*/  STL [R1+0x298], R20 ;  /* 0x0002981401007387 */ /* 0x0001e60000100800 */
[----:B------:R-:W-:-:S02]  /*133d0*/  @!P2 IMAD.IADD R0, R0, 0x1, -R10 ;  /* 0x000000010000a824 */ /* 0x000fc400078e0a0a */
[----:B-1----:R-:W-:Y:S02]  /*133e0*/  IMAD.MOV.U32 R3, RZ, RZ, R9 ;  /* 0x000000ffff037224 */ /* 0x002fe400078e0009 */
[----:B------:R-:W-:Y:S01]  /*133f0*/  IMAD.MOV R5, RZ, RZ, -R5 ;  /* 0x000000ffff057224 */ /* 0x000fe200078e0a05 */
[C---:B------:R-:W-:Y:S01]  /*13400*/  ISETP.GT.U32.AND P2, PT, R10.reuse, R0, PT ;  /* 0x000000000a00720c */ /* 0x040fe20003f44070 */
        /* <DEDUP_REMOVED lines=9> */
[----:B------:R-:W-:-:S03]  /*134a0*/  IMAD.HI.U32 R8, R7, R12, RZ ;  /* 0x0000000c07087227 */ /* 0x000fc600078e00ff */
[----:B------:R-:W-:Y:S01]  /*134b0*/  ISETP.GT.U32.AND P4, PT, R10, R15, PT ;  /* 0x0000000f0a00720c */ /* 0x000fe20003f84070 */
[----:B------:R-:W-:Y:S02]  /*134c0*/  IMAD.MOV R8, RZ, RZ, -R8 ;  /* 0x000000ffff087224 */ /* 0x000fe400078e0a08 */
[----:B0-----:R-:W-:-:S04]  /*134d0*/  IMAD.HI.U32 R20, R7, R11, RZ ;  /* 0x0000000b07147227 */ /* 0x001fc800078e00ff */
[----:B------:R-:W-:Y:S01]  /*134e0*/  @!P2 IMAD.IADD R0, R0, 0x1, -R10 ;  /* 0x000000010000a824 */ /* 0x000fe200078e0a0a */
[----:B------:R-:W-:Y:S01]  /*134f0*/  ISETP.GE.AND P2, PT, R6, RZ, PT ;  /* 0x000000ff0600720c */ /* 0x000fe20003f46270 */
[----:B------:R-:W-:Y:S02]  /*13500*/  IMAD R12, R10, R8, R12 ;  /* 0x000000080a0c7224 */ /* 0x000fe400078e020c */
[----:B------:R-:W-:Y:S01]  /*13510*/  @!P6 IMAD.IADD R16, R16, 0x1, -R10 ;  /* 0x000000011010e824 */ /* 0x000fe200078e0a0a */
[----:B------:R-:W-:Y:S01]  /*13520*/  ISETP.GT.U32.AND P6, PT, R10, R17, PT ;  /* 0x000000110a00720c */ /* 0x000fe20003fc4070 */
[----:B------:R-:W-:Y:S02]  /*13530*/  IMAD.MOV R20, RZ, RZ, -R20 ;  /* 0x000000ffff147224 */ /* 0x000fe400078e0a14 */
[----:B-1----:R-:W-:Y:S02]  /*13540*/  IMAD.MOV.U32 R3, RZ, RZ, R0 ;  /* 0x000000ffff037224 */ /* 0x002fe400078e0000 */
[----:B------:R-:W-:-:S02]  /*13550*/  VIADD R6, R28, 0x8a ;  /* 0x0000008a1c067836 */ /* 0x000fc40000000000 */
[--C-:B------:R-:W-:Y:S01]  /*13560*/  @!P5 IMAD.IADD R13, R13, 0x1, -R10.reuse ;  /* 0x000000010d0dd824 */ /* 0x100fe200078e0a0a */
[C---:B------:R-:W-:Y:S01]  /*13570*/  ISETP.GT.U32.AND P5, PT, R10.reuse, R12, PT ;  /* 0x0000000c0a00720c */ /* 0x040fe20003fa4070 */
[C---:B------:R-:W-:Y:S01]  /*13580*/  IMAD R11, R10.reuse, R20, R11 ;  /* 0x000000140a0b7224 */ /* 0x040fe200078e020b */
[----:B------:R-:W-:Y:S01]  /*13590*/  IABS R0, R6 ;  /* 0x0000000600007213 */ /* 0x000fe20000000000 */
        /* <DEDUP_REMOVED lines=8> */
[----:B------:R-:W-:Y:S01]  /*13620*/  IMAD.HI.U32 R20, R7, R0, RZ ;  /* 0x0000000007147227 */ /* 0x000fe200078e00ff */
[----:B------:R-:W-:-:S03]  /*13630*/  IABS R8, R9 ;  /* 0x0000000900087213 */ /* 0x000fc60000000000 */
[----:B------:R-:W-:Y:S01]  /*13640*/  @!P5 IMAD.IADD R12, R12, 0x1, -R10 ;  /* 0x000000010c0cd824 */ /* 0x000fe200078e0a0a */
[----:B------:R-:W-:Y:S01]  /*13650*/  ISETP.GE.AND P5, PT, R19, RZ, PT ;  /* 0x000000ff1300720c */ /* 0x000fe20003fa6270 */
[----:B------:R-:W-:Y:S02]  /*13660*/  IMAD.MOV R20, RZ, RZ, -R20 ;  /* 0x000000ffff147224 */ /* 0x000fe400078e0a14 */
[----:B------:R-:W-:Y:S02]  /*13670*/  IMAD.MOV.U32 R21, RZ, RZ, R13 ;  /* 0x000000ffff157224 */ /* 0x000fe400078e000d */
[----:B------:R-:W-:Y:S01]  /*13680*/  @!P3 IMAD.IADD R16, R16, 0x1, -R10 ;  /* 0x000000011010b824 */ /* 0x000fe200078e0a0a */
[----:B------:R-:W-:Y:S01]  /*13690*/  ISETP.GE.AND P3, PT, R14, RZ, PT ;  /* 0x000000ff0e00720c */ /* 0x000fe20003f66270 */
[----:B0-----:R-:W-:Y:S02]  /*136a0*/  IMAD.MOV.U32 R3, RZ, RZ, R17 ;  /* 0x000000ffff037224 */ /* 0x001fe400078e0011 */
[----:B------:R-:W-:Y:S01]  /*136b0*/  IMAD R0, R10, R20, R0 ;  /* 0x000000140a007224 */ /* 0x000fe200078e0200 */
[----:B------:R-:W-:Y:S01]  /*136c0*/  LOP3.LUT R20, R28, 0xc, RZ, 0xfc, !PT ;  /* 0x0000000c1c147812 */ /* 0x000fe200078efcff */
[----:B------:R-:W-:Y:S01]  /*136d0*/  @!P1 IMAD.MOV R21, RZ, RZ, -R21 ;  /* 0x000000ffff159224 */ /* 0x000fe200078e0a15 */
[----:B------:R-:W-:Y:S01]  /*136e0*/  ISETP.GT.U32.AND P1, PT, R10, R12, PT ;  /* 0x0000000c0a00720c */ /* 0x000fe20003f24070 */
[----:B------:R-:W-:-:S02]  /*136f0*/  @!P4 IMAD.IADD R11, R11, 0x1, -R10 ;  /* 0x000000010b0bc824 */ /* 0x000fc400078e0a0a */
[----:B------:R-:W-:Y:S01]  /*13700*/  IMAD.HI.U32 R14, R7, R8, RZ ;  /* 0x00000008070e7227 */ /* 0x000fe200078e00ff */
[----:B------:R-:W-:Y:S02]  /*13710*/  STL [R1+0x288], R21 ;  /* 0x0002881501007387 */ /* 0x000fe40000100800 */
[C---:B------:R-:W-:Y:S01]  /*13720*/  ISETP.GT.U32.AND P4, PT, R10.reuse, R11, PT ;  /* 0x0000000b0a00720c */ /* 0x040fe20003f84070 */
[----:B------:R-:W-:Y:S02]  /*13730*/  @!P0 IMAD.MOV R3, RZ, RZ, -R3 ;  /* 0x000000ffff038224 */ /* 0x000fe400078e0a03 */
[----:B------:R-:W-:Y:S01]  /*13740*/  @!P2 IMAD.MOV R16, RZ, RZ, -R16 ;  /* 0x000000ffff10a224 */ /* 0x000fe200078e0a10 */
[----:B------:R-:W-:Y:S01]  /*13750*/  ISETP.GT.U32.AND P2, PT, R10, R0, PT ;  /* 0x000000000a00720c */ /* 0x000fe20003f44070 */
[----:B------:R-:W-:Y:S01]  /*13760*/  IMAD.MOV R19, RZ, RZ, -R14 ;  /* 0x000000ffff137224 */ /* 0x000fe200078e0a0e */
[----:B------:R0:W-:Y:S01]  /*13770*/  STL [R1+0x284], R3 ;  /* 0x0002840301007387 */ /* 0x0001e20000100800 */
[----:B------:R-:W-:Y:S01]  /*13780*/  @!P6 IMAD.IADD R4, R4, 0x1, -R10 ;  /* 0x000000010404e824 */ /* 0x000fe200078e0a0a */
[----:B------:R-:W-:Y:S01]  /*13790*/  ISETP.GE.AND P6, PT, R18, RZ, PT ;  /* 0x000000ff1200720c */ /* 0x000fe20003fc6270 */
[----:B------:R-:W-:Y:S01]  /*137a0*/  VIADD R14, R28, 0x88 ;  /* 0x000000881c0e7836 */ /* 0x000fe20000000000 */
[----:B------:R-:W-:Y:S01]  /*137b0*/  STL [R1+0x280], R16 ;  /* 0x0002801001007387 */ /* 0x000fe20000100800 */
[C---:B------:R-:W-:Y:S01]  /*137c0*/  IMAD R8, R10.reuse, R19, R8 ;  /* 0x000000130a087224 */ /* 0x040fe200078e0208 */
[----:B------:R-:W-:Y:S01]  /*137d0*/  ISETP.GT.U32.AND P0, PT, R10, R4, PT ;  /* 0x000000040a00720c */ /* 0x000fe20003f04070 */
[--C-:B------:R-:W-:Y:S01]  /*137e0*/  @!P1 IMAD.IADD R12, R12, 0x1, -R10.reuse ;  /* 0x000000010c0c9824 */ /* 0x100fe200078e0a0a */
[----:B------:R-:W-:Y:S01]  /*137f0*/  IABS R13, R14 ;  /* 0x0000000e000d7213 */ /* 0x000fe20000000000 */
[--C-:B------:R-:W-:Y:S01]  /*13800*/  @!P4 IMAD.IADD R11, R11, 0x1, -R10.reuse ;  /* 0x000000010b0bc824 */ /* 0x100fe200078e0a0a */
[----:B------:R-:W-:Y:S01]  /*13810*/  ISETP.GT.U32.AND P1, PT, R10, R8, PT ;  /* 0x000000080a00720c */ /* 0x000fe20003f24070 */
[----:B0-----:R-:W-:Y:S01]  /*13820*/  IMAD.MOV.U32 R3, RZ, RZ, R15 ;  /* 0x000000ffff037224 */ /* 0x001fe200078e000f */
[----:B------:R-:W-:Y:S01]  /*13830*/  ISETP.GE.AND P4, PT, R9, RZ, PT ;  /* 0x000000ff0900720c */ /* 0x000fe20003f86270 */
[----:B------:R-:W-:Y:S01]  /*13840*/  @!P2 IMAD.IADD R0, R0, 0x1, -R10 ;  /* 0x000000010000a824 */ /* 0x000fe200078e0a0a */
[----:B------:R-:W-:Y:S01]  /*13850*/  ISETP.GE.AND P2, PT, R14, RZ, PT ;  /* 0x000000ff0e00720c */ /* 0x000fe20003f46270 */
[----:B------:R-:W-:Y:S01]  /*13860*/  @!P3 IMAD.MOV R3, RZ, RZ, -R3 ;  /* 0x000000ffff03b224 */ /* 0x000fe200078e0a03 */
[----:B------:R-:W-:Y:S01]  /*13870*/  ISETP.GE.AND P3, PT, R5, RZ, PT ;  /* 0x000000ff0500720c */ /* 0x000fe20003f66270 */
[----:B------:R-:W-:-:S02]  /*13880*/  VIADD R5, R28, 0x87 ;  /* 0x000000871c057836 */ /* 0x000fc40000000000 */
[----:B------:R-:W-:Y:S01]  /*13890*/  IMAD.HI.U32 R15, R7, R13, RZ ;  /* 0x0000000d070f7227 */ /* 0x000fe200078e00ff */
[----:B------:R0:W-:Y:S02]  /*138a0*/  STL [R1+0x27c], R3 ;  /* 0x00027c0301007387 */ /* 0x0001e40000100800 */
[----:B------:R-:W-:Y:S01]  /*138b0*/  IABS R9, R5 ;  /* 0x0000000500097213 */ /* 0x000fe20000000000 */
[----:B------:R-:W-:Y:S02]  /*138c0*/  IMAD.MOV R15, RZ, RZ, -R15 ;  /* 0x000000ffff0f7224 */ /* 0x000fe400078e0a0f */
[----:B------:R-:W-:Y:S01]  /*138d0*/  @!P0 IMAD.IADD R4, R4, 0x1, -R10 ;  /* 0x0000000104048824 */ /* 0x000fe200078e0a0a */
[----:B------:R-:W-:Y:S01]  /*138e0*/  ISETP.GE.AND P0, PT, R6, RZ, PT ;  /* 0x000000ff0600720c */ /* 0x000fe20003f06270 */
[----:B------:R-:W-:Y:S02]  /*138f0*/  IMAD R13, R10, R15, R13 ;  /* 0x0000000f0a0d7224 */ /* 0x000fe400078e020d */
[----:B------:R-:W-:-:S02]  /*13900*/  VIADD R6, R28, 0x86 ;  /* 0x000000861c067836 */ /* 0x000fc40000000000 */
[----:B0-----:R-:W-:Y:S02]  /*13910*/  IMAD.MOV.U32 R3, RZ, RZ, R12 ;  /* 0x000000ffff037224 */ /* 0x001fe400078e000c */
[----:B------:R-:W-:Y:S01]  /*13920*/  IMAD.HI.U32 R12, R7, R9, RZ ;  /* 0x00000009070c7227 */ /* 0x000fe200078e00ff */
[----:B------:R-:W-:-:S03]  /*13930*/  IABS R14, R6 ;  /* 0x00000006000e7213 */ /* 0x000fc60000000000 */
[----:B------:R-:W-:Y:S01]  /*13940*/  @!P5 IMAD.MOV R3, RZ, RZ, -R3 ;  /* 0x000000ffff03d224 */ /* 0x000fe200078e0a03 */
[----:B------:R-:W-:Y:S01]  /*13950*/  ISETP.GT.U32.AND P5, PT, R10, R0, PT ;  /* 0x000000000a00720c */ /* 0x000fe20003fa4070 */
[----:B------:R-:W-:Y:S02]  /*13960*/  @!P1 IMAD.IADD R8, R8, 0x1, -R10 ;  /* 0x0000000108089824 */ /* 0x000fe400078e0a0a */
[----:B------:R-:W-:Y:S01]  /*13970*/  IMAD.MOV.U32 R15, RZ, RZ, R4 ;  /* 0x000000ffff0f7224 */ /* 0x000fe200078e0004 */
[----:B------:R0:W-:Y:S01]  /*13980*/  STL [R1+0x278], R3 ;  /* 0x0002780301007387 */ /* 0x0001e20000100800 */
[----:B------:R-:W-:Y:S01]  /*13990*/  IMAD.MOV R12, RZ, RZ, -R12 ;  /* 0x000000ffff0c7224 */ /* 0x000fe200078e0a0c */
[C---:B------:R-:W-:Y:S01]  /*139a0*/  ISETP.GT.U32.AND P1, PT, R10.reuse, R8, PT ;  /* 0x000000080a00720c */ /* 0x040fe20003f24070 */
[----:B------:R-:W-:Y:S01]  /*139b0*/  @!P6 IMAD.MOV R15, RZ, RZ, -R15 ;  /* 0x000000ffff0fe224 */ /* 0x000fe200078e0a0f */
[C---:B------:R-:W-:Y:S01]  /*139c0*/  ISETP.GT.U32.AND P6, PT, R10.reuse, R13, PT ;  /* 0x0000000d0a00720c */ /* 0x040fe20003fc4070 */
[----:B------:R-:W-:-:S02]  /*139d0*/  IMAD R9, R10, R12, R9 ;  /* 0x0000000c0a097224 */ /* 0x000fc400078e0209 */
[----:B------:R-:W-:Y:S01]  /*139e0*/  IMAD.MOV.U32 R4, RZ, RZ, R14 ;  /* 0x000000ffff047224 */ /* 0x000fe200078e000e */
[----:B------:R-:W-:Y:S01]  /*139f0*/  STL [R1+0x270], R15 ;  /* 0x0002700f01007387 */ /* 0x000fe20000100800 */
[----:B------:R-:W-:Y:S01]  /*13a00*/  @!P5 IMAD.IADD R0, R0, 0x1, -R10 ;  /* 0x000000010000d824 */ /* 0x000fe200078e0a0a */
[----:B------:R-:W-:Y:S01]  /*13a10*/  ISETP.GT.U32.AND P5, PT, R10, R9, PT ;  /* 0x000000090a00720c */ /* 0x000fe20003fa4070 */
[----:B0-----:R-:W-:Y:S02]  /*13a20*/  IMAD.MOV.U32 R3, RZ, RZ, R11 ;  /* 0x000000ffff037224 */ /* 0x001fe400078e000b */
[----:B------:R-:W-:-:S04]  /*13a30*/  IMAD.HI.U32 R11, R7, R4, RZ ;  /* 0x00000004070b7227 */ /* 0x000fc800078e00ff */
[----:B------:R-:W-:Y:S01]  /*13a40*/  @!P3 IMAD.MOV R3, RZ, RZ, -R3 ;  /* 0x000000ffff03b224 */ /* 0x000fe200078e0a03 */
[----:B------:R-:W-:Y:S01]  /*13a50*/  ISETP.GE.AND P3, PT, R5, RZ, PT ;  /* 0x000000ff0500720c */ /* 0x000fe20003f66270 */
[--C-:B------:R-:W-:Y:S01]  /*13a60*/  @!P1 IMAD.IADD R8, R8, 0x1, -R10.reuse ;  /* 0x0000000108089824 */ /* 0x100fe200078e0a0a */
[----:B------:R-:W-:Y:S01]  /*13a70*/  ISETP.GE.AND P1, PT, R6, RZ, PT ;  /* 0x000000ff0600720c */ /* 0x000fe20003f26270 */
[----:B------:R-:W-:Y:S01]  /*13a80*/  IMAD.MOV R11, RZ, RZ, -R11 ;  /* 0x000000ffff0b7224 */ /* 0x000fe200078e0a0b */
[----:B------:R0:W-:Y:S01]  /*13a90*/  STL [R1+0x26c], R3 ;  /* 0x00026c0301007387 */ /* 0x0001e20000100800 */
[----:B------:R-:W-:Y:S02]  /*13aa0*/  @!P6 IMAD.IADD R13, R13, 0x1, -R10 ;  /* 0x000000010d0de824 */ /* 0x000fe400078e0a0a */
[----:B------:R-:W-:Y:S02]  /*13ab0*/  VIADD R5, R28, 0x85 ;  /* 0x000000851c057836 */ /* 0x000fe40000000000 */
[----:B------:R-:W-:-:S02]  /*13ac0*/  IMAD R4, R10, R11, R4 ;  /* 0x0000000b0a047224 */ /* 0x000fc400078e0204 */
[----:B------:R-:W-:Y:S01]  /*13ad0*/  @!P5 IMAD.IADD R9, R9, 0x1, -R10 ;  /* 0x000000010909d824 */ /* 0x000fe200078e0a0a */
[----:B------:R-:W-:Y:S01]  /*13ae0*/  IABS R6, R5 ;  /* 0x0000000500067213 */ /* 0x000fe20000000000 */
[----:B------:R-:W-:Y:S01]  /*13af0*/  VIADD R11, R28, 0x83 ;  /* 0x000000831c0b7836 */ /* 0x000fe20000000000 */
[----:B------:R-:W-:Y:S01]  /*13b00*/  ISETP.GE.AND P6, PT, R5, RZ, PT ;  /* 0x000000ff0500720c */ /* 0x000fe20003fc6270 */
[----:B0-----:R-:W-:Y:S01]  /*13b10*/  IMAD.MOV.U32 R3, RZ, RZ, R0 ;  /* 0x000000ffff037224 */ /* 0x001fe200078e0000 */
[----:B------:R-:W-:Y:S01]  /*13b20*/  ISETP.GT.U32.AND P5, PT, R10, R9, PT ;  /* 0x000000090a00720c */ /* 0x000fe20003fa4070 */
[----:B------:R-:W-:-:S04]  /*13b30*/  IMAD.HI.U32 R5, R7, R6, RZ ;  /* 0x0000000607057227 */ /* 0x000fc800078e00ff */
        /* <DEDUP_REMOVED lines=10> */
[----:B------:R-:W-:-:S02]  /*13be0*/  VIADD R19, R28, 0x78 ;  /* 0x000000781c137836 */ /* 0x000fc40000000000 */
        /* <DEDUP_REMOVED lines=8> */
[----:B------:R-:W-:Y:S01]  /*13c70*/  IMAD.MOV R12, RZ, RZ, -R12 ;  /* 0x000000ffff0c7224 */ /* 0x000fe200078e0a0c */
[----:B------:R-:W0:Y:S01]  /*13c80*/  I2F.RP R5, R8 ;  /* 0x0000000800057306 */ /* 0x000e220000209400 */
[----:B------:R-:W-:Y:S01]  /*13c90*/  @!P5 IMAD.IADD R6, R6, 0x1, -R10 ;  /* 0x000000010606d824 */ /* 0x000fe200078e0a0a */
[----:B------:R1:W-:Y:S01]  /*13ca0*/  STL [R1+0x264], R3 ;  /* 0x0002640301007387 */ /* 0x0003e20000100800 */
[----:B------:R-:W-:Y:S02]  /*13cb0*/  IMAD R14, R10, R12, R14 ;  /* 0x0000000c0a0e7224 */ /* 0x000fe400078e020e */
[----:B------:R-:W-:Y:S01]  /*13cc0*/  VIADD R12, R28, 0x82 ;  /* 0x000000821c0c7836 */ /* 0x000fe20000000000 */
[----:B------:R-:W-:-:S05]  /*13cd0*/  ISETP.GT.U32.AND P5, PT, R10, R6, PT ;  /* 0x000000060a00720c */ /* 0x000fca0003fa4070 */
[--C-:B------:R-:W-:Y:S01]  /*13ce0*/  @!P4 IMAD.IADD R4, R4, 0x1, -R10.reuse ;  /* 0x000000010404c824 */ /* 0x100fe200078e0a0a */
[----:B------:R-:W-:Y:S01]  /*13cf0*/  ISETP.GE.AND P4, PT, R11, RZ, PT ;  /* 0x000000ff0b00720c */ /* 0x000fe20003f86270 */
[----:B-1----:R-:W-:Y:S01]  /*13d00*/  IMAD.MOV.U32 R3, RZ, RZ, R13 ;  /* 0x000000ffff037224 */ /* 0x002fe200078e000d */
[----:B0-----:R-:W0:Y:S03]  /*13d10*/  MUFU.RCP R5, R5 ;  /* 0x0000000500057308 */ /* 0x001e260000001000 */
[----:B------:R-:W-:Y:S01]  /*13d20*/  @!P2 IMAD.MOV R3, RZ, RZ, -R3 ;  /* 0x000000ffff03a224 */ /* 0x000fe200078e0a03 */
[----:B------:R-:W-:Y:S01]  /*13d30*/  ISETP.GT.U32.AND P2, PT, R10, R4, PT ;  /* 0x000000040a00720c */ /* 0x000fe20003f44070 */
[----:B------:R-:W-:-:S03]  /*13d40*/  @!P5 IMAD.IADD R6, R6, 0x1, -R10 ;  /* 0x000000010606d824 */ /* 0x000fc600078e0a0a */
[----:B------:R1:W-:Y:S09]  /*13d50*/  STL [R1+0x25c], R3 ;  /* 0x00025c0301007387 */ /* 0x0003f20000100800 */
[----:B------:R-:W-:Y:S01]  /*13d60*/  @!P2 IMAD.IADD R4, R4, 0x1, -R10 ;  /* 0x000000010404a824 */ /* 0x000fe200078e0a0a */
[----:B------:R-:W-:Y:S01]  /*13d70*/  ISETP.GT.U32.AND P2, PT, R10, R14, PT ;  /* 0x0000000e0a00720c */ /* 0x000fe20003f44070 */
[----:B-1----:R-:W-:-:S02]  /*13d80*/  IMAD.MOV.U32 R3, RZ, RZ, R9 ;  /* 0x000000ffff037224 */ /* 0x002fc400078e0009 */
[----:B------:R-:W-:-:S04]  /*13d90*/  IMAD.HI.U32 R9, R7, R0, RZ ;  /* 0x0000000007097227 */ /* 0x000fc800078e00ff */
[----:B------:R-:W-:Y:S01]  /*13da0*/  @!P3 IMAD.MOV R3, RZ, RZ, -R3 ;  /* 0x000000ffff03b224 */ /* 0x000fe200078e0a03 */
[----:B------:R-:W-:Y:S01]  /*13db0*/  ISETP.GE.AND P3, PT, R12, RZ, PT ;  /* 0x000000ff0c00720c */ /* 0x000fe20003f66270 */
[----:B------:R-:W-:Y:S01]  /*13dc0*/  IMAD.MOV R9, RZ, RZ, -R9 ;  /* 0x000000ffff097224 */ /* 0x000fe200078e0a09 */
[----:B------:R-:W-:Y:S01]  /*13dd0*/  IABS R12, R12 ;  /* 0x0000000c000c7213 */ /* 0x000fe20000000000 */
[----:B0-----:R-:W-:Y:S01]  /*13de0*/  VIADD R5, R5, 0xffffffe ;  /* 0x0ffffffe05057836 */ /* 0x001fe20000000000 */
[----:B------:R0:W-:Y:S01]  /*13df0*/  STL [R1+0x258], R3 ;  /* 0x0002580301007387 */ /* 0x0001e20000100800 */
[----:B------:R-:W-:Y:S02]  /*13e00*/  IMAD R0, R10, R9, R0 ;  /* 0x000000090a007224 */ /* 0x000fe400078e0200 */
[----:B------:R-:W-:Y:S02]  /*13e10*/  IMAD.HI.U32 R13, R7, R12, RZ ;  /* 0x0000000c070d7227 */ /* 0x000fe400078e00ff */
[----:B------:R-:W1:Y:S02]  /*13e20*/  F2I.FTZ.U32.TRUNC.NTZ R5, R5 ;  /* 0x0000000500057305 */ /* 0x000e64000021f000 */
[----:B------:R-:W-:-:S02]  /*13e30*/  IMAD.MOV R13, RZ, RZ, -R13 ;  /* 0x000000ffff0d7224 */ /* 0x000fc400078e0a0d */
[----:B------:R-:W-:Y:S02]  /*13e40*/  VIADD R9, R28, 0x81 ;  /* 0x000000811c097836 */ /* 0x000fe40000000000 */
[----:B0-----:R-:W-:Y:S02]  /*13e50*/  IMAD.MOV.U32 R3, RZ, RZ, R4 ;  /* 0x000000ffff037224 */ /* 0x001fe400078e0004 */
[C---:B------:R-:W-:Y:S01]  /*13e60*/  IMAD R12, R10.reuse, R13, R12 ;  /* 0x0000000d0a0c7224 */ /* 0x040fe200078e020c */
[----:B------:R-:W-:Y:S01]  /*13e70*/  ISETP.GE.AND P5, PT, R9, RZ, PT ;  /* 0x000000ff0900720c */ /* 0x000fe20003fa6270 */
[----:B------:R-:W-:Y:S01]  /*13e80*/  @!P1 IMAD.MOV R3, RZ, RZ, -R3 ;  /* 0x000000ffff039224 */ /* 0x000fe200078e0a03 */
[----:B------:R-:W-:Y:S01]  /*13e90*/  ISETP.GT.U32.AND P1, PT, R10, R0, PT ;  /* 0x000000000a00720c */ /* 0x000fe20003f24070 */
[----:B------:R-:W-:Y:S01]  /*13ea0*/  @!P2 IMAD.IADD R14, R14, 0x1, -R10 ;  /* 0x000000010e0ea824 */ /* 0x000fe200078e0a0a */
[----:B------:R-:W-:Y:S01]  /*13eb0*/  IABS R9, R9 ;  /* 0x0000000900097213 */ /* 0x000fe20000000000 */
[----:B------:R-:W-:Y:S01]  /*13ec0*/  VIADD R4, R28, 0x80 ;  /* 0x000000801c047836 */ /* 0x000fe20000000000 */
[----:B------:R0:W-:Y:S02]  /*13ed0*/  STL [R1+0x254], R3 ;  /* 0x0002540301007387 */ /* 0x0001e40000100800 */
[----:B------:R-:W-:Y:S01]  /*13ee0*/  ISETP.GT.U32.AND P2, PT, R10, R14, PT ;  /* 0x0000000e0a00720c */ /* 0x000fe20003f44070 */
[----:B------:R-:W-:Y:S01]  /*13ef0*/  IMAD.HI.U32 R15, R7, R9, RZ ;  /* 0x00000009070f7227 */ /* 0x000fe200078e00ff */
[----:B------:R-:W-:-:S03]  /*13f00*/  IABS R11, R4 ;  /* 0x00000004000b7213 */ /* 0x000fc60000000000 */
[----:B------:R-:W-:Y:S02]  /*13f10*/  IMAD.MOV R15, RZ, RZ, -R15 ;  /* 0x000000ffff0f7224 */ /* 0x000fe400078e0a0f */
[----:B------:R-:W-:Y:S02]  /*13f20*/  @!P1 IMAD.IADD R0, R0, 0x1, -R10 ;  /* 0x0000000100009824 */ /* 0x000fe400078e0a0a */
[----:B0-----:R-:W-:Y:S02]  /*13f30*/  IMAD.MOV.U32 R3, RZ, RZ, R6 ;  /* 0x000000ffff037224 */ /* 0x001fe400078e0006 */
[C---:B------:R-:W-:Y:S01]  /*13f40*/  IMAD R9, R10.reuse, R15, R9 ;  /* 0x0000000f0a097224 */ /* 0x040fe200078e0209 */
[C---:B------:R-:W-:Y:S01]  /*13f50*/  ISETP.GT.U32.AND P1, PT, R10.reuse, R0, PT ;  /* 0x000000000a00720c */ /* 0x040fe20003f24070 */
[----:B------:R-:W-:Y:S01]  /*13f60*/  @!P6 IMAD.MOV R3, RZ, RZ, -R3 ;  /* 0x000000ffff03e224 */ /* 0x000fe200078e0a03 */
[----:B------:R-:W-:Y:S01]  /*13f70*/  ISETP.GT.U32.AND P6, PT, R10, R12, PT ;  /* 0x0000000c0a00720c */ /* 0x000fe20003fc4070 */
[----:B------:R-:W-:-:S03]  /*13f80*/  IMAD.HI.U32 R13, R7, R11, RZ ;  /* 0x0000000b070d7227 */ /* 0x000fc600078e00ff */
[----:B------:R0:W-:Y:S01]  /*13f90*/  STL [R1+0x24c], R3 ;  /* 0x00024c0301007387 */ /* 0x0001e20000100800 */
[----:B------:R-:W-:Y:S02]  /*13fa0*/  IMAD.MOV R13, RZ, RZ, -R13 ;  /* 0x000000ffff0d7224 */ /* 0x000fe400078e0a0d */
[--C-:B------:R-:W-:Y:S01]  /*13fb0*/  @!P2 IMAD.IADD R14, R14, 0x1, -R10.reuse ;  /* 0x000000010e0ea824 */ /* 0x100fe200078e0a0a */
[----:B------:R-:W-:Y:S01]  /*13fc0*/  ISETP.GE.AND P2, PT, R4, RZ, PT ;  /* 0x000000ff0400720c */ /* 0x000fe20003f46270 */
[----:B------:R-:W-:Y:S02]  /*13fd0*/  VIADD R6, R28, 0x7f ;  /* 0x0000007f1c067836 */ /* 0x000fe40000000000 */
[--C-:B------:R-:W-:Y:S01]  /*13fe0*/  @!P1 IMAD.IADD R0, R0, 0x1, -R10.reuse ;  /* 0x0000000100009824 */ /* 0x100fe200078e0a0a */
[----:B------:R-:W-:Y:S01]  /*13ff0*/  ISETP.GT.U32.AND P1, PT, R10, R9, PT ;  /* 0x000000090a00720c */ /* 0x000fe20003f24070 */
[----:B------:R-:W-:Y:S02]  /*14000*/  @!P6 IMAD.IADD R12, R12, 0x1, -R10 ;  /* 0x000000010c0ce824 */ /* 0x000fe400078e0a0a */
[C---:B------:R-:W-:Y:S01]  /*14010*/  IMAD R11, R10.reuse, R13, R11 ;  /* 0x0000000d0a0b7224 */ /* 0x040fe200078e020b */
[----:B------:R-:W-:Y:S01]  /*14020*/  IABS R13, R6 ;  /* 0x00000006000d7213 */ /* 0x000fe20000000000 */
[----:B------:R-:W-:Y:S01]  /*14030*/  IMAD.MOV.U32 R16, RZ, RZ, R14 ;  /* 0x000000ffff107224 */ /* 0x000fe200078e000e */
[----:B------:R-:W-:Y:S01]  /*14040*/  ISETP.GT.U32.AND P6, PT, R10, R12, PT ;  /* 0x0000000c0a00720c */ /* 0x000fe20003fc4070 */
[----:B------:R-:W-:-:S02]  /*14050*/  VIADD R4, R28, 0x7e ;  /* 0x0000007e1c047836 */ /* 0x000fc40000000000 */
[----:B------:R-:W-:Y:S01]  /*14060*/  @!P0 IMAD.MOV R16, RZ, RZ, -R16 ;  /* 0x000000ffff108224 */ /* 0x000fe200078e0a10 */
[----:B------:R-:W-:Y:S01]  /*14070*/  ISETP.GT.U32.AND P0, PT, R10, R11, PT ;  /* 0x0000000b0a00720c */ /* 0x000fe20003f04070 */
[----:B0-----:R-:W-:Y:S01]  /*14080*/  IMAD.MOV.U32 R3, RZ, RZ, R0 ;  /* 0x000000ffff037224 */ /* 0x001fe200078e0000 */
[----:B------:R-:W-:Y:S01]  /*14090*/  IABS R21, R4 ;  /* 0x0000000400157213 */ /* 0x000fe20000000000 */
[----:B-1----:R-:W-:Y:S01]  /*140a0*/  IMAD.MOV R15, RZ, RZ, -R5 ;  /* 0x000000ffff0f7224 */ /* 0x002fe200078e0a05 */
[----:B------:R-:W-:Y:S01]  /*140b0*/  STL [R1+0x248], R16 ;  /* 0x0002481001007387 */ /* 0x000fe20000100800 */
[----:B------:R-:W-:Y:S02]  /*140c0*/  @!P1 IMAD.IADD R9, R9, 0x1, -R10 ;  /* 0x0000000109099824 */ /* 0x000fe400078e0a0a */
[----:B------:R-:W-:-:S03]  /*140d0*/  IMAD.HI.U32 R14, R7, R13, RZ ;  /* 0x0000000d070e7227 */ /* 0x000fc600078e00ff */
[----:B------:R-:W-:Y:S01]  /*140e0*/  ISETP.GT.U32.AND P1, PT, R10, R9, PT ;  /* 0x000000090a00720c */ /* 0x000fe20003f24070 */
[----:B------:R-:W-:Y:S01]  /*140f0*/  @!P4 IMAD.MOV R3, RZ, RZ, -R3 ;  /* 0x000000ffff03c224 */ /* 0x000fe200078e0a03 */
[----:B------:R-:W-:Y:S01]  /*14100*/  ISETP.GE.AND P4, PT, R6, RZ, PT ;  /* 0x000000ff0600720c */ /* 0x000fe20003f86270 */
[----:B------:R-:W-:Y:S01]  /*14110*/  @!P6 IMAD.IADD R12, R12, 0x1, -R10 ;  /* 0x000000010c0ce824 */ /* 0x000fe200078e0a0a */
[----:B------:R-:W-:Y:S01]  /*14120*/  ISETP.GE.AND P6, PT, R4, RZ, PT ;  /* 0x000000ff0400720c */ /* 0x000fe20003fc6270 */
[----:B------:R-:W-:Y:S01]  /*14130*/  IMAD R6, R15, R8, RZ ;  /* 0x000000080f067224 */ /* 0x000fe200078e02ff */
[----:B------:R0:W-:Y:S01]  /*14140*/  STL [R1+0x244], R3 ;  /* 0x0002440301007387 */ /* 0x0001e20000100800 */
[----:B------:R-:W-:Y:S02]  /*14150*/  IMAD.MOV.U32 R4, RZ, RZ, RZ ;  /* 0x000000ffff047224 */ /* 0x000fe400078e00ff */
[----:B------:R-:W-:Y:S02]  /*14160*/  IMAD.MOV R14, RZ, RZ, -R14 ;  /* 0x000000ffff0e7224 */ /* 0x000fe400078e0a0e */
[----:B------:R-:W-:-:S04]  /*14170*/  IMAD.HI.U32 R6, R5, R6, R4 ;  /* 0x0000000605067227 */ /* 0x000fc800078e0004 */
[C---:B------:R-:W-:Y:S01]  /*14180*/  IMAD R5, R10.reuse, R14, R13 ;  /* 0x0000000e0a057224 */ /* 0x040fe200078e020d */
[----:B------:R-:W-:Y:S01]  /*14190*/  IABS R14, R20 ;  /* 0x00000014000e7213 */ /* 0x000fe20000000000 */
[----:B------:R-:W-:Y:S01]  /*141a0*/  IMAD.MOV.U32 R17, RZ, RZ, R12 ;  /* 0x000000ffff117224 */ /* 0x000fe200078e000c */
[----:B------:R-:W-:Y:S01]  /*141b0*/  IABS R13, R18 ;  /* 0x00000012000d7213 */ /* 0x000fe20000000000 */
[--C-:B------:R-:W-:Y:S02]  /*141c0*/  @!P0 IMAD.IADD R11, R11, 0x1, -R10.reuse ;  /* 0x000000010b0b8824 */ /* 0x100fe400078e0a0a */
[----:B------:R-:W-:Y:S01]  /*141d0*/  @!P3 IMAD.MOV R17, RZ, RZ, -R17 ;  /* 0x000000ffff11b224 */ /* 0x000fe200078e0a11 */
[C---:B------:R-:W-:Y:S01]  /*141e0*/  ISETP.GT.U32.AND P3, PT, R10.reuse, R5, PT ;  /* 0x000000050a00720c */ /* 0x040fe20003f64070 */
[----:B------:R-:W-:Y:S01]  /*141f0*/  @!P1 IMAD.IADD R9, R9, 0x1, -R10 ;  /* 0x0000000109099824 */ /* 0x000fe200078e0a0a */
[----:B------:R-:W-:Y:S01]  /*14200*/  ISETP.GT.U32.AND P0, PT, R10, R11, PT ;  /* 0x0000000b0a00720c */ /* 0x000fe20003f04070 */
[----:B------:R-:W-:Y:S01]  /*14210*/  IMAD.HI.U32 R0, R7, R21, RZ ;  /* 0x0000001507007227 */ /* 0x000fe200078e00ff */
[----:B------:R-:W-:Y:S03]  /*14220*/  STL [R1+0x240], R17 ;  /* 0x0002401101007387 */ /* 0x000fe60000100800 */
[----:B0-----:R-:W-:-:S02]  /*14230*/  IMAD.MOV.U32 R3, RZ, RZ, R9 ;  /* 0x000000ffff037224 */ /* 0x001fc400078e0009 */
[----:B------:R-:W-:Y:S02]  /*14240*/  VIADD R4, R28, 0x7d ;  /* 0x0000007d1c047836 */ /* 0x000fe40000000000 */
[----:B------:R-:W-:Y:S02]  /*14250*/  @!P5 IMAD.MOV R3, RZ, RZ, -R3 ;  /* 0x000000ffff03d224 */ /* 0x000fe400078e0a03 */
[----:B------:R-:W-:Y:S01]  /*14260*/  @!P3 IMAD.IADD R5, R5, 0x1, -R10 ;  /* 0x000000010505b824 */ /* 0x000fe200078e0a0a */
[----:B------:R-:W-:Y:S01]  /*14270*/  IABS R9, R4 ;  /* 0x0000000400097213 */ /* 0x000fe20000000000 */
[----:B------:R-:W-:Y:S01]  /*14280*/  IMAD.MOV R0, RZ, RZ, -R0 ;  /* 0x000000ffff007224 */ /* 0x000fe200078e0a00 */
[----:B------:R0:W-:Y:S01]  /*14290*/  STL [R1+0x23c], R3 ;  /* 0x00023c0301007387 */ /* 0x0001e20000100800 */
[----:B------:R-:W-:Y:S01]  /*142a0*/  @!P0 IMAD.IADD R11, R11, 0x1, -R10 ;  /* 0x000000010b0b8824 */ /* 0x000fe200078e0a0a */
[----:B------:R-:W-:Y:S01]  /*142b0*/  ISETP.GT.U32.AND P3, PT, R10, R5, PT ;  /* 0x000000050a00720c */ /* 0x000fe20003f64070 */
[----:B------:R-:W-:Y:S01]  /*142c0*/  VIADD R16, R28, 0x7c ;  /* 0x0000007c1c107836 */ /* 0x000fe20000000000 */
[----:B------:R-:W-:Y:S01]  /*142d0*/  ISETP.GE.AND P1, PT, R4, RZ, PT ;  /* 0x000000ff0400720c */ /* 0x000fe20003f26270 */
[----:B------:R-:W-:Y:S01]  /*142e0*/  IMAD R21, R10, R0, R21 ;  /* 0x000000000a157224 */ /* 0x000fe200078e0215 */
[----:B------:R-:W-:Y:S01]  /*142f0*/  IABS R0, R29 ;  /* 0x0000001d00007213 */ /* 0x000fe20000000000 */
[----:B------:R-:W-:Y:S01]  /*14300*/  IMAD.HI.U32 R12, R7, R9, RZ ;  /* 0x00000009070c7227 */ /* 0x000fe200078e00ff */
[----:B------:R-:W-:-:S02]  /*14310*/  ISETP.GE.AND P5, PT, R16, RZ, PT ;  /* 0x000000ff1000720c */ /* 0x000fc40003fa6270 */
[----:B------:R-:W-:Y:S01]  /*14320*/  IABS R16, R16 ;  /* 0x0000001000107213 */ /* 0x000fe20000000000 */
[----:B0-----:R-:W-:Y:S02]  /*14330*/  IMAD.MOV.U32 R3, RZ, RZ, R11 ;  /* 0x000000ffff037224 */ /* 0x001fe400078e000b */
[----:B------:R-:W-:Y:S02]  /*14340*/  IMAD.MOV R12, RZ, RZ, -R12 ;  /* 0x000000ffff0c7224 */ /* 0x000fe400078e0a0c */
[----:B------:R-:W-:Y:S01]  /*14350*/  @!P2 IMAD.MOV R3, RZ, RZ, -R3 ;  /* 0x000000ffff03a224 */ /* 0x000fe200078e0a03 */
[----:B------:R-:W-:Y:S01]  /*14360*/  ISETP.GT.U32.AND P2, PT, R10, R21, PT ;  /* 0x000000150a00720c */ /* 0x000fe20003f44070 */
[----:B------:R-:W-:-:S03]  /*14370*/  IMAD.HI.U32 R4, R7, R16, RZ ;  /* 0x0000001007047227 */ /* 0x000fc600078e00ff */
[----:B------:R0:W-:Y:S01]  /*14380*/  STL [R1+0x238], R3 ;  /* 0x0002380301007387 */ /* 0x0001e20000100800 */
[----:B------:R-:W-:Y:S02]  /*14390*/  IMAD.MOV R4, RZ, RZ, -R4 ;  /* 0x000000ffff047224 */ /* 0x000fe400078e0a04 */
[C---:B------:R-:W-:Y:S02]  /*143a0*/  IMAD R9, R10.reuse, R12, R9 ;  /* 0x0000000c0a097224 */ /* 0x040fe400078e0209 */
[----:B------:R-:W-:Y:S02]  /*143b0*/  @!P3 IMAD.IADD R5, R5, 0x1, -R10 ;  /* 0x000000010505b824 */ /* 0x000fe400078e0a0a */
[C---:B------:R-:W-:Y:S01]  /*143c0*/  IMAD R16, R10.reuse, R4, R16 ;  /* 0x000000040a107224 */ /* 0x040fe200078e0210 */
[----:B------:R-:W-:Y:S01]  /*143d0*/  ISETP.GT.U32.AND P3, PT, R10, R9, PT ;  /* 0x000000090a00720c */ /* 0x000fe20003f64070 */
[----:B------:R-:W-:Y:S02]  /*143e0*/  @!P2 IMAD.IADD R21, R21, 0x1, -R10 ;  /* 0x000000011515a824 */ /* 0x000fe400078e0a0a */
[----:B0-----:R-:W-:Y:S01]  /*143f0*/  IMAD.MOV.U32 R3, RZ, RZ, R5 ;  /* 0x000000ffff037224 */ /* 0x001fe200078e0005 */
[----:B------:R-:W-:Y:S01]  /*14400*/  IABS R5, R19 ;  /* 0x0000001300057213 */ /* 0x000fe20000000000 */
[----:B------:R-:W-:Y:S01]  /*14410*/  IMAD.HI.U32 R6, R6, R0, RZ ;  /* 0x0000000006067227 */ /* 0x000fe200078e00ff */
[----:B------:R-:W-:-:S03]  /*14420*/  ISETP.GT.U32.AND P2, PT, R10, R21, PT ;  /* 0x000000150a00720c */ /* 0x000fc60003f44070 */
[----:B------:R-:W-:Y:S01]  /*14430*/  @!P4 IMAD.MOV R3, RZ, RZ, -R3 ;  /* 0x000000ffff03c224 */ /* 0x000fe200078e0a03 */
[----:B------:R-:W-:Y:S01]  /*14440*/  ISETP.GT.U32.AND P4, PT, R10, R16, PT ;  /* 0x000000100a00720c */ /* 0x000fe20003f84070 */
[----:B------:R-:W-:Y:S02]  /*14450*/  VIADD R15, R28, 0x7b ;  /* 0x0000007b1c0f7836 */ /* 0x000fe40000000000 */
[----:B------:R-:W-:Y:S01]  /*14460*/  IMAD.MOV R6, RZ, RZ, -R6 ;  /* 0x000000ffff067224 */ /* 0x000fe200078e0a06 */
[----:B------:R0:W-:Y:S01]  /*14470*/  STL [R1+0x234], R3 ;  /* 0x0002340301007387 */ /* 0x0001e20000100800 */
[----:B------:R-:W-:Y:S01]  /*14480*/  @!P3 IMAD.IADD R9, R9, 0x1, -R10 ;  /* 0x000000010909b824 */ /* 0x000fe200078e0a0a */
[----:B------:R-:W-:Y:S01]  /*14490*/  ISETP.GE.AND P0, PT, R15, RZ, PT ;  /* 0x000000ff0f00720c */ /* 0x000fe20003f06270 */
[----:B------:R-:W-:Y:S01]  /*144a0*/  IMAD R0, R8, R6, R0 ;  /* 0x0000000608007224 */ /* 0x000fe200078e0200 */
[----:B------:R-:W-:Y:S01]  /*144b0*/  IABS R15, R15 ;  /* 0x0000000f000f7213 */ /* 0x000fe20000000000 */
[----:B------:R-:W-:Y:S01]  /*144c0*/  @!P2 IMAD.IADD R21, R21, 0x1, -R10 ;  /* 0x000000011515a824 */ /* 0x000fe200078e0a0a */
[----:B------:R-:W-:Y:S01]  /*144d0*/  ISETP.GT.U32.AND P3, PT, R10, R9, PT ;  /* 0x000000090a00720c */ /* 0x000fe20003f64070 */
[----:B------:R-:W-:Y:S01]  /*144e0*/  IMAD.HI.U32 R4, R7, R14, RZ ;  /* 0x0000000e07047227 */ /* 0x000fe200078e00ff */
[----:B------:R-:W-:-:S03]  /*144f0*/  ISETP.GT.U32.AND P2, PT, R8, R0, PT ;  /* 0x000000000800720c */ /* 0x000fc60003f44070 */
[----:B------:R-:W-:Y:S02]  /*14500*/  @!P4 IMAD.IADD R16, R16, 0x1, -R10 ;  /* 0x000000011010c824 */ /* 0x000fe400078e0a0a */
[----:B------:R-:W-:-:S03]  /*14510*/  IMAD.HI.U32 R11, R7, R15, RZ ;  /* 0x0000000f070b7227 */ /* 0x000fc600078e00ff */
[C---:B------:R-:W-:Y:S01]  /*14520*/  ISETP.GT.U32.AND P4, PT, R10.reuse, R16, PT ;  /* 0x000000100a00720c */ /* 0x040fe20003f84070 */
[----:B------:R-:W-:Y:S02]  /*14530*/  IMAD.MOV R11, RZ, RZ, -R11 ;  /* 0x000000ffff0b7224 */ /* 0x000fe400078e0a0b */
[----:B------:R-:W-:Y:S02]  /*14540*/  IMAD.MOV R4, RZ, RZ, -R4 ;  /* 0x000000ffff047224 */ /* 0x000fe400078e0a04 */
[C---:B------:R-:W-:Y:S02]  /*14550*/  IMAD R15, R10.reuse, R11, R15 ;  /* 0x0000000b0a0f7224 */ /* 0x040fe400078e020f */
[C---:B------:R-:W-:Y:S02]  /*14560*/  IMAD R14, R10.reuse, R4, R14 ;  /* 0x000000040a0e7224 */ /* 0x040fe400078e020e */
[----:B------:R-:W-:Y:S01]  /*14570*/  @!P3 IMAD.IADD R9, R9, 0x1, -R10 ;  /* 0x000000010909b824 */ /* 0x000fe200078e0a0a */
[----:B------:R-:W-:Y:S01]  /*14580*/  ISETP.GT.U32.AND P3, PT, R10, R15, PT ;  /* 0x0000000f0a00720c */ /* 0x000fe20003f64070 */
[----:B------:R-:W-:-:S02]  /*14590*/  @!P2 IMAD.IADD R0, R0, 0x1, -R8 ;  /* 0x000000010000a824 */ /* 0x000fc400078e0a08 */
[----:B------:R-:W-:Y:S01]  /*145a0*/  @!P4 IMAD.IADD R16, R16, 0x1, -R10 ;  /* 0x000000011010c824 */ /* 0x000fe200078e0a0a */
[----:B------:R-:W-:Y:S01]  /*145b0*/  ISETP.GT.U32.AND P4, PT, R10, R14, PT ;  /* 0x0000000e0a00720c */ /* 0x000fe20003f84070 */
[----:B------:R-:W-:Y:S01]  /*145c0*/  IMAD.HI.U32 R11, R7, R13, RZ ;  /* 0x0000000d070b7227 */ /* 0x000fe200078e00ff */
[----:B------:R-:W-:-:S03]  /*145d0*/  ISETP.GT.U32.AND P2, PT, R8, R0, PT ;  /* 0x000000000800720c */ /* 0x000fc60003f44070 */
[----:B0-----:R-:W-:Y:S02]  /*145e0*/  IMAD.MOV.U32 R3, RZ, RZ, R21 ;  /* 0x000000ffff037224 */ /* 0x001fe400078e0015 */
[----:B------:R-:W-:Y:S02]  /*145f0*/  IMAD.MOV R11, RZ, RZ, -R11 ;  /* 0x000000ffff0b7224 */ /* 0x000fe400078e0a0b */
[----:B------:R-:W-:Y:S02]  /*14600*/  VIADD R17, R28, 0x79 ;  /* 0x000000791c117836 */ /* 0x000fe40000000000 */
[----:B------:R-:W-:Y:S02]  /*14610*/  @!P6 IMAD.MOV R3, RZ, RZ, -R3 ;  /* 0x000000ffff03e224 */ /* 0x000fe400078e0a03 */
[----:B------:R-:W-:Y:S01]  /*14620*/  IMAD R13, R10, R11, R13 ;  /* 0x0000000b0a0d7224 */ /* 0x000fe200078e020d */
[----:B------:R-:W-:Y:S01]  /*14630*/  IABS R6, R17 ;  /* 0x0000001100067213 */ /* 0x000fe20000000000 */
[----:B------:R-:W-:Y:S01]  /*14640*/  VIADD R12, R28, 0x77 ;  /* 0x000000771c0c7836 */ /* 0x000fe20000000000 */
[----:B------:R0:W-:Y:S01]  /*14650*/  STL [R1+0x224], R3 ;  /* 0x0002240301007387 */ /* 0x0001e20000100800 */
[--C-:B------:R-:W-:Y:S01]  /*14660*/  @!P3 IMAD.IADD R15, R15, 0x1, -R10.reuse ;  /* 0x000000010f0fb824 */ /* 0x100fe200078e0a0a */
[----:B------:R-:W-:Y:S01]  /*14670*/  ISETP.GT.U32.AND P3, PT, R10, R13, PT ;  /* 0x0000000d0a00720c */ /* 0x000fe20003f64070 */
[----:B------:R-:W-:Y:S01]  /*14680*/  @!P4 IMAD.IADD R14, R14, 0x1, -R10 ;  /* 0x000000010e0ec824 */ /* 0x000fe200078e0a0a */
[----:B------:R-:W-:Y:S01]  /*14690*/  IABS R4, R12 ;  /* 0x0000000c00047213 */ /* 0x000fe20000000000 */
[----:B------:R-:W-:Y:S01]  /*146a0*/  @!P2 IMAD.IADD R0, R0, 0x1, -R8 ;  /* 0x000000010000a824 */ /* 0x000fe200078e0a08 */
[----:B------:R-:W-:Y:S01]  /*146b0*/  ISETP.GT.U32.AND P6, PT, R10, R15, PT ;  /* 0x0000000f0a00720c */ /* 0x000fe20003fc4070 */
[----:B------:R-:W-:Y:S01]  /*146c0*/  IMAD.HI.U32 R23, R7, R6, RZ ;  /* 0x0000000607177227 */ /* 0x000fe200078e00ff */
[----:B------:R-:W-:-:S02]  /*146d0*/  ISETP.GE.AND P2, PT, R29, RZ, PT ;  /* 0x000000ff1d00720c */ /* 0x000fc40003f46270 */
[----:B------:R-:W-:Y:S01]  /*146e0*/  ISETP.NE.AND P4, PT, R2, RZ, PT ;  /* 0x000000ff0200720c */ /* 0x000fe20003f85270 */
[----:B0-----:R-:W-:Y:S02]  /*146f0*/  IMAD.MOV.U32 R3, RZ, RZ, R9 ;  /* 0x000000ffff037224 */ /* 0x001fe400078e0009 */
        /* <DEDUP_REMOVED lines=8> */
[----:B------:R-:W-:Y:S02]  /*14780*/  IMAD.MOV R11, RZ, RZ, -R11 ;  /* 0x000000ffff0b7224 */ /* 0x000fe400078e0a0b */
[C---:B------:R-:W-:Y:S02]  /*14790*/  IMAD R5, R10.reuse, R22, R5 ;  /* 0x000000160a057224 */ /* 0x040fe400078e0205 */
[----:B------:R-:W-:Y:S02]  /*147a0*/  @!P3 IMAD.IADD R13, R13, 0x1, -R10 ;  /* 0x000000010d0db824 */ /* 0x000fe400078e0a0a */
[C---:B------:R-:W-:Y:S02]  /*147b0*/  IMAD R4, R10.reuse, R11, R4 ;  /* 0x0000000b0a047224 */ /* 0x040fe400078e0204 */
[----:B------:R-:W-:Y:S01]  /*147c0*/  @!P6 IMAD.IADD R15, R15, 0x1, -R10 ;  /* 0x000000010f0fe824 */ /* 0x000fe200078e0a0a */
[C---:B------:R-:W-:Y:S01]  /*147d0*/  ISETP.GT.U32.AND P6, PT, R10.reuse, R6, PT ;  /* 0x000000060a00720c */ /* 0x040fe20003fc4070 */
[----:B------:R-:W-:Y:S01]  /*147e0*/  @!P2 IMAD.MOV R0, RZ, RZ, -R0 ;  /* 0x000000ffff00a224 */ /* 0x000fe200078e0a00 */
[----:B------:R-:W-:Y:S01]  /*147f0*/  ISETP.GT.U32.AND P2, PT, R10, R5, PT ;  /* 0x000000050a00720c */ /* 0x000fe20003f44070 */
[----:B------:R-:W-:Y:S01]  /*14800*/  @!P1 IMAD.IADD R14, R14, 0x1, -R10 ;  /* 0x000000010e0e9824 */ /* 0x000fe200078e0a0a */
[----:B------:R-:W-:Y:S01]  /*14810*/  ISETP.GT.U32.AND P3, PT, R10, R13, PT ;  /* 0x0000000d0a00720c */ /* 0x000fe20003f64070 */
[----:B------:R-:W-:Y:S01]  /*14820*/  VIADD R11, R28, 0x76 ;  /* 0x000000761c0b7836 */ /* 0x000fe20000000000 */
[----:B------:R-:W-:Y:S01]  /*14830*/  ISETP.GT.U32.AND P1, PT, R10, R4, PT ;  /* 0x000000040a00720c */ /* 0x000fe20003f24070 */
[----:B------:R-:W-:Y:S01]  /*14840*/  VIADD R8, R28, 0x75 ;  /* 0x000000751c087836 */ /* 0x000fe20000000000 */
[----:B------:R-:W-:Y:S01]  /*14850*/  @!P4 LOP3.LUT R0, RZ, R2, RZ, 0x33, !PT ;  /* 0x00000002ff00c212 */ /* 0x000fe200078e33ff */
[----:B------:R-:W-:Y:S01]  /*14860*/  IMAD.MOV.U32 R22, RZ, RZ, R16 ;  /* 0x000000ffff167224 */ /* 0x000fe200078e0010 */
[----:B------:R-:W-:Y:S01]  /*14870*/  IABS R21, R11 ;  /* 0x0000000b00157213 */ /* 0x000fe20000000000 */
[----:B0-----:R-:W-:Y:S01]  /*14880*/  IMAD.MOV.U32 R3, RZ, RZ, R15 ;  /* 0x000000ffff037224 */ /* 0x001fe200078e000f */
[----:B------:R-:W-:Y:S01]  /*14890*/  ISETP.GE.AND P4, PT, R20, RZ, PT ;  /* 0x000000ff1400720c */ /* 0x000fe20003f86270 */
[--C-:B------:R-:W-:Y:S01]  /*148a0*/  @!P6 IMAD.IADD R6, R6, 0x1, -R10.reuse ;  /* 0x000000010606e824 */ /* 0x100fe200078e0a0a */
[----:B------:R-:W-:Y:S01]  /*148b0*/  IABS R9, R8 ;  /* 0x0000000800097213 */ /* 0x000fe20000000000 */
[--C-:B------:R-:W-:Y:S01]  /*148c0*/  @!P2 IMAD.IADD R5, R5, 0x1, -R10.reuse ;  /* 0x000000010505a824 */ /* 0x100fe200078e0a0a */
[----:B------:R0:W-:Y:S01]  /*148d0*/  STL [R1+0x3060], R0 ;  /* 0x0030600001007387 */ /* 0x0001e20000100800 */
[--C-:B------:R-:W-:Y:S01]  /*148e0*/  @!P3 IMAD.IADD R13, R13, 0x1, -R10.reuse ;  /* 0x000000010d0db824 */ /* 0x100fe200078e0a0a */
[----:B------:R-:W-:Y:S01]  /*148f0*/  ISETP.GE.AND P3, PT, R18, RZ, PT ;  /* 0x000000ff1200720c */ /* 0x000fe20003f66270 */
[----:B------:R-:W-:Y:S01]  /*14900*/  @!P1 IMAD.IADD R4, R4, 0x1, -R10 ;  /* 0x0000000104049824 */ /* 0x000fe200078e0a0a */
[C---:B------:R-:W-:Y:S01]  /*14910*/  ISETP.GT.U32.AND P1, PT, R10.reuse, R6, PT ;  /* 0x000000060a00720c */ /* 0x040fe20003f24070 */
[----:B------:R-:W-:Y:S01]  /*14920*/  @!P5 IMAD.MOV R22, RZ, RZ, -R22 ;  /* 0x000000ffff16d224 */ /* 0x000fe200078e0a16 */
[----:B------:R-:W-:Y:S01]  /*14930*/  ISETP.GT.U32.AND P5, PT, R10, R5, PT ;  /* 0x000000050a00720c */ /* 0x000fe20003fa4070 */
[----:B------:R-:W-:Y:S01]  /*14940*/  IMAD.HI.U32 R20, R7, R21, RZ ;  /* 0x0000001507147227 */ /* 0x000fe200078e00ff */
[----:B------:R-:W-:-:S02]  /*14950*/  ISETP.GE.AND P6, PT, R17, RZ, PT ;  /* 0x000000ff1100720c */ /* 0x000fc40003fc6270 */
[----:B------:R-:W-:Y:S01]  /*14960*/  STL [R1+0x21c], R22 ;  /* 0x00021c1601007387 */ /* 0x000fe20000100800 */
[----:B------:R-:W-:Y:S01]  /*14970*/  @!P0 IMAD.MOV R3, RZ, RZ, -R3 ;  /* 0x000000ffff038224 */ /* 0x000fe200078e0a03 */
[----:B------:R-:W-:Y:S01]  /*14980*/  ISETP.GE.AND P2, PT, R19, RZ, PT ;  /* 0x000000ff1300720c */ /* 0x000fe20003f46270 */
[----:B------:R-:W-:Y:S01]  /*14990*/  IMAD.HI.U32 R2, R7, R9, RZ ;  /* 0x0000000907027227 */ /* 0x000fe200078e00ff */
[----:B------:R-:W-:Y:S02]  /*149a0*/  ISETP.GT.U32.AND P0, PT, R10, R4, PT ;  /* 0x000000040a00720c */ /* 0x000fe40003f04070 */
[----:B------:R1:W-:Y:S01]  /*149b0*/  STL [R1+0x218], R3 ;  /* 0x0002180301007387 */ /* 0x0003e20000100800 */
[----:B------:R-:W-:Y:S02]  /*149c0*/  IMAD.MOV R20, RZ, RZ, -R20 ;  /* 0x000000ffff147224 */ /* 0x000fe400078e0a14 */
[----:B------:R-:W-:Y:S02]  /*149d0*/  IMAD.MOV R18, RZ, RZ, -R2 ;  /* 0x000000ffff127224 */ /* 0x000fe400078e0a02 */
[----:B0-----:R-:W-:-:S02]  /*149e0*/  IMAD.MOV.U32 R0, RZ, RZ, R13 ;  /* 0x000000ffff007224 */ /* 0x001fc400078e000d */
[----:B------:R-:W-:Y:S02]  /*149f0*/  IMAD R2, R10, R20, R21 ;  /* 0x000000140a027224 */ /* 0x000fe400078e0215 */
[C---:B------:R-:W-:Y:S02]  /*14a00*/  VIADD R16, R28.reuse, 0x74 ;  /* 0x000000741c107836 */ /* 0x040fe40000000000 */
[----:B-1----:R-:W-:Y:S02]  /*14a10*/  IMAD.MOV.U32 R3, RZ, RZ, R14 ;  /* 0x000000ffff037224 */ /* 0x002fe400078e000e */
[----:B------:R-:W-:Y:S01]  /*14a20*/  VIADD R14, R28, 0x73 ;  /* 0x000000731c0e7836 */ /* 0x000fe20000000000 */
[----:B------:R-:W-:Y:S01]  /*14a30*/  IABS R13, R16 ;  /* 0x00000010000d7213 */ /* 0x000fe20000000000 */
[----:B------:R-:W-:Y:S01]  /*14a40*/  @!P4 IMAD.MOV R3, RZ, RZ, -R3 ;  /* 0x000000ffff03c224 */ /* 0x000fe200078e0a03 */
[----:B------:R-:W-:Y:S01]  /*14a50*/  ISETP.GT.U32.AND P4, PT, R10, R2, PT ;  /* 0x000000020a00720c */ /* 0x000fe20003f84070 */
[----:B------:R-:W-:Y:S01]  /*14a60*/  @!P3 IMAD.MOV R0, RZ, RZ, -R0 ;  /* 0x000000ffff00b224 */ /* 0x000fe200078e0a00 */
[----:B------:R-:W-:Y:S01]  /*14a70*/  ISETP.GE.AND P3, PT, R12, RZ, PT ;  /* 0x000000ff0c00720c */ /* 0x000fe20003f66270 */
[----:B------:R-:W-:Y:S01]  /*14a80*/  IMAD R9, R10, R18, R9 ;  /* 0x000000120a097224 */ /* 0x000fe200078e0209 */
[----:B------:R-:W-:Y:S01]  /*14a90*/  IABS R12, R14 ;  /* 0x0000000e000c7213 */ /* 0x000fe20000000000 */
[--C-:B------:R-:W-:Y:S01]  /*14aa0*/  @!P1 IMAD.IADD R6, R6, 0x1, -R10.reuse ;  /* 0x0000000106069824 */ /* 0x100fe200078e0a0a */
[----:B------:R0:W-:Y:S01]  /*14ab0*/  STL [R1+0x98], R3 ;  /* 0x0000980301007387 */ /* 0x0001e20000100800 */
[--C-:B------:R-:W-:Y:S01]  /*14ac0*/  @!P5 IMAD.IADD R5, R5, 0x1, -R10.reuse ;  /* 0x000000010505d824 */ /* 0x100fe200078e0a0a */
[----:B------:R-:W-:Y:S01]  /*14ad0*/  ISETP.GT.U32.AND P1, PT, R10, R9, PT ;  /* 0x000000090a00720c */ /* 0x000fe20003f24070 */
[----:B------:R-:W-:Y:S01]  /*14ae0*/  @!P0 IMAD.IADD R4, R4, 0x1, -R10 ;  /* 0x0000000104048824 */ /* 0x000fe200078e0a0a */
[----:B------:R1:W-:Y:S01]  /*14af0*/  STL [R1+0x214], R0 ;  /* 0x0002140001007387 */ /* 0x0003e20000100800 */
[----:B------:R-:W-:Y:S01]  /*14b00*/  ISETP.GE.AND P5, PT, R11, RZ, PT ;  /* 0x000000ff0b00720c */ /* 0x000fe20003fa6270 */
[----:B------:R-:W-:Y:S01]  /*14b10*/  IMAD.MOV.U32 R11, RZ, RZ, R12 ;  /* 0x000000ffff0b7224 */ /* 0x000fe200078e000c */
[----:B------:R-:W-:Y:S01]  /*14b20*/  ISETP.GE.AND P0, PT, R8, RZ, PT ;  /* 0x000000ff0800720c */ /* 0x000fe20003f06270 */
[----:B------:R-:W-:-:S04]  /*14b30*/  IMAD.HI.U32 R12, R7, R13, RZ ;  /* 0x0000000d070c7227 */ /* 0x000fc800078e00ff */
[----:B0-----:R-:W-:Y:S02]  /*14b40*/  IMAD.MOV.U32 R3, RZ, RZ, R6 ;  /* 0x000000ffff037224 */ /* 0x001fe400078e0006 */
[----:B-1----:R-:W-:Y:S02]  /*14b50*/  IMAD.MOV.U32 R0, RZ, RZ, R5 ;  /* 0x000000ffff007224 */ /* 0x002fe400078e0005 */
[----:B------:R-:W-:Y:S02]  /*14b60*/  @!P6 IMAD.MOV R3, RZ, RZ, -R3 ;  /* 0x000000ffff03e224 */ /* 0x000fe400078e0a03 */
[----:B------:R-:W-:Y:S01]  /*14b70*/  @!P2 IMAD.MOV R0, RZ, RZ, -R0 ;  /* 0x000000ffff00a224 */ /* 0x000fe200078e0a00 */
[----:B------:R-:W-:Y:S01]  /*14b80*/  ISETP.GE.AND P2, PT, R14, RZ, PT ;  /* 0x000000ff0e00720c */ /* 0x000fe20003f46270 */
[----:B------:R-:W-:Y:S01]  /*14b90*/  IMAD.MOV R12, RZ, RZ, -R12 ;  /* 0x000000ffff0c7224 */ /* 0x000fe200078e0a0c */
[----:B------:R-:W-:Y:S01]  /*14ba0*/  STL [R1+0x210], R3 ;  /* 0x0002100301007387 */ /* 0x000fe20000100800 */
[--C-:B------:R-:W-:Y:S01]  /*14bb0*/  @!P4 IMAD.IADD R2, R2, 0x1, -R10.reuse ;  /* 0x000000010202c824 */ /* 0x100fe200078e0a0a */
[----:B------:R-:W-:Y:S01]  /*14bc0*/  ISETP.GE.AND P4, PT, R16, RZ, PT ;  /* 0x000000ff1000720c */ /* 0x000fe20003f86270 */
[C---:B------:R-:W-:Y:S01]  /*14bd0*/  IMAD R13, R10.reuse, R12, R13 ;  /* 0x0000000c0a0d7224 */ /* 0x040fe200078e020d */
[----:B------:R0:W-:Y:S01]  /*14be0*/  STL [R1+0x20c], R0 ;  /* 0x00020c0001007387 */ /* 0x0001e20000100800 */
[----:B------:R-:W-:Y:S01]  /*14bf0*/  @!P1 IMAD.IADD R9, R9, 0x1, -R10 ;  /* 0x0000000109099824 */ /* 0x000fe200078e0a0a */
[----:B------:R-:W-:Y:S01]  /*14c00*/  ISETP.GT.U32.AND P1, PT, R10, R2, PT ;  /* 0x000000020a00720c */ /* 0x000fe20003f24070 */
[----:B------:R-:W-:-:S03]  /*14c10*/  IMAD.HI.U32 R8, R7, R11, RZ ;  /* 0x0000000b07087227 */ /* 0x000fc600078e00ff */
[----:B------:R-:W-:Y:S01]  /*14c20*/  ISETP.GT.U32.AND P6, PT, R10, R9, PT ;  /* 0x000000090a00720c */ /* 0x000fe20003fc4070 */
[----:B------:R-:W-:Y:S02]  /*14c30*/  VIADD R14, R28, 0x72 ;  /* 0x000000721c0e7836 */ /* 0x000fe40000000000 */
[----:B------:R-:W-:Y:S02]  /*14c40*/  IMAD.MOV R8, RZ, RZ, -R8 ;  /* 0x000000ffff087224 */ /* 0x000fe400078e0a08 */
        /* <DEDUP_REMOVED lines=15> */
[----:B------:R-:W-:Y:S01]  /*14d40*/  IMAD.MOV R8, RZ, RZ, -R8 ;  /* 0x000000ffff087224 */ /* 0x000fe200078e0a08 */
[C---:B------:R-:W-:Y:S01]  /*14d50*/  ISETP.GT.U32.AND P3, PT, R10.reuse, R13, PT ;  /* 0x0000000d0a00720c */ /* 0x040fe20003f64070 */
[----:B------:R-:W-:Y:S02]  /*14d60*/  @!P5 IMAD.MOV R0, RZ, RZ, -R0 ;  /* 0x000000ffff00d224 */ /* 0x000fe400078e0a00 */
[----:B------:R-:W-:Y:S02]  /*14d70*/  IMAD R14, R10, R8, R14 ;  /* 0x000000080a0e7224 */ /* 0x000fe400078e020e */
[----:B------:R-:W-:Y:S01]  /*14d80*/  VIADD R4, R28, 0x71 ;  /* 0x000000711c047836 */ /* 0x000fe20000000000 */
[----:B------:R0:W-:Y:S01]  /*14d90*/  STL [R1+0x1fc], R0 ;  /* 0x0001fc0001007387 */ /* 0x0001e20000100800 */
[----:B------:R-:W-:-:S02]  /*14da0*/  @!P6 IMAD.IADD R16, R16, 0x1, -R10 ;  /* 0x000000011010e824 */ /* 0x000fc400078e0a0a */
[----:B------:R-:W-:Y:S01]  /*14db0*/  IMAD.HI.U32 R2, R7, R12, RZ ;  /* 0x0000000c07027227 */ /* 0x000fe200078e00ff */
[----:B------:R-:W-:Y:S02]  /*14dc0*/  IABS R5, R4 ;  /* 0x0000000400057213 */ /* 0x000fe40000000000 */
[C---:B------:R-:W-:Y:S01]  /*14dd0*/  ISETP.GT.U32.AND P6, PT, R10.reuse, R16, PT ;  /* 0x000000100a00720c */ /* 0x040fe20003fc4070 */
[----:B------:R-:W-:Y:S01]  /*14de0*/  @!P3 IMAD.IADD R13, R13, 0x1, -R10 ;  /* 0x000000010d0db824 */ /* 0x000fe200078e0a0a */
[----:B------:R-:W-:Y:S01]  /*14df0*/  ISETP.GT.U32.AND P3, PT, R10, R14, PT ;  /* 0x0000000e0a00720c */ /* 0x000fe20003f64070 */
[----:B------:R-:W-:Y:S01]  /*14e00*/  VIADD R15, R28, 0x6e ;  /* 0x0000006e1c0f7836 */ /* 0x000fe20000000000 */
[----:B------:R-:W-:Y:S01]  /*14e10*/  ISETP.GE.AND P5, PT, R4, RZ, PT ;  /* 0x000000ff0400720c */ /* 0x000fe20003fa6270 */
[----:B0-----:R-:W-:Y:S02]  /*14e20*/  IMAD.MOV.U32 R0, RZ, RZ, R9 ;  /* 0x000000ffff007224 */ /* 0x001fe400078e0009 */
[----:B------:R-:W-:Y:S01]  /*14e30*/  IMAD.HI.U32 R4, R7, R5, RZ ;  /* 0x0000000507047227 */ /* 0x000fe200078e00ff */
[----:B------:R-:W-:-:S03]  /*14e40*/  IABS R17, R15 ;  /* 0x0000000f00117213 */ /* 0x000fc60000000000 */
[----:B------:R-:W-:Y:S01]  /*14e50*/  @!P0 IMAD.MOV R0, RZ, RZ, -R0 ;  /* 0x000000ffff008224 */ /* 0x000fe200078e0a00 */
[----:B------:R-:W-:Y:S01]  /*14e60*/  ISETP.GE.AND P0, PT, R6, RZ, PT ;  /* 0x000000ff0600720c */ /* 0x000fe20003f06270 */
[----:B------:R-:W-:Y:S02]  /*14e70*/  IMAD.MOV R6, RZ, RZ, -R2 ;  /* 0x000000ffff067224 */ /* 0x000fe400078e0a02 */
[----:B------:R-:W-:Y:S01]  /*14e80*/  VIADD R2, R28, 0x6f ;  /* 0x0000006f1c027836 */ /* 0x000fe20000000000 */
[----:B------:R0:W-:Y:S01]  /*14e90*/  STL [R1+0x1f8], R0 ;  /* 0x0001f80001007387 */ /* 0x0001e20000100800 */
[----:B------:R-:W-:Y:S02]  /*14ea0*/  IMAD.MOV R4, RZ, RZ, -R4 ;  /* 0x000000ffff047224 */ /* 0x000fe400078e0a04 */
[----:B------:R-:W-:Y:S01]  /*14eb0*/  IMAD R12, R10, R6, R12 ;  /* 0x000000060a0c7224 */ /* 0x000fe200078e020c */
[----:B------:R-:W-:Y:S01]  /*14ec0*/  IABS R6, R2 ;  /* 0x0000000200067213 */ /* 0x000fe20000000000 */
[----:B------:R-:W-:-:S02]  /*14ed0*/  @!P3 IMAD.IADD R14, R14, 0x1, -R10 ;  /* 0x000000010e0eb824 */ /* 0x000fc400078e0a0a */
[C---:B------:R-:W-:Y:S01]  /*14ee0*/  IMAD R5, R10.reuse, R4, R5 ;  /* 0x000000040a057224 */ /* 0x040fe200078e0205 */
[----:B------:R-:W-:Y:S01]  /*14ef0*/  ISETP.GT.U32.AND P3, PT, R10, R12, PT ;  /* 0x0000000c0a00720c */ /* 0x000fe20003f64070 */
[----:B------:R-:W-:Y:S02]  /*14f00*/  @!P6 IMAD.IADD R16, R16, 0x1, -R10 ;  /* 0x000000011010e824 */ /* 0x000fe400078e0a0a */
        /* <DEDUP_REMOVED lines=8> */
[--C-:B------:R-:W-:Y:S02]  /*14f90*/  @!P3 IMAD.IADD R12, R12, 0x1, -R10.reuse ;  /* 0x000000010c0cb824 */ /* 0x100fe400078e0a0a */
[----:B------:R-:W-:Y:S01]  /*14fa0*/  @!P6 IMAD.IADD R5, R5, 0x1, -R10 ;  /* 0x000000010505e824 */ /* 0x000fe200078e0a0a */
[----:B------:R-:W-:Y:S01]  /*14fb0*/  IABS R11, R9 ;  /* 0x00000009000b7213 */ /* 0x000fe20000000000 */
[----:B------:R-:W-:Y:S01]  /*14fc0*/  VIADD R4, R28, 0x6c ;  /* 0x0000006c1c047836 */ /* 0x000fe20000000000 */
[----:B------:R-:W-:-:S02]  /*14fd0*/  ISETP.GT.U32.AND P3, PT, R10, R12, PT ;  /* 0x0000000c0a00720c */ /* 0x000fc40003f64070 */
[----:B------:R-:W-:Y:S01]  /*14fe0*/  ISETP.GT.U32.AND P6, PT, R10, R5, PT ;  /* 0x000000050a00720c */ /* 0x000fe20003fc4070 */
[----:B------:R-:W-:Y:S01]  /*14ff0*/  @!P4 IMAD.IADD R14, R14, 0x1, -R10 ;  /* 0x000000010e0ec824 */ /* 0x000fe200078e0a0a */
[----:B------:R-:W-:Y:S01]  /*15000*/  IABS R8, R4 ;  /* 0x0000000400087213 */ /* 0x000fe20000000000 */
[----:B0-----:R-:W-:Y:S02]  /*15010*/  IMAD.MOV.U32 R0, RZ, RZ, R16 ;  /* 0x000000ffff007224 */ /* 0x001fe400078e0010 */
[----:B------:R-:W-:-:S04]  /*15020*/  IMAD.HI.U32 R16, R7, R17, RZ ;  /* 0x0000001107107227 */ /* 0x000fc800078e00ff */
        /* <DEDUP_REMOVED lines=70> */
[----:B------:R-:W-:Y:S02]  /*15490*/  @!P2 IMAD.IADD R16, R16, 0x1, -R10 ;  /* 0x000000011010a824 */ /* 0x000fe400078e0a0a */
[----:B------:R-:W-:Y:S02]  /*154a0*/  @!P6 IMAD.MOV R0, RZ, RZ, -R0 ;  /* 0x000000ffff00e224 */ /* 0x000fe400078e0a00 */
[----:B------:R-:W-:Y:S01]  /*154b0*/  IMAD.MOV R9, RZ, RZ, -R9 ;  /* 0x000000ffff097224 */ /* 0x000fe200078e0a09 */
[C---:B------:R-:W-:Y:S01]  /*154c0*/  ISETP.GT.U32.AND P2, PT, R10.reuse, R16, PT ;  /* 0x000000100a00720c */ /* 0x040fe20003f44070 */
[----:B------:R-:W-:Y:S01]  /*154d0*/  IMAD R15, R10, R12, R15 ;  /* 0x0000000c0a0f7224 */ /* 0x000fe200078e020f */
[----:B------:R0:W-:Y:S01]  /*154e0*/  STL [R1+0x1d8], R0 ;  /* 0x0001d80001007387 */ /* 0x0001e20000100800 */
[----:B------:R-:W-:-:S02]  /*154f0*/  IMAD.MOV.U32 R3, RZ, RZ, R11 ;  /* 0x000000ffff037224 */ /* 0x000fc400078e000b */
[----:B------:R-:W-:Y:S01]  /*15500*/  @!P3 IMAD.IADD R5, R5, 0x1, -R10 ;  /* 0x000000010505b824 */ /* 0x000fe200078e0a0a */
[----:B------:R-:W-:Y:S01]  /*15510*/  ISETP.GE.AND P3, PT, R6, RZ, PT ;  /* 0x000000ff0600720c */ /* 0x000fe20003f66270 */
[----:B------:R-:W-:-:S03]  /*15520*/  IMAD.HI.U32 R6, R7, R13, RZ ;  /* 0x0000000d07067227 */ /* 0x000fc600078e00ff */
[C---:B------:R-:W-:Y:S01]  /*15530*/  ISETP.GT.U32.AND P6, PT, R10.reuse, R5, PT ;  /* 0x000000050a00720c */ /* 0x040fe20003fc4070 */
[C---:B------:R-:W-:Y:S02]  /*15540*/  IMAD R14, R10.reuse, R9, R14 ;  /* 0x000000090a0e7224 */ /* 0x040fe400078e020e */
[----:B0-----:R-:W-:Y:S02]  /*15550*/  IMAD.MOV.U32 R0, RZ, RZ, R8 ;  /* 0x000000ffff007224 */ /* 0x001fe400078e0008 */
[----:B------:R-:W-:Y:S01]  /*15560*/  @!P5 IMAD.MOV R3, RZ, RZ, -R3 ;  /* 0x000000ffff03d224 */ /* 0x000fe200078e0a03 */
[C---:B------:R-:W-:Y:S01]  /*15570*/  ISETP.GT.U32.AND P5, PT, R10.reuse, R15, PT ;  /* 0x0000000f0a00720c */ /* 0x040fe20003fa4070 */
[----:B------:R-:W-:Y:S02]  /*15580*/  IMAD.MOV R6, RZ, RZ, -R6 ;  /* 0x000000ffff067224 */ /* 0x000fe400078e0a06 */
[----:B------:R-:W-:Y:S01]  /*15590*/  @!P4 IMAD.MOV R0, RZ, RZ, -R0 ;  /* 0x000000ffff00c224 */ /* 0x000fe200078e0a00 */
[C---:B------:R-:W-:Y:S01]  /*155a0*/  ISETP.GT.U32.AND P4, PT, R10.reuse, R14, PT ;  /* 0x0000000e0a00720c */ /* 0x040fe20003f84070 */
[----:B------:R-:W-:Y:S01]  /*155b0*/  IMAD R13, R10, R6, R13 ;  /* 0x000000060a0d7224 */ /* 0x000fe200078e020d */
[----:B------:R-:W-:Y:S01]  /*155c0*/  STL [R1+0x1d0], R3 ;  /* 0x0001d00301007387 */ /* 0x000fe20000100800 */
[----:B------:R-:W-:-:S02]  /*155d0*/  VIADD R12, R28, 0x66 ;  /* 0x000000661c0c7836 */ /* 0x000fc40000000000 */
[--C-:B------:R-:W-:Y:S01]  /*155e0*/  @!P2 IMAD.IADD R16, R16, 0x1, -R10.reuse ;  /* 0x000000011010a824 */ /* 0x100fe200078e0a0a */
[----:B------:R-:W-:Y:S01]  /*155f0*/  ISETP.GT.U32.AND P2, PT, R10, R13, PT ;  /* 0x0000000d0a00720c */ /* 0x000fe20003f44070 */
[--C-:B------:R-:W-:Y:S01]  /*15600*/  @!P6 IMAD.IADD R5, R5, 0x1, -R10.reuse ;  /* 0x000000010505e824 */ /* 0x100fe200078e0a0a */
[----:B------:R-:W-:Y:S01]  /*15610*/  IABS R6, R12 ;  /* 0x0000000c00067213 */ /* 0x000fe20000000000 */
[--C-:B------:R-:W-:Y:S01]  /*15620*/  @!P5 IMAD.IADD R15, R15, 0x1, -R10.reuse ;  /* 0x000000010f0fd824 */ /* 0x100fe200078e0a0a */
[----:B------:R-:W-:Y:S01]  /*15630*/  ISETP.GE.AND P6, PT, R4, RZ, PT ;  /* 0x000000ff0400720c */ /* 0x000fe20003fc6270 */
[----:B------:R-:W-:Y:S01]  /*15640*/  VIADD R8, R28, 0x65 ;  /* 0x000000651c087836 */ /* 0x000fe20000000000 */
[----:B------:R0:W-:Y:S01]  /*15650*/  STL [R1+0x1cc], R0 ;  /* 0x0001cc0001007387 */ /* 0x0001e20000100800 */
[----:B------:R-:W-:Y:S01]  /*15660*/  @!P4 IMAD.IADD R14, R14, 0x1, -R10 ;  /* 0x000000010e0ec824 */ /* 0x000fe200078e0a0a */
[----:B------:R-:W-:Y:S01]  /*15670*/  ISETP.GT.U32.AND P4, PT, R10, R15, PT ;  /* 0x0000000f0a00720c */ /* 0x000fe20003f84070 */
[----:B------:R-:W-:Y:S01]  /*15680*/  IMAD.HI.U32 R4, R7, R6, RZ ;  /* 0x0000000607047227 */ /* 0x000fe200078e00ff */
[----:B------:R-:W-:-:S02]  /*15690*/  IABS R11, R8 ;  /* 0x00000008000b7213 */ /* 0x000fc40000000000 */
[----:B------:R-:W-:Y:S01]  /*156a0*/  ISETP.GE.AND P5, PT, R2, RZ, PT ;  /* 0x000000ff0200720c */ /* 0x000fe20003fa6270 */
[----:B------:R-:W-:Y:S02]  /*156b0*/  IMAD.MOV R4, RZ, RZ, -R4 ;  /* 0x000000ffff047224 */ /* 0x000fe400078e0a04 */
[----:B------:R-:W-:Y:S01]  /*156c0*/  @!P2 IMAD.IADD R13, R13, 0x1, -R10 ;  /* 0x000000010d0da824 */ /* 0x000fe200078e0a0a */
[----:B------:R-:W-:Y:S01]  /*156d0*/  ISETP.GT.U32.AND P2, PT, R10, R14, PT ;  /* 0x0000000e0a00720c */ /* 0x000fe20003f44070 */
[----:B0-----:R-:W-:Y:S02]  /*156e0*/  IMAD.MOV.U32 R0, RZ, RZ, R5 ;  /* 0x000000ffff007224 */ /* 0x001fe400078e0005 */
[----:B------:R-:W-:-:S04]  /*156f0*/  IMAD.HI.U32 R5, R7, R11, RZ ;  /* 0x0000000b07057227 */ /* 0x000fc800078e00ff */
[----:B------:R-:W-:Y:S02]  /*15700*/  IMAD R6, R10, R4, R6 ;  /* 0x000000040a067224 */ /* 0x000fe400078e0206 */
[----:B------:R-:W-:Y:S02]  /*15710*/  VIADD R2, R28, 0x64 ;  /* 0x000000641c027836 */ /* 0x000fe40000000000 */
[----:B------:R-:W-:Y:S02]  /*15720*/  IMAD.MOV R5, RZ, RZ, -R5 ;  /* 0x000000ffff057224 */ /* 0x000fe400078e0a05 */
[----:B------:R-:W-:Y:S01]  /*15730*/  @!P4 IMAD.IADD R15, R15, 0x1, -R10 ;  /* 0x000000010f0fc824 */ /* 0x000fe200078e0a0a */
[C---:B------:R-:W-:Y:S01]  /*15740*/  ISETP.GT.U32.AND P4, PT, R10.reuse, R6, PT ;  /* 0x000000060a00720c */ /* 0x040fe20003f84070 */
[C---:B------:R-:W-:Y:S01]  /*15750*/  IMAD R11, R10.reuse, R5, R11 ;  /* 0x000000050a0b7224 */ /* 0x040fe200078e020b */
[----:B------:R-:W-:Y:S01]  /*15760*/  IABS R17, R2 ;  /* 0x0000000200117213 */ /* 0x000fe20000000000 */
[----:B------:R-:W-:Y:S01]  /*15770*/  @!P1 IMAD.MOV R0, RZ, RZ, -R0 ;  /* 0x000000ffff009224 */ /* 0x000fe200078e0a00 */
[----:B------:R-:W-:Y:S01]  /*15780*/  ISETP.GT.U32.AND P1, PT, R10, R13, PT ;  /* 0x0000000d0a00720c */ /* 0x000fe20003f24070 */
[----:B------:R-:W-:Y:S01]  /*15790*/  @!P2 IMAD.IADD R14, R14, 0x1, -R10 ;  /* 0x000000010e0ea824 */ /* 0x000fe200078e0a0a */
[----:B------:R-:W-:Y:S01]  /*157a0*/  ISETP.GT.U32.AND P2, PT, R10, R11, PT ;  /* 0x0000000b0a00720c */ /* 0x000fe20003f44070 */
[----:B------:R-:W-:Y:S01]  /*157b0*/  IMAD.HI.U32 R18, R7, R17, RZ ;  /* 0x0000001107127227 */ /* 0x000fe200078e00ff */
[----:B------:R0:W-:Y:S03]  /*157c0*/  STL [R1+0x1c8], R0 ;  /* 0x0001c80001007387 */ /* 0x0001e60000100800 */
[----:B------:R-:W-:-:S02]  /*157d0*/  IMAD.MOV R18, RZ, RZ, -R18 ;  /* 0x000000ffff127224 */ /* 0x000fc400078e0a12 */
[----:B------:R-:W-:Y:S01]  /*157e0*/  @!P4 IMAD.IADD R6, R6, 0x1, -R10 ;  /* 0x000000010606c824 */ /* 0x000fe200078e0a0a */
[----:B------:R-:W-:Y:S01]  /*157f0*/  ISETP.GE.AND P4, PT, R8, RZ, PT ;  /* 0x000000ff0800720c */ /* 0x000fe20003f86270 */
[----:B------:R-:W-:Y:S02]  /*15800*/  IMAD.MOV.U32 R3, RZ, RZ, R16 ;  /* 0x000000ffff037224 */ /* 0x000fe400078e0010 */
[----:B------:R-:W-:Y:S02]  /*15810*/  VIADD R4, R28, 0x63 ;  /* 0x000000631c047836 */ /* 0x000fe40000000000 */
[----:B0-----:R-:W-:Y:S02]  /*15820*/  IMAD.MOV.U32 R0, RZ, RZ, R15 ;  /* 0x000000ffff007224 */ /* 0x001fe400078e000f */
[C---:B------:R-:W-:Y:S01]  /*15830*/  IMAD R8, R10.reuse, R18, R17 ;  /* 0x000000120a087224 */ /* 0x040fe200078e0211 */
[----:B------:R-:W-:Y:S01]  /*15840*/  IABS R9, R4 ;  /* 0x0000000400097213 */ /* 0x000fe20000000000 */
[----:B------:R-:W-:Y:S01]  /*15850*/  @!P0 IMAD.MOV R3, RZ, RZ, -R3 ;  /* 0x000000ffff038224 */ /* 0x000fe200078e0a03 */
[----:B------:R-:W-:Y:S01]  /*15860*/  ISETP.GT.U32.AND P0, PT, R10, R6, PT ;  /* 0x000000060a00720c */ /* 0x000fe20003f04070 */
[----:B------:R-:W-:-:S02]  /*15870*/  @!P3 IMAD.MOV R0, RZ, RZ, -R0 ;  /* 0x000000ffff00b224 */ /* 0x000fc400078e0a00 */
[--C-:B------:R-:W-:Y:S01]  /*15880*/  @!P1 IMAD.IADD R13, R13, 0x1, -R10.reuse ;  /* 0x000000010d0d9824 */ /* 0x100fe200078e0a0a */
[----:B------:R0:W-:Y:S01]  /*15890*/  STL [R1+0x1c0], R3 ;  /* 0x0001c00301007387 */ /* 0x0001e20000100800 */
[----:B------:R-:W-:Y:S01]  /*158a0*/  @!P2 IMAD.IADD R11, R11, 0x1, -R10 ;  /* 0x000000010b0ba824 */ /* 0x000fe200078e0a0a */
[----:B------:R-:W-:Y:S01]  /*158b0*/  ISETP.GT.U32.AND P2, PT, R10, R8, PT ;  /* 0x000000080a00720c */ /* 0x000fe20003f44070 */
[----:B------:R-:W-:Y:S01]  /*158c0*/  VIADD R5, R28, 0x62 ;  /* 0x000000621c057836 */ /* 0x000fe20000000000 */
[----:B------:R-:W-:Y:S01]  /*158d0*/  ISETP.GE.AND P1, PT, R12, RZ, PT ;  /* 0x000000ff0c00720c */ /* 0x000fe20003f26270 */
[----:B------:R1:W-:Y:S01]  /*158e0*/  STL [R1+0x1bc], R0 ;  /* 0x0001bc0001007387 */ /* 0x0003e20000100800 */
[----:B------:R-:W-:Y:S01]  /*158f0*/  IMAD.HI.U32 R12, R7, R9, RZ ;  /* 0x00000009070c7227 */ /* 0x000fe200078e00ff */
[----:B------:R-:W-:Y:S02]  /*15900*/  ISETP.GT.U32.AND P3, PT, R10, R11, PT ;  /* 0x0000000b0a00720c */ /* 0x000fe40003f64070 */
[----:B------:R-:W-:Y:S01]  /*15910*/  IABS R19, R5 ;  /* 0x0000000500137213 */ /* 0x000fe20000000000 */
[----:B0-----:R-:W-:-:S02]  /*15920*/  IMAD.MOV.U32 R3, RZ, RZ, R14 ;  /* 0x000000ffff037224 */ /* 0x001fc400078e000e */
[----:B------:R-:W-:Y:S02]  /*15930*/  IMAD.MOV R12, RZ, RZ, -R12 ;  /* 0x000000ffff0c7224 */ /* 0x000fe400078e0a0c */
[----:B------:R-:W-:Y:S01]  /*15940*/  @!P6 IMAD.MOV R3, RZ, RZ, -R3 ;  /* 0x000000ffff03e224 */ /* 0x000fe200078e0a03 */
[----:B------:R-:W-:Y:S01]  /*15950*/  ISETP.GE.AND P6, PT, R2, RZ, PT ;  /* 0x000000ff0200720c */ /* 0x000fe20003fc6270 */
[----:B-1----:R-:W-:Y:S02]  /*15960*/  IMAD.MOV.U32 R0, RZ, RZ, R13 ;  /* 0x000000ffff007224 */ /* 0x002fe400078e000d */
[----:B------:R-:W-:Y:S01]  /*15970*/  @!P0 IMAD.IADD R6, R6, 0x1, -R10 ;  /* 0x0000000106068824 */ /* 0x000fe200078e0a0a */
[----:B------:R-:W-:Y:S01]  /*15980*/  STL [R1+0x1b8], R3 ;  /* 0x0001b80301007387 */ /* 0x000fe20000100800 */
[----:B------:R-:W-:Y:S01]  /*15990*/  @!P5 IMAD.MOV R0, RZ, RZ, -R0 ;  /* 0x000000ffff00d224 */ /* 0x000fe200078e0a00 */
[----:B------:R-:W-:Y:S01]  /*159a0*/  ISETP.GE.AND P5, PT, R4, RZ, PT ;  /* 0x000000ff0400720c */ /* 0x000fe20003fa6270 */
[----:B------:R-:W-:-:S02]  /*159b0*/  VIADD R4, R28, 0x61 ;  /* 0x000000611c047836 */ /* 0x000fc40000000000 */
[----:B------:R-:W-:Y:S01]  /*159c0*/  IMAD R2, R10, R12, R9 ;  /* 0x0000000c0a027224 */ /* 0x000fe200078e0209 */
[----:B------:R0:W-:Y:S01]  /*159d0*/  STL [R1+0x1b4], R0 ;  /* 0x0001b40001007387 */ /* 0x0001e20000100800 */
[--C-:B------:R-:W-:Y:S01]  /*159e0*/  @!P2 IMAD.IADD R8, R8, 0x1, -R10.reuse ;  /* 0x000000010808a824 */ /* 0x100fe200078e0a0a */
[----:B------:R-:W-:Y:S01]  /*159f0*/  IABS R18, R4 ;  /* 0x0000000400127213 */ /* 0x000fe20000000000 */
[----:B------:R-:W-:Y:S01]  /*15a00*/  IMAD.HI.U32 R13, R7, R19, RZ ;  /* 0x00000013070d7227 */ /* 0x000fe200078e00ff */
[----:B------:R-:W-:Y:S02]  /*15a10*/  ISETP.GT.U32.AND P0, PT, R10, R2, PT ;  /* 0x000000020a00720c */ /* 0x000fe40003f04070 */
[----:B------:R-:W-:Y:S01]  /*15a20*/  ISETP.GE.AND P2, PT, R4, RZ, PT ;  /* 0x000000ff0400720c */ /* 0x000fe20003f46270 */
[----:B------:R-:W-:Y:S02]  /*15a30*/  IMAD.MOV R13, RZ, RZ, -R13 ;  /* 0x000000ffff0d7224 */ /* 0x000fe400078e0a0d */
[----:B------:R-:W-:Y:S01]  /*15a40*/  @!P3 IMAD.IADD R11, R11, 0x1, -R10 ;  /* 0x000000010b0bb824 */ /* 0x000fe200078e0a0a */
[----:B------:R-:W-:Y:S01]  /*15a50*/  ISETP.GE.AND P3, PT, R5, RZ, PT ;  /* 0x000000ff0500720c */ /* 0x000fe20003f66270 */
[----:B0-----:R-:W-:-:S02]  /*15a60*/  IMAD.MOV.U32 R0, RZ, RZ, R6 ;  /* 0x000000ffff007224 */ /* 0x001fc400078e0006 */
[----:B------:R-:W-:-:S04]  /*15a70*/  IMAD.HI.U32 R6, R7, R18, RZ ;  /* 0x0000001207067227 */ /* 0x000fc800078e00ff */
[----:B------:R-:W-:Y:S01]  /*15a80*/  @!P1 IMAD.MOV R0, RZ, RZ, -R0 ;  /* 0x000000ffff009224 */ /* 0x000fe200078e0a00 */
[C---:B------:R-:W-:Y:S01]  /*15a90*/  ISETP.GT.U32.AND P1, PT, R10.reuse, R8, PT ;  /* 0x000000080a00720c */ /* 0x040fe20003f24070 */
[----:B------:R-:W-:Y:S02]  /*15aa0*/  IMAD R19, R10, R13, R19 ;  /* 0x0000000d0a137224 */ /* 0x000fe400078e0213 */
[----:B------:R-:W-:Y:S01]  /*15ab0*/  IMAD.MOV R6, RZ, RZ, -R6 ;  /* 0x000000ffff067224 */ /* 0x000fe200078e0a06 */
[----:B------:R0:W-:Y:S01]  /*15ac0*/  STL [R1+0x1b0], R0 ;  /* 0x0001b00001007387 */ /* 0x0001e20000100800 */
[----:B------:R-:W-:Y:S02]  /*15ad0*/  @!P0 IMAD.IADD R2, R2, 0x1, -R10 ;  /* 0x0000000102028824 */ /* 0x000fe400078e0a0a */
[----:B------:R-:W-:Y:S02]  /*15ae0*/  IMAD R18, R10, R6, R18 ;  /* 0x000000060a127224 */ /* 0x000fe400078e0212 */
[----:B------:R-:W-:Y:S01]  /*15af0*/  VIADD R5, R28, 0x60 ;  /* 0x000000601c057836 */ /* 0x000fe20000000000 */
[----:B------:R-:W-:Y:S01]  /*15b00*/  ISETP.GT.U32.AND P0, PT, R10, R2, PT ;  /* 0x000000020a00720c */ /* 0x000fe20003f04070 */
[----:B------:R-:W-:-:S02]  /*15b10*/  VIADD R9, R28, 0x5f ;  /* 0x0000005f1c097836 */ /* 0x000fc40000000000 */
[----:B------:R-:W-:Y:S01]  /*15b20*/  @!P1 IMAD.IADD R8, R8, 0x1, -R10 ;  /* 0x0000000108089824 */ /* 0x000fe200078e0a0a */
[----:B------:R-:W-:Y:S01]  /*15b30*/  ISETP.GT.U32.AND P1, PT, R10, R18, PT ;  /* 0x000000120a00720c */ /* 0x000fe20003f24070 */
[----:B0-----:R-:W-:Y:S01]  /*15b40*/  IMAD.MOV.U32 R0, RZ, RZ, R11 ;  /* 0x000000ffff007224 */ /* 0x001fe200078e000b */
[----:B------:R-:W-:Y:S01]  /*15b50*/  IABS R14, R5 ;  /* 0x00000005000e7213 */ /* 0x000fe20000000000 */
[----:B------:R-:W-:Y:S01]  /*15b60*/  VIADD R4, R28, 0x5e ;  /* 0x0000005e1c047836 */ /* 0x000fe20000000000 */
[----:B------:R-:W-:Y:S01]  /*15b70*/  IABS R17, R9 ;  /* 0x0000000900117213 */ /* 0x000fe20000000000 */
[----:B------:R-:W-:Y:S01]  /*15b80*/  @!P4 IMAD.MOV R0, RZ, RZ, -R0 ;  /* 0x000000ffff00c224 */ /* 0x000fe200078e0a00 */
[----:B------:R-:W-:Y:S01]  /*15b90*/  ISETP.GT.U32.AND P4, PT, R10, R19, PT ;  /* 0x000000130a00720c */ /* 0x000fe20003f84070 */
[C---:B------:R-:W-:Y:S01]  /*15ba0*/  IMAD.HI.U32 R11, R7.reuse, R14, RZ ;  /* 0x0000000e070b7227 */ /* 0x040fe200078e00ff */
[----:B------:R-:W-:Y:S02]  /*15bb0*/  IABS R16, R4 ;  /* 0x0000000400107213 */ /* 0x000fe40000000000 */
[----:B------:R0:W-:Y:S01]  /*15bc0*/  STL [R1+0x1a8], R0 ;  /* 0x0001a80001007387 */ /* 0x0001e20000100800 */
[----:B------:R-:W-:-:S04]  /*15bd0*/  IMAD.HI.U32 R6, R7, R17, RZ ;  /* 0x0000001107067227 */ /* 0x000fc800078e00ff */
[--C-:B------:R-:W-:Y:S02]  /*15be0*/  @!P1 IMAD.IADD R18, R18, 0x1, -R10.reuse ;  /* 0x0000000112129824 */ /* 0x100fe400078e0a0a */
[--C-:B------:R-:W-:Y:S01]  /*15bf0*/  @!P0 IMAD.IADD R2, R2, 0x1, -R10.reuse ;  /* 0x0000000102028824 */ /* 0x100fe200078e0a0a */
[----:B------:R-:W-:Y:S01]  /*15c00*/  ISETP.GE.AND P0, PT, R5, RZ, PT ;  /* 0x000000ff0500720c */ /* 0x000fe20003f06270 */
[----:B------:R-:W-:Y:S01]  /*15c10*/  @!P4 IMAD.IADD R19, R19, 0x1, -R10 ;  /* 0x000000011313c824 */ /* 0x000fe200078e0a0a */
[C---:B------:R-:W-:Y:S01]  /*15c20*/  ISETP.GT.U32.AND P1, PT, R10.reuse, R18, PT ;  /* 0x000000120a00720c */ /* 0x040fe20003f24070 */
[----:B0-----:R-:W-:Y:S01]  /*15c30*/  IMAD.MOV.U32 R0, RZ, RZ, R8 ;  /* 0x000000ffff007224 */ /* 0x001fe200078e0008 */
[----:B------:R-:W-:Y:S01]  /*15c40*/  ISETP.GE.AND P4, PT, R9, RZ, PT ;  /* 0x000000ff0900720c */ /* 0x000fe20003f86270 */
[----:B------:R-:W-:Y:S02]  /*15c50*/  IMAD.MOV R11, RZ, RZ, -R11 ;  /* 0x000000ffff0b7224 */ /* 0x000fe400078e0a0b */
[----:B------:R-:W-:Y:S01]  /*15c60*/  @!P6 IMAD.MOV R0, RZ, RZ, -R0 ;  /* 0x000000ffff00e224 */ /* 0x000fe200078e0a00 */
[----:B------:R-:W-:Y:S01]  /*15c70*/  ISETP.GT.U32.AND P6, PT, R10, R19, PT ;  /* 0x000000130a00720c */ /* 0x000fe20003fc4070 */
[----:B------:R-:W-:-:S03]  /*15c80*/  IMAD.HI.U32 R5, R7, R16, RZ ;  /* 0x0000001007057227 */ /* 0x000fc600078e00ff */
[----:B------:R0:W-:Y:S01]  /*15c90*/  STL [R1+0x1a0], R0 ;  /* 0x0001a00001007387 */ /* 0x0001e20000100800 */
[----:B------:R-:W-:Y:S02]  /*15ca0*/  IMAD.MOV R6, RZ, RZ, -R6 ;  /* 0x000000ffff067224 */ /* 0x000fe400078e0a06 */
[C---:B------:R-:W-:Y:S02]  /*15cb0*/  IMAD R14, R10.reuse, R11, R14 ;  /* 0x0000000b0a0e7224 */ /* 0x040fe400078e020e */
[----:B------:R-:W-:Y:S02]  /*15cc0*/  IMAD.MOV R5, RZ, RZ, -R5 ;  /* 0x000000ffff057224 */ /* 0x000fe400078e0a05 */
[C---:B------:R-:W-:Y:S02]  /*15cd0*/  IMAD R17, R10.reuse, R6, R17 ;  /* 0x000000060a117224 */ /* 0x040fe400078e0211 */
[----:B------:R-:W-:Y:S02]  /*15ce0*/  IMAD R16, R10, R5, R16 ;  /* 0x000000050a107224 */ /* 0x000fe400078e0210 */
[----:B0-----:R-:W-:-:S02]  /*15cf0*/  IMAD.MOV.U32 R0, RZ, RZ, R2 ;  /* 0x000000ffff007224 */ /* 0x001fc400078e0002 */
[----:B------:R-:W-:Y:S01]  /*15d00*/  @!P6 IMAD.IADD R19, R19, 0x1, -R10 ;  /* 0x000000011313e824 */ /* 0x000fe200078e0a0a */
[C---:B------:R-:W-:Y:S01]  /*15d10*/  ISETP.GT.U32.AND P6, PT, R10.reuse, R17, PT ;  /* 0x000000110a00720c */ /* 0x040fe20003fc4070 */
[----:B------:R-:W-:Y:S01]  /*15d20*/  @!P5 IMAD.MOV R0, RZ, RZ, -R0 ;  /* 0x000000ffff00d224 */ /* 0x000fe200078e0a00 */
[----:B------:R-:W-:Y:S01]  /*15d30*/  ISETP.GT.U32.AND P5, PT, R10, R14, PT ;  /* 0x0000000e0a00720c */ /* 0x000fe20003fa4070 */
[--C-:B------:R-:W-:Y:S01]  /*15d40*/  @!P1 IMAD.IADD R18, R18, 0x1, -R10.reuse ;  /* 0x0000000112129824 */ /* 0x100fe200078e0a0a */
[----:B------:R-:W-:Y:S01]  /*15d50*/  ISETP.GT.U32.AND P1, PT, R10, R16, PT ;  /* 0x000000100a00720c */ /* 0x000fe20003f24070 */
[C---:B------:R-:W-:Y:S01]  /*15d60*/  VIADD R9, R28.reuse, 0x5d ;  /* 0x0000005d1c097836 */ /* 0x040fe20000000000 */
[----:B------:R0:W-:Y:S01]  /*15d70*/  STL [R1+0x19c], R0 ;  /* 0x00019c0001007387 */ /* 0x0001e20000100800 */
[C---:B------:R-:W-:Y:S02]  /*15d80*/  VIADD R2, R28.reuse, 0x5c ;  /* 0x0000005c1c027836 */ /* 0x040fe40000000000 */
[----:B------:R-:W-:Y:S01]  /*15d90*/  VIADD R13, R28, 0x5a ;  /* 0x0000005a1c0d7836 */ /* 0x000fe20000000000 */
[----:B------:R-:W-:Y:S01]  /*15da0*/  IABS R12, R9 ;  /* 0x00000009000c7213 */ /* 0x000fe20000000000 */
[----:B------:R-:W-:Y:S01]  /*15db0*/  IMAD.MOV.U32 R3, RZ, RZ, R19 ;  /* 0x000000ffff037224 */ /* 0x000fe200078e0013 */
[----:B------:R-:W-:Y:S01]  /*15dc0*/  IABS R8, R2 ;  /* 0x0000000200087213 */ /* 0x000fe20000000000 */
[--C-:B------:R-:W-:Y:S01]  /*15dd0*/  @!P6 IMAD.IADD R17, R17, 0x1, -R10.reuse ;  /* 0x000000011111e824 */ /* 0x100fe200078e0a0a */
[----:B------:R-:W-:Y:S01]  /*15de0*/  IABS R5, R13 ;  /* 0x0000000d00057213 */ /* 0x000fe20000000000 */
[----:B------:R-:W-:Y:S01]  /*15df0*/  @!P5 IMAD.IADD R14, R14, 0x1, -R10 ;  /* 0x000000010e0ed824 */ /* 0x000fe200078e0a0a */
[----:B------:R-:W-:Y:S01]  /*15e00*/  ISETP.GE.AND P5, PT, R4, RZ, PT ;  /* 0x000000ff0400720c */ /* 0x000fe20003fa6270 */
[----:B------:R-:W-:-:S03]  /*15e10*/  IMAD.HI.U32 R15, R7, R12, RZ ;  /* 0x0000000c070f7227 */ /* 0x000fc600078e00ff */
[----:B------:R-:W-:Y:S01]  /*15e20*/  ISETP.GT.U32.AND P6, PT, R10, R14, PT ;  /* 0x0000000e0a00720c */ /* 0x000fe20003fc4070 */
[----:B------:R-:W-:Y:S01]  /*15e30*/  @!P1 IMAD.IADD R16, R16, 0x1, -R10 ;  /* 0x0000000110109824 */ /* 0x000fe200078e0a0a */
[----:B------:R-:W-:Y:S01]  /*15e40*/  ISETP.GT.U32.AND P1, PT, R10, R17, PT ;  /* 0x000000110a00720c */ /* 0x000fe20003f24070 */
[----:B------:R-:W-:-:S04]  /*15e50*/  IMAD.HI.U32 R4, R7, R8, RZ ;  /* 0x0000000807047227 */ /* 0x000fc800078e00ff */
[----:B------:R-:W-:Y:S02]  /*15e60*/  IMAD.MOV R15, RZ, RZ, -R15 ;  /* 0x000000ffff0f7224 */ /* 0x000fe400078e0a0f */
[----:B------:R-:W-:Y:S02]  /*15e70*/  IMAD.MOV R4, RZ, RZ, -R4 ;  /* 0x000000ffff047224 */ /* 0x000fe400078e0a04 */
[----:B0-----:R-:W-:Y:S02]  /*15e80*/  IMAD.MOV.U32 R0, RZ, RZ, R18 ;  /* 0x000000ffff007224 */ /* 0x001fe400078e0012 */
[C---:B------:R-:W-:Y:S02]  /*15e90*/  IMAD R12, R10.reuse, R15, R12 ;  /* 0x0000000f0a0c7224 */ /* 0x040fe400078e020c */
[----:B------:R-:W-:Y:S01]  /*15ea0*/  @!P2 IMAD.MOV R0, RZ, RZ, -R0 ;  /* 0x000000ffff00a224 */ /* 0x000fe200078e0a00 */
[----:B------:R-:W-:Y:S01]  /*15eb0*/  ISETP.GE.AND P2, PT, R9, RZ, PT ;  /* 0x000000ff0900720c */ /* 0x000fe20003f46270 */
[----:B------:R-:W-:-:S02]  /*15ec0*/  IMAD R8, R10, R4, R8 ;  /* 0x000000040a087224 */ /* 0x000fc400078e0208 */
[----:B------:R-:W-:Y:S01]  /*15ed0*/  @!P6 IMAD.IADD R14, R14, 0x1, -R10 ;  /* 0x000000010e0ee824 */ /* 0x000fe200078e0a0a */
[----:B------:R-:W-:Y:S01]  /*15ee0*/  ISETP.GT.U32.AND P6, PT, R10, R12, PT ;  /* 0x0000000c0a00720c */ /* 0x000fe20003fc4070 */
[----:B------:R-:W-:-:S04]  /*15ef0*/  IMAD.HI.U32 R9, R7, R5, RZ ;  /* 0x0000000507097227 */ /* 0x000fc800078e00ff */
[----:B------:R-:W-:Y:S02]  /*15f00*/  VIADD R11, R28, 0x5b ;  /* 0x0000005b1c0b7836 */ /* 0x000fe40000000000 */
[----:B------:R-:W-:Y:S01]  /*15f10*/  @!P3 IMAD.MOV R3, RZ, RZ, -R3 ;  /* 0x000000ffff03b224 */ /* 0x000fe200078e0a03 */
[C---:B------:R-:W-:Y:S01]  /*15f20*/  ISETP.GT.U32.AND P3, PT, R10.reuse, R16, PT ;  /* 0x000000100a00720c */ /* 0x040fe20003f64070 */
[----:B------:R-:W-:Y:S01]  /*15f30*/  @!P1 IMAD.IADD R17, R17, 0x1, -R10 ;  /* 0x0000000111119824 */ /* 0x000fe200078e0a0a */
[----:B------:R-:W-:Y:S01]  /*15f40*/  ISETP.GT.U32.AND P1, PT, R10, R8, PT ;  /* 0x000000080a00720c */ /* 0x000fe20003f24070 */
[----:B------:R-:W-:Y:S01]  /*15f50*/  IMAD.MOV R9, RZ, RZ, -R9 ;  /* 0x000000ffff097224 */ /* 0x000fe200078e0a09 */
[----:B------:R-:W-:Y:S01]  /*15f60*/  IABS R6, R11 ;  /* 0x0000000b00067213 */ /* 0x000fe20000000000 */
[----:B------:R0:W-:Y:S01]  /*15f70*/  STL [R1+0x194], R3 ;  /* 0x0001940301007387 */ /* 0x0001e20000100800 */
[----:B------:R-:W-:Y:S02]  /*15f80*/  VIADD R4, R28, 0x59 ;  /* 0x000000591c047836 */ /* 0x000fe40000000000 */
[----:B------:R-:W-:Y:S01]  /*15f90*/  IMAD R5, R10, R9, R5 ;  /* 0x000000090a057224 */ /* 0x000fe200078e0205 */
[----:B------:R1:W-:Y:S01]  /*15fa0*/  STL [R1+0x190], R0 ;  /* 0x0001900001007387 */ /* 0x0003e20000100800 */
[----:B------:R-:W-:-:S04]  /*15fb0*/  IMAD.HI.U32 R15, R7, R6, RZ ;  /* 0x00000006070f7227 */ /* 0x000fc800078e00ff */
[----:B------:R-:W-:Y:S02]  /*15fc0*/  @!P6 IMAD.IADD R12, R12, 0x1, -R10 ;  /* 0x000000010c0ce824 */ /* 0x000fe400078e0a0a */
[----:B0-----:R-:W-:Y:S02]  /*15fd0*/  IMAD.MOV.U32 R3, RZ, RZ, R17 ;  /* 0x000000ffff037224 */ /* 0x001fe400078e0011 */
[----:B------:R-:W-:Y:S02]  /*15fe0*/  IMAD.MOV R15, RZ, RZ, -R15 ;  /* 0x000000ffff0f7224 */ /* 0x000fe400078e0a0f */
[----:B-1----:R-:W-:Y:S02]  /*15ff0*/  IMAD.MOV.U32 R0, RZ, RZ, R14 ;  /* 0x000000ffff007224 */ /* 0x002fe400078e000e */
[----:B------:R-:W-:Y:S01]  /*16000*/  @!P4 IMAD.MOV R3, RZ, RZ, -R3 ;  /* 0x000000ffff03c224 */ /* 0x000fe200078e0a03 */
[----:B------:R-:W-:Y:S01]  /*16010*/  ISETP.GT.U32.AND P4, PT, R10, R5, PT ;  /* 0x000000050a00720c */ /* 0x000fe20003f84070 */
[--C-:B------:R-:W-:Y:S01]  /*16020*/  @!P3 IMAD.IADD R16, R16, 0x1, -R10.reuse ;  /* 0x000000011010b824 */ /* 0x100fe200078e0a0a */
[----:B------:R-:W-:Y:S01]  /*16030*/  ISETP.GE.AND P3, PT, R2, RZ, PT ;  /* 0x000000ff0200720c */ /* 0x000fe20003f66270 */
[----:B------:R-:W-:Y:S01]  /*16040*/  @!P1 IMAD.IADD R8, R8, 0x1, -R10 ;  /* 0x0000000108089824 */ /* 0x000fe200078e0a0a */
[----:B------:R-:W-:Y:S01]  /*16050*/  IABS R2, R4 ;  /* 0x0000000400027213 */ /* 0x000fe20000000000 */
[----:B------:R-:W-:Y:S01]  /*16060*/  @!P0 IMAD.MOV R0, RZ, RZ, -R0 ;  /* 0x000000ffff008224 */ /* 0x000fe200078e0a00 */
[----:B------:R-:W-:Y:S01]  /*16070*/  ISETP.GT.U32.AND P1, PT, R10, R12, PT ;  /* 0x0000000c0a00720c */ /* 0x000fe20003f24070 */
[----:B------:R-:W-:Y:S01]  /*16080*/  VIADD R9, R28, 0x58 ;  /* 0x000000581c097836 */ /* 0x000fe20000000000 */
[C---:B------:R-:W-:Y:S01]  /*16090*/  ISETP.GT.U32.AND P0, PT, R10.reuse, R8, PT ;  /* 0x000000080a00720c */ /* 0x040fe20003f04070 */
[----:B------:R-:W-:Y:S01]  /*160a0*/  IMAD R6, R10, R15, R6 ;  /* 0x0000000f0a067224 */ /* 0x000fe200078e0206 */
[----:B------:R0:W-:Y:S01]  /*160b0*/  STL [R1+0x18c], R0 ;  /* 0x00018c0001007387 */ /* 0x0001e20000100800 */
[----:B------:R-:W-:Y:S01]  /*160c0*/  IMAD.HI.U32 R14, R7, R2, RZ ;  /* 0x00000002070e7227 */ /* 0x000fe200078e00ff */
[----:B------:R-:W-:-:S02]  /*160d0*/  IABS R15, R9 ;  /* 0x00000009000f7213 */ /* 0x000fc40000000000 */
[C---:B------:R-:W-:Y:S01]  /*160e0*/  ISETP.GT.U32.AND P6, PT, R10.reuse, R6, PT ;  /* 0x000000060a00720c */ /* 0x040fe20003fc4070 */
[----:B------:R-:W-:Y:S01]  /*160f0*/  IMAD.MOV R14, RZ, RZ, -R14 ;  /* 0x000000ffff0e7224 */ /* 0x000fe200078e0a0e */
[----:B------:R-:W-:Y:S01]  /*16100*/  STL [R1+0x188], R3 ;  /* 0x0001880301007387 */ /* 0x000fe20000100800 */
[----:B------:R-:W-:Y:S02]  /*16110*/  @!P4 IMAD.IADD R5, R5, 0x1, -R10 ;  /* 0x000000010505c824 */ /* 0x000fe400078e0a0a */
[C---:B------:R-:W-:Y:S02]  /*16120*/  IMAD R2, R10.reuse, R14, R2 ;  /* 0x0000000e0a027224 */ /* 0x040fe400078e0202 */
[----:B0-----:R-:W-:Y:S01]  /*16130*/  IMAD.MOV.U32 R0, RZ, RZ, R16 ;  /* 0x000000ffff007224 */ /* 0x001fe200078e0010 */
[----:B------:R-:W-:Y:S01]  /*16140*/  ISETP.GT.U32.AND P4, PT, R10, R5, PT ;  /* 0x000000050a00720c */ /* 0x000fe20003f84070 */
[----:B------:R-:W-:Y:S01]  /*16150*/  @!P1 IMAD.IADD R12, R12, 0x1, -R10 ;  /* 0x000000010c0c9824 */ /* 0x000fe200078e0a0a */
[----:B------:R-:W-:Y:S01]  /*16160*/  ISETP.GE.AND P1, PT, R13, RZ, PT ;  /* 0x000000ff0d00720c */ /* 0x000fe20003f26270 */
[----:B------:R-:W-:Y:S01]  /*16170*/  @!P5 IMAD.MOV R0, RZ, RZ, -R0 ;  /* 0x000000ffff00d224 */ /* 0x000fe200078e0a00 */
[----:B------:R-:W-:Y:S01]  /*16180*/  ISETP.GE.AND P5, PT, R11, RZ, PT ;  /* 0x000000ff0b00720c */ /* 0x000fe20003fa6270 */
[----:B------:R-:W-:-:S02]  /*16190*/  IMAD.MOV.U32 R11, RZ, RZ, R15 ;  /* 0x000000ffff0b7224 */ /* 0x000fc400078e000f */
[----:B------:R-:W-:Y:S01]  /*161a0*/  @!P0 IMAD.IADD R8, R8, 0x1, -R10 ;  /* 0x0000000108088824 */ /* 0x000fe200078e0a0a */
[----:B------:R0:W-:Y:S01]  /*161b0*/  STL [R1+0x184], R0 ;  /* 0x0001840001007387 */ /* 0x0001e20000100800 */
[----:B------:R-:W-:Y:S01]  /*161c0*/  IMAD.HI.U32 R13, R7, R11, RZ ;  /* 0x0000000b070d7227 */ /* 0x000fe200078e00ff */
[----:B------:R-:W-:-:S03]  /*161d0*/  ISETP.GT.U32.AND P0, PT, R10, R2, PT ;  /* 0x000000020a00720c */ /* 0x000fc60003f04070 */
[----:B------:R-:W-:Y:S02]  /*161e0*/  IMAD.MOV R13, RZ, RZ, -R13 ;  /* 0x000000ffff0d7224 */ /* 0x000fe400078e0a0d */
[--C-:B------:R-:W-:Y:S02]  /*161f0*/  @!P6 IMAD.IADD R6, R6, 0x1, -R10.reuse ;  /* 0x000000010606e824 */ /* 0x100fe400078e0a0a */
[----:B------:R-:W-:Y:S02]  /*16200*/  @!P4 IMAD.IADD R5, R5, 0x1, -R10 ;  /* 0x000000010505c824 */ /* 0x000fe400078e0a0a */
[----:B0-----:R-:W-:Y:S01]  /*16210*/  IMAD.MOV.U32 R0, RZ, RZ, R12 ;  /* 0x000000ffff007224 */ /* 0x001fe200078e000c */
[----:B------:R-:W-:Y:S01]  /*16220*/  ISETP.GT.U32.AND P6, PT, R10, R6, PT ;  /* 0x000000060a00720c */ /* 0x000fe20003fc4070 */
[----:B------:R-:W-:Y:S02]  /*16230*/  VIADD R19, R28, 0x57 ;  /* 0x000000571c137836 */ /* 0x000fe40000000000 */
[----:B------:R-:W-:Y:S01]  /*16240*/  @!P2 IMAD.MOV R0, RZ, RZ, -R0 ;  /* 0x000000ffff00a224 */ /* 0x000fe200078e0a00 */
[----:B------:R-:W-:Y:S01]  /*16250*/  ISETP.GE.AND P2, PT, R4, RZ, PT ;  /* 0x000000ff0400720c */ /* 0x000fe20003f46270 */
[----:B------:R-:W-:-:S02]  /*16260*/  IMAD R4, R10, R13, R11 ;  /* 0x0000000d0a047224 */ /* 0x000fc400078e020b */
[--C-:B------:R-:W-:Y:S01]  /*16270*/  @!P0 IMAD.IADD R2, R2, 0x1, -R10.reuse ;  /* 0x0000000102028824 */ /* 0x100fe200078e0a0a */
[----:B------:R0:W-:Y:S01]  /*16280*/  STL [R1+0x180], R0 ;  /* 0x0001800001007387 */ /* 0x0001e20000100800 */
[----:B------:R-:W-:Y:S01]  /*16290*/  VIADD R16, R28, 0x56 ;  /* 0x000000561c107836 */ /* 0x000fe20000000000 */
[----:B------:R-:W-:Y:S01]  /*162a0*/  ISETP.GT.U32.AND P4, PT, R10, R4, PT ;  /* 0x000000040a00720c */ /* 0x000fe20003f84070 */
[----:B------:R-:W-:Y:S01]  /*162b0*/  VIADD R18, R28, 0x53 ;  /* 0x000000531c127836 */ /* 0x000fe20000000000 */
[----:B------:R-:W-:Y:S01]  /*162c0*/  ISETP.GT.U32.AND P0, PT, R10, R2, PT ;  /* 0x000000020a00720c */ /* 0x000fe20003f04070 */
[----:B------:R-:W-:Y:S01]  /*162d0*/  @!P6 IMAD.IADD R6, R6, 0x1, -R10 ;  /* 0x000000010606e824 */ /* 0x000fe200078e0a0a */
[----:B------:R-:W-:Y:S01]  /*162e0*/  ISETP.GE.AND P6, PT, R9, RZ, PT ;  /* 0x000000ff0900720c */ /* 0x000fe20003fc6270 */
[----:B------:R-:W-:Y:S02]  /*162f0*/  VIADD R9, R28, 0x55 ;  /* 0x000000551c097836 */ /* 0x000fe40000000000 */
[----:B------:R-:W-:-:S02]  /*16300*/  IMAD.MOV.U32 R3, RZ, RZ, R6 ;  /* 0x000000ffff037224 */ /* 0x000fc400078e0006 */
[----:B0-----:R-:W-:Y:S02]  /*16310*/  IMAD.MOV.U32 R0, RZ, RZ, R8 ;  /* 0x000000ffff007224 */ /* 0x001fe400078e0008 */
[----:B------:R-:W-:Y:S01]  /*16320*/  @!P5 IMAD.MOV R3, RZ, RZ, -R3 ;  /* 0x000000ffff03d224 */ /* 0x000fe200078e0a03 */
[----:B------:R-:W-:Y:S01]  /*16330*/  ISETP.GE.AND P5, PT, R16, RZ, PT ;  /* 0x000000ff1000720c */ /* 0x000fe20003fa6270 */
[----:B------:R-:W-:Y:S01]  /*16340*/  @!P3 IMAD.MOV R0, RZ, RZ, -R0 ;  /* 0x000000ffff00b224 */ /* 0x000fe200078e0a00 */
[----:B------:R-:W-:Y:S01]  /*16350*/  ISETP.GE.AND P3, PT, R19, RZ, PT ;  /* 0x000000ff1300720c */ /* 0x000fe20003f66270 */
[--C-:B------:R-:W-:Y:S01]  /*16360*/  @!P4 IMAD.IADD R4, R4, 0x1, -R10.reuse ;  /* 0x000000010404c824 */ /* 0x100fe200078e0a0a */
[----:B------:R-:W-:Y:S01]  /*16370*/  IABS R19, R19 ;  /* 0x0000001300137213 */ /* 0x000fe20000000000 */
[----:B------:R-:W-:Y:S01]  /*16380*/  @!P0 IMAD.IADD R2, R2, 0x1, -R10 ;  /* 0x0000000102028824 */ /* 0x000fe200078e0a0a */
[----:B------:R0:W-:Y:S01]  /*16390*/  STL [R1+0x17c], R0 ;  /* 0x00017c0001007387 */ /* 0x0001e20000100800 */
[----:B------:R-:W-:Y:S01]  /*163a0*/  IABS R16, R16 ;  /* 0x0000001000107213 */ /* 0x000fe20000000000 */
[----:B------:R-:W-:Y:S01]  /*163b0*/  VIADD R8, R28, 0x54 ;  /* 0x000000541c087836 */ /* 0x000fe20000000000 */
[----:B------:R-:W-:Y:S01]  /*163c0*/  ISETP.GT.U32.AND P4, PT, R10, R4, PT ;  /* 0x000000040a00720c */ /* 0x000fe20003f84070 */
[----:B------:R-:W-:Y:S01]  /*163d0*/  IMAD.HI.U32 R11, R7, R19, RZ ;  /* 0x00000013070b7227 */ /* 0x000fe200078e00ff */
[----:B------:R-:W-:Y:S02]  /*163e0*/  STL [R1+0x178], R3 ;  /* 0x0001780301007387 */ /* 0x000fe40000100800 */
[----:B------:R-:W-:Y:S01]  /*163f0*/  ISETP.GE.AND P0, PT, R8, RZ, PT ;  /* 0x000000ff0800720c */ /* 0x000fe20003f06270 */
[----:B------:R-:W-:Y:S01]  /*16400*/  IMAD.MOV R11, RZ, RZ, -R11 ;  /* 0x000000ffff0b7224 */ /* 0x000fe200078e0a0b */
[----:B------:R-:W-:Y:S01]  /*16410*/  IABS R8, R8 ;  /* 0x0000000800087213 */ /* 0x000fe20000000000 */
[----:B0-----:R-:W-:-:S02]  /*16420*/  IMAD.MOV.U32 R0, RZ, RZ, R5 ;  /* 0x000000ffff007224 */ /* 0x001fc400078e0005 */
[----:B------:R-:W-:-:S04]  /*16430*/  IMAD.HI.U32 R6, R7, R16, RZ ;  /* 0x0000001007067227 */ /* 0x000fc800078e00ff */
[----:B------:R-:W-:Y:S01]  /*16440*/  @!P1 IMAD.MOV R0, RZ, RZ, -R0 ;  /* 0x000000ffff009224 */ /* 0x000fe200078e0a00 */
[----:B------:R-:W-:Y:S01]  /*16450*/  ISETP.GE.AND P1, PT, R9, RZ, PT ;  /* 0x000000ff0900720c */ /* 0x000fe20003f26270 */
[----:B------:R-:W-:Y:S01]  /*16460*/  IMAD R19, R10, R11, R19 ;  /* 0x0000000b0a137224 */ /* 0x000fe200078e0213 */
[----:B------:R-:W-:Y:S01]  /*16470*/  IABS R9, R9 ;  /* 0x0000000900097213 */ /* 0x000fe20000000000 */
[----:B------:R-:W-:Y:S01]  /*16480*/  IMAD.MOV R6, RZ, RZ, -R6 ;  /* 0x000000ffff067224 */ /* 0x000fe200078e0a06 */
[----:B------:R0:W-:Y:S01]  /*16490*/  STL [R1+0x170], R0 ;  /* 0x0001700001007387 */ /* 0x0001e20000100800 */
[----:B------:R-:W-:Y:S02]  /*164a0*/  @!P4 IMAD.IADD R4, R4, 0x1, -R10 ;  /* 0x000000010404c824 */ /* 0x000fe400078e0a0a */
[----:B------:R-:W-:-:S04]  /*164b0*/  IMAD.HI.U32 R5, R7, R9, RZ ;  /* 0x0000000907057227 */ /* 0x000fc800078e00ff */
[----:B------:R-:W-:Y:S02]  /*164c0*/  IMAD.MOV R5, RZ, RZ, -R5 ;  /* 0x000000ffff057224 */ /* 0x000fe400078e0a05 */
[C---:B------:R-:W-:Y:S02]  /*164d0*/  IMAD R16, R10.reuse, R6, R16 ;  /* 0x000000060a107224 */ /* 0x040fe400078e0210 */
[----:B0-----:R-:W-:Y:S02]  /*164e0*/  IMAD.MOV.U32 R0, RZ, RZ, R2 ;  /* 0x000000ffff007224 */ /* 0x001fe400078e0002 */
[C---:B------:R-:W-:Y:S01]  /*164f0*/  IMAD R9, R10.reuse, R5, R9 ;  /* 0x000000050a097224 */ /* 0x040fe200078e0209 */
[C---:B------:R-:W-:Y:S01]  /*16500*/  ISETP.GT.U32.AND P4, PT, R10.reuse, R16, PT ;  /* 0x000000100a00720c */ /* 0x040fe20003f84070 */
[----:B------:R-:W-:Y:S01]  /*16510*/  @!P2 IMAD.MOV R0, RZ, RZ, -R0 ;  /* 0x000000ffff00a224 */ /* 0x000fe200078e0a00 */
[----:B------:R-:W-:Y:S01]  /*16520*/  ISETP.GT.U32.AND P2, PT, R10, R19, PT ;  /* 0x000000130a00720c */ /* 0x000fe20003f44070 */
[----:B------:R-:W-:-:S02]  /*16530*/  VIADD R13, R28, 0x52 ;  /* 0x000000521c0d7836 */ /* 0x000fc40000000000 */
[----:B------:R-:W-:Y:S01]  /*16540*/  IMAD.HI.U32 R2, R7, R8, RZ ;  /* 0x0000000807027227 */ /* 0x000fe200078e00ff */
[----:B------:R0:W-:Y:S02]  /*16550*/  STL [R1+0x16c], R0 ;  /* 0x00016c0001007387 */ /* 0x0001e40000100800 */
[----:B------:R-:W-:Y:S01]  /*16560*/  IABS R15, R13 ;  /* 0x0000000d000f7213 */ /* 0x000fe20000000000 */
[----:B------:R-:W-:Y:S02]  /*16570*/  IMAD.MOV R2, RZ, RZ, -R2 ;  /* 0x000000ffff027224 */ /* 0x000fe400078e0a02 */
[----:B------:R-:W-:Y:S02]  /*16580*/  VIADD R5, R28, 0x50 ;  /* 0x000000501c057836 */ /* 0x000fe40000000000 */
[--C-:B------:R-:W-:Y:S02]  /*16590*/  @!P4 IMAD.IADD R16, R16, 0x1, -R10.reuse ;  /* 0x000000011010c824 */ /* 0x100fe400078e0a0a */
[----:B------:R-:W-:Y:S01]  /*165a0*/  @!P2 IMAD.IADD R19, R19, 0x1, -R10 ;  /* 0x000000011313a824 */ /* 0x000fe200078e0a0a */
[----:B------:R-:W-:Y:S01]  /*165b0*/  IABS R14, R5 ;  /* 0x00000005000e7213 */ /* 0x000fe20000000000 */
[----:B0-----:R-:W-:Y:S01]  /*165c0*/  IMAD.MOV.U32 R0, RZ, RZ, R4 ;  /* 0x000000ffff007224 */ /* 0x001fe200078e0004 */
[----:B------:R-:W-:Y:S01]  /*165d0*/  IABS R4, R18 ;  /* 0x0000001200047213 */ /* 0x000fe20000000000 */
[C---:B------:R-:W-:Y:S01]  /*165e0*/  IMAD R8, R10.reuse, R2, R8 ;  /* 0x000000020a087224 */ /* 0x040fe200078e0208 */
        /* <DEDUP_REMOVED lines=9> */
[--C-:B------:R-:W-:Y:S02]  /*16680*/  @!P6 IMAD.IADD R9, R9, 0x1, -R10.reuse ;  /* 0x000000010909e824 */ /* 0x100fe400078e0a0a */
[----:B------:R-:W-:Y:S01]  /*16690*/  @!P2 IMAD.IADD R19, R19, 0x1, -R10 ;  /* 0x000000011313a824 */ /* 0x000fe200078e0a0a */
[C---:B------:R-:W-:Y:S01]  /*166a0*/  ISETP.GT.U32.AND P2, PT, R10.reuse, R8, PT ;  /* 0x000000080a00720c */ /* 0x040fe20003f44070 */
[C---:B------:R-:W-:Y:S01]  /*166b0*/  IMAD R4, R10.reuse, R11, R4 ;  /* 0x0000000b0a047224 */ /* 0x040fe200078e0204 */
[C---:B------:R-:W-:Y:S01]  /*166c0*/  ISETP.GT.U32.AND P6, PT, R10.reuse, R9, PT ;  /* 0x000000090a00720c */ /* 0x040fe20003fc4070 */
[----:B------:R-:W-:-:S02]  /*166d0*/  IMAD R15, R10, R2, R15 ;  /* 0x000000020a0f7224 */ /* 0x000fc400078e020f */
[--C-:B------:R-:W-:Y:S01]  /*166e0*/  @!P4 IMAD.IADD R16, R16, 0x1, -R10.reuse ;  /* 0x000000011010c824 */ /* 0x100fe200078e0a0a */
[----:B------:R-:W-:Y:S01]  /*166f0*/  ISETP.GT.U32.AND P4, PT, R10, R4, PT ;  /* 0x000000040a00720c */ /* 0x000fe20003f84070 */
[C---:B------:R-:W-:Y:S02]  /*16700*/  VIADD R6, R28.reuse, 0x51 ;  /* 0x000000511c067836 */ /* 0x040fe40000000000 */
[----:B------:R-:W-:Y:S02]  /*16710*/  VIADD R2, R28, 0x4f ;  /* 0x0000004f1c027836 */ /* 0x000fe40000000000 */
[----:B0-----:R-:W-:Y:S01]  /*16720*/  IMAD.MOV.U32 R0, RZ, RZ, R19 ;  /* 0x000000ffff007224 */ /* 0x001fe200078e0013 */
[----:B------:R-:W-:Y:S01]  /*16730*/  IABS R12, R6 ;  /* 0x00000006000c7213 */ /* 0x000fe20000000000 */
[--C-:B------:R-:W-:Y:S01]  /*16740*/  @!P2 IMAD.IADD R8, R8, 0x1, -R10.reuse ;  /* 0x000000010808a824 */ /* 0x100fe200078e0a0a */
[----:B------:R-:W-:Y:S01]  /*16750*/  ISETP.GE.AND P2, PT, R18, RZ, PT ;  /* 0x000000ff1200720c */ /* 0x000fe20003f46270 */
[----:B------:R-:W-:Y:S01]  /*16760*/  @!P6 IMAD.IADD R9, R9, 0x1, -R10 ;  /* 0x000000010909e824 */ /* 0x000fe200078e0a0a */
[C---:B------:R-:W-:Y:S01]  /*16770*/  ISETP.GT.U32.AND P6, PT, R10.reuse, R15, PT ;  /* 0x0000000f0a00720c */ /* 0x040fe20003fc4070 */
[----:B------:R-:W-:Y:S01]  /*16780*/  @!P3 IMAD.MOV R0, RZ, RZ, -R0 ;  /* 0x000000ffff00b224 */ /* 0x000fe200078e0a00 */
[----:B------:R-:W-:Y:S01]  /*16790*/  IABS R18, R2 ;  /* 0x0000000200127213 */ /* 0x000fe20000000000 */
        /* <DEDUP_REMOVED lines=8> */
[----:B------:R-:W-:Y:S02]  /*16820*/  IMAD.MOV.U32 R13, RZ, RZ, R18 ;  /* 0x000000ffff0d7224 */ /* 0x000fe400078e0012 */
[----:B0-----:R-:W-:Y:S01]  /*16830*/  IMAD.MOV.U32 R0, RZ, RZ, R16 ;  /* 0x000000ffff007224 */ /* 0x001fe200078e0010 */
[C---:B------:R-:W-:Y:S01]  /*16840*/  ISETP.GT.U32.AND P6, PT, R10.reuse, R15, PT ;  /* 0x0000000f0a00720c */ /* 0x040fe20003fc4070 */
[----:B------:R-:W-:Y:S02]  /*16850*/  IMAD R14, R10, R11, R14 ;  /* 0x0000000b0a0e7224 */ /* 0x000fe400078e020e */
[----:B------:R-:W-:Y:S02]  /*16860*/  IMAD.MOV R17, RZ, RZ, -R17 ;  /* 0x000000ffff117224 */ /* 0x000fe400078e0a11 */
[----:B------:R-:W-:-:S04]  /*16870*/  IMAD.HI.U32 R11, R7, R13, RZ ;  /* 0x0000000d070b7227 */ /* 0x000fc800078e00ff */
[----:B------:R-:W-:Y:S01]  /*16880*/  @!P5 IMAD.MOV R0, RZ, RZ, -R0 ;  /* 0x000000ffff00d224 */ /* 0x000fe200078e0a00 */
[C---:B------:R-:W-:Y:S01]  /*16890*/  ISETP.GT.U32.AND P5, PT, R10.reuse, R4, PT ;  /* 0x000000040a00720c */ /* 0x040fe20003fa4070 */
[----:B------:R-:W-:Y:S02]  /*168a0*/  IMAD R12, R10, R17, R12 ;  /* 0x000000110a0c7224 */ /* 0x000fe400078e020c */
[--C-:B------:R-:W-:Y:S01]  /*168b0*/  @!P3 IMAD.IADD R8, R8, 0x1, -R10.reuse ;  /* 0x000000010808b824 */ /* 0x100fe200078e0a0a */
[----:B------:R0:W-:Y:S01]  /*168c0*/  STL [R1+0x15c], R0 ;  /* 0x00015c0001007387 */ /* 0x0001e20000100800 */
[----:B------:R-:W-:Y:S01]  /*168d0*/  IMAD.MOV R11, RZ, RZ, -R11 ;  /* 0x000000ffff0b7224 */ /* 0x000fe200078e0a0b */
[C---:B------:R-:W-:Y:S01]  /*168e0*/  ISETP.GT.U32.AND P3, PT, R10.reuse, R12, PT ;  /* 0x0000000c0a00720c */ /* 0x040fe20003f64070 */
[----:B------:R-:W-:Y:S02]  /*168f0*/  @!P6 IMAD.IADD R15, R15, 0x1, -R10 ;  /* 0x000000010f0fe824 */ /* 0x000fe400078e0a0a */
[----:B------:R-:W-:-:S02]  /*16900*/  IMAD R13, R10, R11, R13 ;  /* 0x0000000b0a0d7224 */ /* 0x000fc400078e020d */
[----:B------:R-:W-:Y:S02]  /*16910*/  IMAD.MOV.U32 R3, RZ, RZ, R9 ;  /* 0x000000ffff037224 */ /* 0x000fe400078e0009 */
[----:B------:R-:W-:Y:S01]  /*16920*/  VIADD R11, R28, 0x4e ;  /* 0x0000004e1c0b7836 */ /* 0x000fe20000000000 */
[C---:B------:R-:W-:Y:S01]  /*16930*/  ISETP.GT.U32.AND P6, PT, R10.reuse, R13, PT ;  /* 0x0000000d0a00720c */ /* 0x040fe20003fc4070 */
[----:B0-----:R-:W-:Y:S02]  /*16940*/  IMAD.MOV.U32 R0, RZ, RZ, R8 ;  /* 0x000000ffff007224 */ /* 0x001fe400078e0008 */
[----:B------:R-:W-:Y:S01]  /*16950*/  @!P1 IMAD.MOV R3, RZ, RZ, -R3 ;  /* 0x000000ffff039224 */ /* 0x000fe200078e0a03 */
[----:B------:R-:W-:Y:S01]  /*16960*/  IABS R9, R11 ;  /* 0x0000000b00097213 */ /* 0x000fe20000000000 */
[----:B------:R-:W-:Y:S01]  /*16970*/  @!P0 IMAD.MOV R0, RZ, RZ, -R0 ;  /* 0x000000ffff008224 */ /* 0x000fe200078e0a00 */
[----:B------:R-:W-:Y:S01]  /*16980*/  ISETP.GT.U32.AND P0, PT, R10, R14, PT ;  /* 0x0000000e0a00720c */ /* 0x000fe20003f04070 */
[--C-:B------:R-:W-:Y:S01]  /*16990*/  @!P5 IMAD.IADD R4, R4, 0x1, -R10.reuse ;  /* 0x000000010404d824 */ /* 0x100fe200078e0a0a */
[----:B------:R-:W-:Y:S01]  /*169a0*/  ISETP.GE.AND P5, PT, R5, RZ, PT ;  /* 0x000000ff0500720c */ /* 0x000fe20003fa6270 */
[----:B------:R-:W-:Y:S01]  /*169b0*/  VIADD R5, R28, 0x4d ;  /* 0x0000004d1c057836 */ /* 0x000fe20000000000 */
[----:B------:R-:W-:Y:S01]  /*169c0*/  STL [R1+0x158], R3 ;  /* 0x0001580301007387 */ /* 0x000fe20000100800 */
[--C-:B------:R-:W-:Y:S01]  /*169d0*/  @!P3 IMAD.IADD R12, R12, 0x1, -R10.reuse ;  /* 0x000000010c0cb824 */ /* 0x100fe200078e0a0a */
[----:B------:R-:W-:Y:S01]  /*169e0*/  ISETP.GE.AND P1, PT, R6, RZ, PT ;  /* 0x000000ff0600720c */ /* 0x000fe20003f26270 */
[----:B------:R-:W-:Y:S01]  /*169f0*/  @!P6 IMAD.IADD R13, R13, 0x1, -R10 ;  /* 0x000000010d0de824 */ /* 0x000fe200078e0a0a */
[----:B------:R0:W-:Y:S01]  /*16a00*/  STL [R1+0x154], R0 ;  /* 0x0001540001007387 */ /* 0x0001e20000100800 */
[----:B------:R-:W-:Y:S01]  /*16a10*/  IABS R8, R5 ;  /* 0x0000000500087213 */ /* 0x000fe20000000000 */
[----:B------:R-:W-:Y:S01]  /*16a20*/  IMAD.HI.U32 R6, R7, R9, RZ ;  /* 0x0000000907067227 */ /* 0x000fe200078e00ff */
[----:B------:R-:W-:-:S03]  /*16a30*/  ISETP.GE.AND P3, PT, R2, RZ, PT ;  /* 0x000000ff0200720c */ /* 0x000fc60003f66270 */
[----:B------:R-:W-:Y:S01]  /*16a40*/  @!P0 IMAD.IADD R14, R14, 0x1, -R10 ;  /* 0x000000010e0e8824 */ /* 0x000fe200078e0a0a */
[C---:B------:R-:W-:Y:S01]  /*16a50*/  ISETP.GT.U32.AND P0, PT, R10.reuse, R12, PT ;  /* 0x0000000c0a00720c */ /* 0x040fe20003f04070 */
[----:B------:R-:W-:Y:S02]  /*16a60*/  IMAD.MOV R6, RZ, RZ, -R6 ;  /* 0x000000ffff067224 */ /* 0x000fe400078e0a06 */
[----:B0-----:R-:W-:Y:S01]  /*16a70*/  IMAD.MOV.U32 R0, RZ, RZ, R4 ;  /* 0x000000ffff007224 */ /* 0x001fe200078e0004 */
[----:B------:R-:W-:Y:S01]  /*16a80*/  ISETP.GT.U32.AND P6, PT, R10, R14, PT ;  /* 0x0000000e0a00720c */ /* 0x000fe20003fc4070 */
[----:B------:R-:W-:-:S04]  /*16a90*/  IMAD.HI.U32 R16, R7, R8, RZ ;  /* 0x0000000807107227 */ /* 0x000fc800078e00ff */
[----:B------:R-:W-:Y:S01]  /*16aa0*/  @!P2 IMAD.MOV R0, RZ, RZ, -R0 ;  /* 0x000000ffff00a224 */ /* 0x000fe200078e0a00 */
[C---:B------:R-:W-:Y:S01]  /*16ab0*/  ISETP.GT.U32.AND P2, PT, R10.reuse, R13, PT ;  /* 0x0000000d0a00720c */ /* 0x040fe20003f44070 */
[----:B------:R-:W-:Y:S02]  /*16ac0*/  IMAD R9, R10, R6, R9 ;  /* 0x000000060a097224 */ /* 0x000fe400078e0209 */
[----:B------:R-:W-:Y:S01]  /*16ad0*/  IMAD.MOV R16, RZ, RZ, -R16 ;  /* 0x000000ffff107224 */ /* 0x000fe200078e0a10 */
[----:B------:R0:W-:Y:S01]  /*16ae0*/  STL [R1+0x150], R0 ;  /* 0x0001500001007387 */ /* 0x0001e20000100800 */
[----:B------:R-:W-:Y:S02]  /*16af0*/  VIADD R2, R28, 0x4c ;  /* 0x0000004c1c027836 */ /* 0x000fe40000000000 */
[----:B------:R-:W-:Y:S01]  /*16b00*/  @!P0 IMAD.IADD R12, R12, 0x1, -R10 ;  /* 0x000000010c0c8824 */ /* 0x000fe200078e0a0a */
[C---:B------:R-:W-:Y:S01]  /*16b10*/  ISETP.GT.U32.AND P0, PT, R10.reuse, R9, PT ;  /* 0x000000090a00720c */ /* 0x040fe20003f04070 */
[----:B------:R-:W-:Y:S01]  /*16b20*/  IMAD R8, R10, R16, R8 ;  /* 0x000000100a087224 */ /* 0x000fe200078e0208 */
[----:B------:R-:W-:Y:S01]  /*16b30*/  IABS R6, R2 ;  /* 0x0000000200067213 */ /* 0x000fe20000000000 */
[----:B------:R-:W-:-:S02]  /*16b40*/  VIADD R4, R28, 0x4b ;  /* 0x0000004b1c047836 */ /* 0x000fc40000000000 */
[----:B------:R-:W-:Y:S01]  /*16b50*/  @!P2 IMAD.IADD R13, R13, 0x1, -R10 ;  /* 0x000000010d0da824 */ /* 0x000fe200078e0a0a */
[----:B------:R-:W-:Y:S01]  /*16b60*/  ISETP.GT.U32.AND P2, PT, R10, R8, PT ;  /* 0x000000080a00720c */ /* 0x000fe20003f44070 */
[----:B------:R-:W-:Y:S01]  /*16b70*/  IMAD.HI.U32 R17, R7, R6, RZ ;  /* 0x0000000607117227 */ /* 0x000fe200078e00ff */
[----:B------:R-:W-:-:S03]  /*16b80*/  IABS R20, R4 ;  /* 0x0000000400147213 */ /* 0x000fc60000000000 */
[----:B------:R-:W-:Y:S02]  /*16b90*/  IMAD.MOV R17, RZ, RZ, -R17 ;  /* 0x000000ffff117224 */ /* 0x000fe400078e0a11 */
[--C-:B------:R-:W-:Y:S01]  /*16ba0*/  @!P0 IMAD.IADD R9, R9, 0x1, -R10.reuse ;  /* 0x0000000109098824 */ /* 0x100fe200078e0a0a */
[----:B------:R-:W-:Y:S01]  /*16bb0*/  ISETP.GE.AND P0, PT, R5, RZ, PT ;  /* 0x000000ff0500720c */ /* 0x000fe20003f06270 */
[----:B------:R-:W-:Y:S01]  /*16bc0*/  @!P6 IMAD.IADD R14, R14, 0x1, -R10 ;  /* 0x000000010e0ee824 */ /* 0x000fe200078e0a0a */
[----:B------:R-:W-:Y:S01]  /*16bd0*/  ISETP.GE.AND P6, PT, R11, RZ, PT ;  /* 0x000000ff0b00720c */ /* 0x000fe20003fc6270 */
[----:B------:R-:W-:Y:S02]  /*16be0*/  IMAD.MOV.U32 R3, RZ, RZ, R15 ;  /* 0x000000ffff037224 */ /* 0x000fe400078e000f */
[----:B------:R-:W-:-:S04]  /*16bf0*/  IMAD.HI.U32 R16, R7, R20, RZ ;  /* 0x0000001407107227 */ /* 0x000fc800078e00ff */
[----:B------:R-:W-:Y:S02]  /*16c00*/  VIADD R11, R28, 0x4a ;  /* 0x0000004a1c0b7836 */ /* 0x000fe40000000000 */
[----:B------:R-:W-:Y:S02]  /*16c10*/  IMAD R6, R10, R17, R6 ;  /* 0x000000110a067224 */ /* 0x000fe400078e0206 */
[----:B------:R-:W-:Y:S01]  /*16c20*/  @!P2 IMAD.IADD R8, R8, 0x1, -R10 ;  /* 0x000000010808a824 */ /* 0x000fe200078e0a0a */
[C---:B------:R-:W-:Y:S01]  /*16c30*/  ISETP.GT.U32.AND P2, PT, R10.reuse, R9, PT ;  /* 0x000000090a00720c */ /* 0x040fe20003f44070 */
[----:B0-----:R-:W-:Y:S01]  /*16c40*/  IMAD.MOV.U32 R0, RZ, RZ, R12 ;  /* 0x000000ffff007224 */ /* 0x001fe200078e000c */
[----:B------:R-:W-:Y:S01]  /*16c50*/  IABS R17, R11 ;  /* 0x0000000b00117213 */ /* 0x000fe20000000000 */
[----:B------:R-:W-:Y:S01]  /*16c60*/  @!P4 IMAD.MOV R3, RZ, RZ, -R3 ;  /* 0x000000ffff03c224 */ /* 0x000fe200078e0a03 */
[----:B------:R-:W-:Y:S01]  /*16c70*/  ISETP.GT.U32.AND P4, PT, R10, R6, PT ;  /* 0x000000060a00720c */ /* 0x000fe20003f84070 */
[----:B------:R-:W-:-:S02]  /*16c80*/  IMAD.MOV R16, RZ, RZ, -R16 ;  /* 0x000000ffff107224 */ /* 0x000fc400078e0a10 */
[----:B------:R-:W-:Y:S01]  /*16c90*/  VIADD R5, R28, 0x49 ;  /* 0x000000491c057836 */ /* 0x000fe20000000000 */
[----:B------:R0:W-:Y:S01]  /*16ca0*/  STL [R1+0x14c], R3 ;  /* 0x00014c0301007387 */ /* 0x0001e20000100800 */
[----:B------:R-:W-:Y:S01]  /*16cb0*/  @!P1 IMAD.MOV R0, RZ, RZ, -R0 ;  /* 0x000000ffff009224 */ /* 0x000fe200078e0a00 */
[C---:B------:R-:W-:Y:S01]  /*16cc0*/  ISETP.GT.U32.AND P1, PT, R10.reuse, R8, PT ;  /* 0x000000080a00720c */ /* 0x040fe20003f24070 */
[----:B------:R-:W-:Y:S01]  /*16cd0*/  IMAD R20, R10, R16, R20 ;  /* 0x000000100a147224 */ /* 0x000fe200078e0214 */
[----:B------:R-:W-:Y:S01]  /*16ce0*/  IABS R16, R5 ;  /* 0x0000000500107213 */ /* 0x000fe20000000000 */
[----:B------:R-:W-:Y:S01]  /*16cf0*/  IMAD.HI.U32 R12, R7, R17, RZ ;  /* 0x00000011070c7227 */ /* 0x000fe200078e00ff */
[----:B------:R1:W-:Y:S03]  /*16d00*/  STL [R1+0x148], R0 ;  /* 0x0001480001007387 */ /* 0x0003e60000100800 */
[----:B------:R-:W-:Y:S01]  /*16d10*/  @!P2 IMAD.IADD R9, R9, 0x1, -R10 ;  /* 0x000000010909a824 */ /* 0x000fe200078e0a0a */
[----:B------:R-:W-:Y:S01]  /*16d20*/  ISETP.GE.AND P2, PT, R4, RZ, PT ;  /* 0x000000ff0400720c */ /* 0x000fe20003f46270 */
[----:B0-----:R-:W-:-:S02]  /*16d30*/  IMAD.MOV.U32 R3, RZ, RZ, R14 ;  /* 0x000000ffff037224 */ /* 0x001fc400078e000e */
[----:B------:R-:W-:Y:S02]  /*16d40*/  IMAD.MOV R12, RZ, RZ, -R12 ;  /* 0x000000ffff0c7224 */ /* 0x000fe400078e0a0c */
[----:B------:R-:W-:Y:S01]  /*16d50*/  @!P5 IMAD.MOV R3, RZ, RZ, -R3 ;  /* 0x000000ffff03d224 */ /* 0x000fe200078e0a03 */
[----:B------:R-:W-:Y:S01]  /*16d60*/  ISETP.GT.U32.AND P5, PT, R10, R20, PT ;  /* 0x000000140a00720c */ /* 0x000fe20003fa4070 */
[----:B-1----:R-:W-:Y:S02]  /*16d70*/  IMAD.MOV.U32 R0, RZ, RZ, R13 ;  /* 0x000000ffff007224 */ /* 0x002fe400078e000d */
[----:B------:R-:W-:Y:S01]  /*16d80*/  IMAD.HI.U32 R13, R7, R16, RZ ;  /* 0x00000010070d7227 */ /* 0x000fe200078e00ff */
[----:B------:R0:W-:Y:S03]  /*16d90*/  STL [R1+0x144], R3 ;  /* 0x0001440301007387 */ /* 0x0001e60000100800 */
[----:B------:R-:W-:Y:S01]  /*16da0*/  @!P3 IMAD.MOV R0, RZ, RZ, -R0 ;  /* 0x000000ffff00b224 */ /* 0x000fe200078e0a00 */
[----:B------:R-:W-:Y:S01]  /*16db0*/  ISETP.GE.AND P3, PT, R2, RZ, PT ;  /* 0x000000ff0200720c */ /* 0x000fe20003f66270 */
[----:B------:R-:W-:-:S02]  /*16dc0*/  IMAD.MOV R13, RZ, RZ, -R13 ;  /* 0x000000ffff0d7224 */ /* 0x000fc400078e0a0d */
[--C-:B------:R-:W-:Y:S01]  /*16dd0*/  @!P1 IMAD.IADD R8, R8, 0x1, -R10.reuse ;  /* 0x0000000108089824 */ /* 0x100fe200078e0a0a */
[----:B------:R1:W-:Y:S01]  /*16de0*/  STL [R1+0x140], R0 ;  /* 0x0001400001007387 */ /* 0x0003e20000100800 */
[----:B------:R-:W-:Y:S01]  /*16df0*/  @!P4 IMAD.IADD R6, R6, 0x1, -R10 ;  /* 0x000000010606c824 */ /* 0x000fe200078e0a0a */
[----:B------:R-:W-:Y:S01]  /*16e00*/  ISETP.GE.AND P1, PT, R11, RZ, PT ;  /* 0x000000ff0b00720c */ /* 0x000fe20003f26270 */
[C---:B------:R-:W-:Y:S02]  /*16e10*/  IMAD R17, R10.reuse, R12, R17 ;  /* 0x0000000c0a117224 */ /* 0x040fe400078e0211 */
[----:B0-----:R-:W-:Y:S01]  /*16e20*/  IMAD.MOV.U32 R3, RZ, RZ, R9 ;  /* 0x000000ffff037224 */ /* 0x001fe200078e0009 */
[C---:B------:R-:W-:Y:S01]  /*16e30*/  ISETP.GT.U32.AND P4, PT, R10.reuse, R6, PT ;  /* 0x000000060a00720c */ /* 0x040fe20003f84070 */
[C---:B------:R-:W-:Y:S02]  /*16e40*/  IMAD R16, R10.reuse, R13, R16 ;  /* 0x0000000d0a107224 */ /* 0x040fe400078e0210 */
[----:B------:R-:W-:Y:S01]  /*16e50*/  @!P6 IMAD.MOV R3, RZ, RZ, -R3 ;  /* 0x000000ffff03e224 */ /* 0x000fe200078e0a03 */
[----:B------:R-:W-:Y:S01]  /*16e60*/  ISETP.GT.U32.AND P6, PT, R10, R17, PT ;  /* 0x000000110a00720c */ /* 0x000fe20003fc4070 */
[----:B-1----:R-:W-:-:S02]  /*16e70*/  IMAD.MOV.U32 R0, RZ, RZ, R8 ;  /* 0x000000ffff007224 */ /* 0x002fc400078e0008 */
[----:B------:R-:W-:Y:S01]  /*16e80*/  @!P5 IMAD.IADD R20, R20, 0x1, -R10 ;  /* 0x000000011414d824 */ /* 0x000fe200078e0a0a */
[----:B------:R-:W-:Y:S01]  /*16e90*/  STL [R1+0x13c], R3 ;  /* 0x00013c0301007387 */ /* 0x000fe20000100800 */
[----:B------:R-:W-:Y:S01]  /*16ea0*/  @!P0 IMAD.MOV R0, RZ, RZ, -R0 ;  /* 0x000000ffff008224 */ /* 0x000fe200078e0a00 */
[----:B------:R-:W-:Y:S01]  /*16eb0*/  ISETP.GT.U32.AND P0, PT, R10, R16, PT ;  /* 0x000000100a00720c */ /* 0x000fe20003f04070 */
[----:B------:R-:W-:Y:S01]  /*16ec0*/  VIADD R2, R28, 0x48 ;  /* 0x000000481c027836 */ /* 0x000fe20000000000 */
[----:B------:R-:W-:Y:S01]  /*16ed0*/  ISETP.GT.U32.AND P5, PT, R10, R20, PT ;  /* 0x000000140a00720c */ /* 0x000fe20003fa4070 */
[----:B------:R-:W-:Y:S01]  /*16ee0*/  VIADD R4, R28, 0x47 ;  /* 0x000000471c047836 */ /* 0x000fe20000000000 */
[----:B------:R0:W-:Y:S01]  /*16ef0*/  STL [R1+0x138], R0 ;  /* 0x0001380001007387 */ /* 0x0001e20000100800 */
[--C-:B------:R-:W-:Y:S01]  /*16f00*/  @!P4 IMAD.IADD R6, R6, 0x1, -R10.reuse ;  /* 0x000000010606c824 */ /* 0x100fe200078e0a0a */
[----:B------:R-:W-:Y:S01]  /*16f10*/  IABS R15, R2 ;  /* 0x00000002000f7213 */ /* 0x000fe20000000000 */
[----:B------:R-:W-:Y:S01]  /*16f20*/  @!P6 IMAD.IADD R17, R17, 0x1, -R10 ;  /* 0x000000011111e824 */ /* 0x000fe200078e0a0a */
[----:B------:R-:W-:Y:S01]  /*16f30*/  IABS R11, R4 ;  /* 0x00000004000b7213 */ /* 0x000fe20000000000 */
[----:B------:R-:W-:Y:S01]  /*16f40*/  VIADD R9, R28, 0x46 ;  /* 0x000000461c097836 */ /* 0x000fe20000000000 */
[----:B------:R-:W-:Y:S01]  /*16f50*/  ISETP.GE.AND P4, PT, R5, RZ, PT ;  /* 0x000000ff0500720c */ /* 0x000fe20003f86270 */
[----:B------:R-:W-:Y:S01]  /*16f60*/  IMAD.HI.U32 R5, R7, R15, RZ ;  /* 0x0000000f07057227 */ /* 0x000fe200078e00ff */
[----:B------:R-:W-:-:S02]  /*16f70*/  ISETP.GT.U32.AND P6, PT, R10, R17, PT ;  /* 0x000000110a00720c */ /* 0x000fc40003fc4070 */
[----:B------:R-:W-:Y:S01]  /*16f80*/  IABS R8, R9 ;  /* 0x0000000900087213 */ /* 0x000fe20000000000 */
[----:B0-----:R-:W-:Y:S02]  /*16f90*/  IMAD.MOV.U32 R0, RZ, RZ, R6 ;  /* 0x000000ffff007224 */ /* 0x001fe400078e0006 */
[--C-:B------:R-:W-:Y:S01]  /*16fa0*/  @!P0 IMAD.IADD R16, R16, 0x1, -R10.reuse ;  /* 0x0000000110108824 */ /* 0x100fe200078e0a0a */
[----:B------:R-:W-:Y:S01]  /*16fb0*/  ISETP.GE.AND P0, PT, R4, RZ, PT ;  /* 0x000000ff0400720c */ /* 0x000fe20003f06270 */
[----:B------:R-:W-:Y:S01]  /*16fc0*/  @!P5 IMAD.IADD R20, R20, 0x1, -R10 ;  /* 0x000000011414d824 */ /* 0x000fe200078e0a0a */
[----:B------:R-:W-:Y:S01]  /*16fd0*/  ISETP.GE.AND P5, PT, R2, RZ, PT ;  /* 0x000000ff0200720c */ /* 0x000fe20003fa6270 */
[----:B------:R-:W-:Y:S01]  /*16fe0*/  @!P3 IMAD.MOV R0, RZ, RZ, -R0 ;  /* 0x000000ffff00b224 */ /* 0x000fe200078e0a00 */
[----:B------:R-:W-:Y:S01]  /*16ff0*/  ISETP.GT.U32.AND P3, PT, R10, R16, PT ;  /* 0x000000100a00720c */ /* 0x000fe20003f64070 */
[----:B------:R-:W-:-:S03]  /*17000*/  IMAD.HI.U32 R2, R7, R11, RZ ;  /* 0x0000000b07027227 */ /* 0x000fc600078e00ff */
[----:B------:R0:W-:Y:S01]  /*17010*/  STL [R1+0x134], R0 ;  /* 0x0001340001007387 */ /* 0x0001e20000100800 */
[----:B------:R-:W-:Y:S02]  /*17020*/  IMAD.MOV R5, RZ, RZ, -R5 ;  /* 0x000000ffff057224 */ /* 0x000fe400078e0a05 */
[----:B------:R-:W-:Y:S02]  /*17030*/  IMAD.MOV R2, RZ, RZ, -R2 ;  /* 0x000000ffff027224 */ /* 0x000fe400078e0a02 */
[C---:B------:R-:W-:Y:S02]  /*17040*/  IMAD R15, R10.reuse, R5, R15 ;  /* 0x000000050a0f7224 */ /* 0x040fe400078e020f */
[C---:B------:R-:W-:Y:S02]  /*17050*/  IMAD R11, R10.reuse, R2, R11 ;  /* 0x000000020a0b7224 */ /* 0x040fe400078e020b */
[--C-:B------:R-:W-:Y:S01]  /*17060*/  @!P6 IMAD.IADD R17, R17, 0x1, -R10.reuse ;  /* 0x000000011111e824 */ /* 0x100fe200078e0a0a */
[----:B------:R-:W-:Y:S01]  /*17070*/  ISETP.GT.U32.AND P6, PT, R10, R15, PT ;  /* 0x0000000f0a00720c */ /* 0x000fe20003fc4070 */
[----:B------:R-:W-:Y:S01]  /*17080*/  @!P3 IMAD.IADD R16, R16, 0x1, -R10 ;  /* 0x000000011010b824 */ /* 0x000fe200078e0a0a */
[----:B------:R-:W-:Y:S01]  /*17090*/  ISETP.GT.U32.AND P3, PT, R10, R11, PT ;  /* 0x0000000b0a00720c */ /* 0x000fe20003f64070 */
[----:B------:R-:W-:-:S02]  /*170a0*/  VIADD R13, R28, 0x45 ;  /* 0x000000451c0d7836 */ /* 0x000fc40000000000 */
[----:B0-----:R-:W-:Y:S02]  /*170b0*/  IMAD.MOV.U32 R0, RZ, RZ, R20 ;  /* 0x000000ffff007224 */ /* 0x001fe400078e0014 */
[----:B------:R-:W-:Y:S01]  /*170c0*/  IMAD.HI.U32 R2, R7, R8, RZ ;  /* 0x0000000807027227 */ /* 0x000fe200078e00ff */
[----:B------:R-:W-:-:S03]  /*170d0*/  IABS R12, R13 ;  /* 0x0000000d000c7213 */ /* 0x000fc60000000000 */
[----:B------:R-:W-:Y:S01]  /*170e0*/  @!P2 IMAD.MOV R0, RZ, RZ, -R0 ;  /* 0x000000ffff00a224 */ /* 0x000fe200078e0a00 */
[----:B------:R-:W-:Y:S01]  /*170f0*/  ISETP.GE.AND P2, PT, R9, RZ, PT ;  /* 0x000000ff0900720c */ /* 0x000fe20003f46270 */
[--C-:B------:R-:W-:Y:S02]  /*17100*/  @!P6 IMAD.IADD R15, R15, 0x1, -R10.reuse ;  /* 0x000000010f0fe824 */ /* 0x100fe400078e0a0a */
[----:B------:R-:W-:Y:S01]  /*17110*/  @!P3 IMAD.IADD R11, R11, 0x1, -R10 ;  /* 0x000000010b0bb824 */ /* 0x000fe200078e0a0a */
[----:B------:R0:W-:Y:S01]  /*17120*/  STL [R1+0x130], R0 ;  /* 0x0001300001007387 */ /* 0x0001e20000100800 */
[----:B------:R-:W-:Y:S01]  /*17130*/  IMAD.HI.U32 R19, R7, R12, RZ ;  /* 0x0000000c07137227 */ /* 0x000fe200078e00ff */
[----:B------:R-:W-:-:S03]  /*17140*/  ISETP.GT.U32.AND P3, PT, R10, R15, PT ;  /* 0x0000000f0a00720c */ /* 0x000fc60003f64070 */
[----:B------:R-:W-:Y:S02]  /*17150*/  VIADD R14, R28, 0x44 ;  /* 0x000000441c0e7836 */ /* 0x000fe40000000000 */
[----:B------:R-:W-:Y:S02]  /*17160*/  IMAD.MOV R2, RZ, RZ, -R2 ;  /* 0x000000ffff027224 */ /* 0x000fe400078e0a02 */
[----:B------:R-:W-:Y:S01]  /*17170*/  IMAD.MOV R19, RZ, RZ, -R19 ;  /* 0x000000ffff137224 */ /* 0x000fe200078e0a13 */
[----:B------:R-:W-:Y:S01]  /*17180*/  IABS R5, R14 ;  /* 0x0000000e00057213 */ /* 0x000fe20000000000 */
[----:B0-----:R-:W-:Y:S02]  /*17190*/  IMAD.MOV.U32 R0, RZ, RZ, R17 ;  /* 0x000000ffff007224 */ /* 0x001fe400078e0011 */
[C---:B------:R-:W-:Y:S02]  /*171a0*/  IMAD R8, R10.reuse, R2, R8 ;  /* 0x000000020a087224 */ /* 0x040fe400078e0208 */
[----:B------:R-:W-:-:S02]  /*171b0*/  IMAD R12, R10, R19, R12 ;  /* 0x000000130a0c7224 */ /* 0x000fc400078e020c */
[----:B------:R-:W-:Y:S01]  /*171c0*/  @!P1 IMAD.MOV R0, RZ, RZ, -R0 ;  /* 0x000000ffff009224 */ /* 0x000fe200078e0a00 */
[C---:B------:R-:W-:Y:S01]  /*171d0*/  ISETP.GT.U32.AND P1, PT, R10.reuse, R11, PT ;  /* 0x0000000b0a00720c */ /* 0x040fe20003f24070 */
[----:B------:R-:W-:Y:S01]  /*171e0*/  @!P3 IMAD.IADD R15, R15, 0x1, -R10 ;  /* 0x000000010f0fb824 */ /* 0x000fe200078e0a0a */
[C---:B------:R-:W-:Y:S01]  /*171f0*/  ISETP.GT.U32.AND P6, PT, R10.reuse, R8, PT ;  /* 0x000000080a00720c */ /* 0x040fe20003fc4070 */
[----:B------:R-:W-:Y:S01]  /*17200*/  IMAD.HI.U32 R18, R7, R5, RZ ;  /* 0x0000000507127227 */ /* 0x000fe200078e00ff */
[----:B------:R-:W-:Y:S01]  /*17210*/  ISETP.GT.U32.AND P3, PT, R10, R12, PT ;  /* 0x0000000c0a00720c */ /* 0x000fe20003f64070 */
[----:B------:R0:W-:Y:S02]  /*17220*/  STL [R1+0x12c], R0 ;  /* 0x00012c0001007387 */ /* 0x0001e40000100800 */
[----:B------:R-:W-:Y:S02]  /*17230*/  VIADD R4, R28, 0x43 ;  /* 0x000000431c047836 */ /* 0x000fe40000000000 */
[----:B------:R-:W-:-:S02]  /*17240*/  IMAD.MOV.U32 R3, RZ, RZ, R16 ;  /* 0x000000ffff037224 */ /* 0x000fc400078e0010 */
[----:B------:R-:W-:Y:S01]  /*17250*/  IMAD.MOV R18, RZ, RZ, -R18 ;  /* 0x000000ffff127224 */ /* 0x000fe200078e0a12 */
[----:B------:R-:W-:Y:S01]  /*17260*/  IABS R2, R4 ;  /* 0x0000000400027213 */ /* 0x000fe20000000000 */
[----:B------:R-:W-:Y:S02]  /*17270*/  @!P4 IMAD.MOV R3, RZ, RZ, -R3 ;  /* 0x000000ffff03c224 */ /* 0x000fe400078e0a03 */
[----:B0-----:R-:W-:Y:S02]  /*17280*/  IMAD.MOV.U32 R0, RZ, RZ, R15 ;  /* 0x000000ffff007224 */ /* 0x001fe400078e000f */
[----:B------:R-:W-:Y:S01]  /*17290*/  VIADD R6, R28, 0x42 ;  /* 0x000000421c067836 */ /* 0x000fe20000000000 */
[----:B------:R-:W-:Y:S01]  /*172a0*/  STL [R1+0x128], R3 ;  /* 0x0001280301007387 */ /* 0x000fe20000100800 */
[----:B------:R-:W-:Y:S01]  /*172b0*/  @!P5 IMAD.MOV R0, RZ, RZ, -R0 ;  /* 0x000000ffff00d224 */ /* 0x000fe200078e0a00 */
[----:B------:R-:W-:Y:S01]  /*172c0*/  ISETP.GE.AND P5, PT, R13, RZ, PT ;  /* 0x000000ff0d00720c */ /* 0x000fe20003fa6270 */
[C---:B------:R-:W-:Y:S01]  /*172d0*/  IMAD R5, R10.reuse, R18, R5 ;  /* 0x000000120a057224 */ /* 0x040fe200078e0205 */
[----:B------:R-:W-:Y:S01]  /*172e0*/  IABS R9, R6 ;  /* 0x0000000600097213 */ /* 0x000fe20000000000 */
[----:B------:R-:W-:Y:S01]  /*172f0*/  @!P1 IMAD.IADD R11, R11, 0x1, -R10 ;  /* 0x000000010b0b9824 */ /* 0x000fe200078e0a0a */
[----:B------:R0:W-:Y:S01]  /*17300*/  STL [R1+0x124], R0 ;  /* 0x0001240001007387 */ /* 0x0001e20000100800 */
[----:B------:R-:W-:Y:S01]  /*17310*/  IMAD.HI.U32 R17, R7, R2, RZ ;  /* 0x0000000207117227 */ /* 0x000fe200078e00ff */
[----:B------:R-:W-:-:S03]  /*17320*/  ISETP.GT.U32.AND P4, PT, R10, R5, PT ;  /* 0x000000050a00720c */ /* 0x000fc60003f84070 */
[--C-:B------:R-:W-:Y:S02]  /*17330*/  @!P6 IMAD.IADD R8, R8, 0x1, -R10.reuse ;  /* 0x000000010808e824 */ /* 0x100fe400078e0a0a */
[----:B------:R-:W-:Y:S01]  /*17340*/  @!P3 IMAD.IADD R12, R12, 0x1, -R10 ;  /* 0x000000010c0cb824 */ /* 0x000fe200078e0a0a */
[----:B------:R-:W-:Y:S01]  /*17350*/  ISETP.GE.AND P3, PT, R4, RZ, PT ;  /* 0x000000ff0400720c */ /* 0x000fe20003f66270 */
[----:B------:R-:W-:Y:S01]  /*17360*/  IMAD.MOV R17, RZ, RZ, -R17 ;  /* 0x000000ffff117224 */ /* 0x000fe200078e0a11 */
[----:B------:R-:W-:Y:S01]  /*17370*/  ISETP.GT.U32.AND P6, PT, R10, R8, PT ;  /* 0x000000080a00720c */ /* 0x000fe20003fc4070 */
[----:B0-----:R-:W-:Y:S02]  /*17380*/  IMAD.MOV.U32 R0, RZ, RZ, R11 ;  /* 0x000000ffff007224 */ /* 0x001fe400078e000b */
[----:B------:R-:W-:-:S04]  /*17390*/  IMAD.HI.U32 R13, R7, R9, RZ ;  /* 0x00000009070d7227 */ /* 0x000fc800078e00ff */
[----:B------:R-:W-:Y:S01]  /*173a0*/  @!P0 IMAD.MOV R0, RZ, RZ, -R0 ;  /* 0x000000ffff008224 */ /* 0x000fe200078e0a00 */
[C---:B------:R-:W-:Y:S01]  /*173b0*/  ISETP.GT.U32.AND P0, PT, R10.reuse, R12, PT ;  /* 0x0000000c0a00720c */ /* 0x040fe20003f04070 */
[C---:B------:R-:W-:Y:S02]  /*173c0*/  IMAD R2, R10.reuse, R17, R2 ;  /* 0x000000110a027224 */ /* 0x040fe400078e0202 */
[----:B------:R-:W-:Y:S01]  /*173d0*/  IMAD.MOV R13, RZ, RZ, -R13 ;  /* 0x000000ffff0d7224 */ /* 0x000fe200078e0a0d */
[----:B------:R0:W-:Y:S01]  /*173e0*/  STL [R1+0x120], R0 ;  /* 0x0001200001007387 */ /* 0x0001e20000100800 */
[--C-:B------:R-:W-:Y:S01]  /*173f0*/  @!P4 IMAD.IADD R5, R5, 0x1, -R10.reuse ;  /* 0x000000010505c824 */ /* 0x100fe200078e0a0a */
[C---:B------:R-:W-:Y:S01]  /*17400*/  ISETP.GT.U32.AND P1, PT, R10.reuse, R2, PT ;  /* 0x000000020a00720c */ /* 0x040fe20003f24070 */
[----:B------:R-:W-:Y:S02]  /*17410*/  IMAD R4, R10, R13, R9 ;  /* 0x0000000d0a047224 */ /* 0x000fe400078e0209 */
[--C-:B------:R-:W-:Y:S01]  /*17420*/  @!P6 IMAD.IADD R8, R8, 0x1, -R10.reuse ;  /* 0x000000010808e824 */ /* 0x100fe200078e0a0a */
[----:B------:R-:W-:Y:S01]  /*17430*/  ISETP.GT.U32.AND P4, PT, R10, R5, PT ;  /* 0x000000050a00720c */ /* 0x000fe20003f84070 */
[----:B------:R-:W-:Y:S01]  /*17440*/  VIADD R9, R28, 0x41 ;  /* 0x000000411c097836 */ /* 0x000fe20000000000 */
[----:B------:R-:W-:Y:S01]  /*17450*/  ISETP.GE.AND P6, PT, R14, RZ, PT ;  /* 0x000000ff0e00720c */ /* 0x000fe20003fc6270 */
[----:B------:R-:W-:Y:S01]  /*17460*/  @!P0 IMAD.IADD R12, R12, 0x1, -R10 ;  /* 0x000000010c0c8824 */ /* 0x000fe200078e0a0a */
[----:B------:R-:W-:Y:S01]  /*17470*/  ISETP.GT.U32.AND P0, PT, R10, R4, PT ;  /* 0x000000040a00720c */ /* 0x000fe20003f04070 */
[----:B0-----:R-:W-:Y:S01]  /*17480*/  IMAD.MOV.U32 R0, RZ, RZ, R8 ;  /* 0x000000ffff007224 */ /* 0x001fe200078e0008 */
[----:B------:R-:W-:Y:S01]  /*17490*/  IABS R15, R9 ;  /* 0x00000009000f7213 */ /* 0x000fe20000000000 */
[----:B------:R-:W-:-:S02]  /*174a0*/  VIADD R11, R28, 0x40 ;  /* 0x000000401c0b7836 */ /* 0x000fc40000000000 */
[----:B------:R-:W-:Y:S02]  /*174b0*/  @!P1 IMAD.IADD R2, R2, 0x1, -R10 ;  /* 0x0000000102029824 */ /* 0x000fe400078e0a0a */
[----:B------:R-:W-:Y:S01]  /*174c0*/  @!P2 IMAD.MOV R0, RZ, RZ, -R0 ;  /* 0x000000ffff00a224 */ /* 0x000fe200078e0a00 */
[----:B------:R-:W-:Y:S01]  /*174d0*/  IABS R14, R11 ;  /* 0x0000000b000e7213 */ /* 0x000fe20000000000 */
[--C-:B------:R-:W-:Y:S01]  /*174e0*/  @!P4 IMAD.IADD R5, R5, 0x1, -R10.reuse ;  /* 0x000000010505c824 */ /* 0x100fe200078e0a0a */
[----:B------:R-:W-:Y:S01]  /*174f0*/  ISETP.GT.U32.AND P1, PT, R10, R2, PT ;  /* 0x000000020a00720c */ /* 0x000fe20003f24070 */
[----:B------:R-:W-:Y:S01]  /*17500*/  VIADD R8, R28, 0x3f ;  /* 0x0000003f1c087836 */ /* 0x000fe20000000000 */
[----:B------:R0:W-:Y:S01]  /*17510*/  STL [R1+0x11c], R0 ;  /* 0x00011c0001007387 */ /* 0x0001e20000100800 */
[----:B------:R-:W-:Y:S01]  /*17520*/  @!P0 IMAD.IADD R4, R4, 0x1, -R10 ;  /* 0x0000000104048824 */ /* 0x000fe200078e0a0a */
[----:B------:R-:W-:Y:S01]  /*17530*/  ISETP.GE.AND P4, PT, R9, RZ, PT ;  /* 0x000000ff0900720c */ /* 0x000fe20003f86270 */
[----:B------:R-:W-:Y:S01]  /*17540*/  IMAD.HI.U32 R9, R7, R15, RZ ;  /* 0x0000000f07097227 */ /* 0x000fe200078e00ff */
[----:B------:R-:W-:-:S02]  /*17550*/  ISETP.GE.AND P2, PT, R6, RZ, PT ;  /* 0x000000ff0600720c */ /* 0x000fc40003f46270 */
[----:B------:R-:W-:Y:S01]  /*17560*/  ISETP.GE.AND P0, PT, R8, RZ, PT ;  /* 0x000000ff0800720c */ /* 0x000fe20003f06270 */
[----:B------:R-:W-:-:S04]  /*17570*/  IMAD.HI.U32 R6, R7, R14, RZ ;  /* 0x0000000e07067227 */ /* 0x000fc800078e00ff */
[----:B0-----:R-:W-:Y:S02]  /*17580*/  IMAD.MOV.U32 R0, RZ, RZ, R12 ;  /* 0x000000ffff007224 */ /* 0x001fe400078e000c */
[----:B------:R-:W-:Y:S02]  /*17590*/  IMAD.MOV R9, RZ, RZ, -R9 ;  /* 0x000000ffff097224 */ /* 0x000fe400078e0a09 */
[----:B------:R-:W-:Y:S01]  /*175a0*/  @!P5 IMAD.MOV R0, RZ, RZ, -R0 ;  /* 0x000000ffff00d224 */ /* 0x000fe200078e0a00 */
[C---:B------:R-:W-:Y:S01]  /*175b0*/  ISETP.GT.U32.AND P5, PT, R10.reuse, R4, PT ;  /* 0x000000040a00720c */ /* 0x040fe20003fa4070 */
[----:B------:R-:W-:Y:S02]  /*175c0*/  IMAD.MOV R6, RZ, RZ, -R6 ;  /* 0x000000ffff067224 */ /* 0x000fe400078e0a06 */
[----:B------:R-:W-:Y:S01]  /*175d0*/  IMAD R15, R10, R9, R15 ;  /* 0x000000090a0f7224 */ /* 0x000fe200078e020f */
[----:B------:R0:W-:Y:S01]  /*175e0*/  STL [R1+0x118], R0 ;  /* 0x0001180001007387 */ /* 0x0001e20000100800 */
[----:B------:R-:W-:-:S02]  /*175f0*/  IMAD.MOV.U32 R3, RZ, RZ, R5 ;  /* 0x000000ffff037224 */ /* 0x000fc400078e0005 */
[----:B------:R-:W-:Y:S01]  /*17600*/  @!P1 IMAD.IADD R2, R2, 0x1, -R10 ;  /* 0x0000000102029824 */ /* 0x000fe200078e0a0a */
[----:B------:R-:W-:Y:S01]  /*17610*/  ISETP.GE.AND P1, PT, R11, RZ, PT ;  /* 0x000000ff0b00720c */ /* 0x000fe20003f26270 */
[C---:B------:R-:W-:Y:S01]  /*17620*/  IMAD R14, R10.reuse, R6, R14 ;  /* 0x000000060a0e7224 */ /* 0x040fe200078e020e */
[----:B------:R-:W-:Y:S01]  /*17630*/  IABS R11, R8 ;  /* 0x00000008000b7213 */ /* 0x000fe20000000000 */
[----:B------:R-:W-:Y:S01]  /*17640*/  @!P6 IMAD.MOV R3, RZ, RZ, -R3 ;  /* 0x000000ffff03e224 */ /* 0x000fe200078e0a03 */
[----:B------:R-:W-:Y:S01]  /*17650*/  ISETP.GT.U32.AND P6, PT, R10, R15, PT ;  /* 0x0000000f0a00720c */ /* 0x000fe20003fc4070 */
[----:B------:R-:W-:Y:S01]  /*17660*/  @!P5 IMAD.IADD R4, R4, 0x1, -R10 ;  /* 0x000000010404d824 */ /* 0x000fe200078e0a0a */
[----:B------:R-:W-:Y:S01]  /*17670*/  ISETP.GT.U32.AND P5, PT, R10, R14, PT ;  /* 0x0000000e0a00720c */ /* 0x000fe20003fa4070 */
[----:B------:R-:W-:Y:S01]  /*17680*/  IMAD.HI.U32 R5, R7, R11, RZ ;  /* 0x0000000b07057227 */ /* 0x000fe200078e00ff */
[----:B------:R-:W-:Y:S03]  /*17690*/  STL [R1+0x114], R3 ;  /* 0x0001140301007387 */ /* 0x000fe60000100800 */
[----:B------:R-:W-:-:S02]  /*176a0*/  IMAD.MOV R5, RZ, RZ, -R5 ;  /* 0x000000ffff057224 */ /* 0x000fc400078e0a05 */
[----:B0-----:R-:W-:Y:S02]  /*176b0*/  IMAD.MOV.U32 R0, RZ, RZ, R2 ;  /* 0x000000ffff007224 */ /* 0x001fe400078e0002 */
[----:B------:R-:W-:Y:S02]  /*176c0*/  IMAD R11, R10, R5, R11 ;  /* 0x000000050a0b7224 */ /* 0x000fe400078e020b */
[--C-:B------:R-:W-:Y:S02]  /*176d0*/  @!P6 IMAD.IADD R15, R15, 0x1, -R10.reuse ;  /* 0x000000010f0fe824 */ /* 0x100fe400078e0a0a */
[----:B------:R-:W-:Y:S01]  /*176e0*/  VIADD R2, R28, 0x3d ;  /* 0x0000003d1c027836 */ /* 0x000fe20000000000 */
[----:B------:R-:W-:Y:S01]  /*176f0*/  ISETP.GT.U32.AND P6, PT, R10, R11, PT ;  /* 0x0000000b0a00720c */ /* 0x000fe20003fc4070 */
[----:B------:R-:W-:Y:S01]  /*17700*/  @!P5 IMAD.IADD R14, R14, 0x1, -R10 ;  /* 0x000000010e0ed824 */ /* 0x000fe200078e0a0a */
[----:B------:R-:W-:Y:S01]  /*17710*/  ISETP.GT.U32.AND P5, PT, R10, R15, PT ;  /* 0x0000000f0a00720c */ /* 0x000fe20003fa4070 */
[----:B------:R-:W-:Y:S01]  /*17720*/  VIADD R6, R28, 0x3e ;  /* 0x0000003e1c067836 */ /* 0x000fe20000000000 */
[----:B------:R-:W-:Y:S01]  /*17730*/  IABS R13, R2 ;  /* 0x00000002000d7213 */ /* 0x000fe20000000000 */
[----:B------:R-:W-:-:S02]  /*17740*/  @!P3 IMAD.MOV R0, RZ, RZ, -R0 ;  /* 0x000000ffff00b224 */ /* 0x000fc400078e0a00 */
[----:B------:R-:W-:Y:S01]  /*17750*/  VIADD R8, R28, 0x3c ;  /* 0x0000003c1c087836 */ /* 0x000fe20000000000 */
[----:B------:R-:W-:Y:S01]  /*17760*/  ISETP.GE.AND P3, PT, R6, RZ, PT ;  /* 0x000000ff0600720c */ /* 0x000fe20003f66270 */
[----:B------:R-:W-:Y:S01]  /*17770*/  IMAD.HI.U32 R16, R7, R13, RZ ;  /* 0x0000000d07107227 */ /* 0x000fe200078e00ff */
[----:B------:R-:W-:Y:S01]  /*17780*/  IABS R6, R6 ;  /* 0x0000000600067213 */ /* 0x000fe20000000000 */
[----:B------:R0:W-:Y:S01]  /*17790*/  STL [R1+0x110], R0 ;  /* 0x0001100001007387 */ /* 0x0001e20000100800 */
[----:B------:R-:W-:Y:S01]  /*177a0*/  IABS R12, R8 ;  /* 0x00000008000c7213 */ /* 0x000fe20000000000 */
[----:B------:R-:W-:Y:S01]  /*177b0*/  @!P6 IMAD.IADD R11, R11, 0x1, -R10 ;  /* 0x000000010b0be824 */ /* 0x000fe200078e0a0a */
[----:B------:R-:W-:Y:S01]  /*177c0*/  ISETP.GT.U32.AND P6, PT, R10, R14, PT ;  /* 0x0000000e0a00720c */ /* 0x000fe20003fc4070 */
[----:B------:R-:W-:-:S04]  /*177d0*/  IMAD.HI.U32 R9, R7, R6, RZ ;  /* 0x0000000607097227 */ /* 0x000fc800078e00ff */
[----:B------:R-:W-:Y:S02]  /*177e0*/  IMAD.MOV R16, RZ, RZ, -R16 ;  /* 0x000000ffff107224 */ /* 0x000fe400078e0a10 */
[----:B0-----:R-:W-:Y:S02]  /*177f0*/  IMAD.MOV.U32 R0, RZ, RZ, R4 ;  /* 0x000000ffff007224 */ /* 0x001fe400078e0004 */
[----:B------:R-:W-:-:S04]  /*17800*/  IMAD.HI.U32 R4, R7, R12, RZ ;  /* 0x0000000c07047227 */ /* 0x000fc800078e00ff */
[----:B------:R-:W-:Y:S01]  /*17810*/  @!P2 IMAD.MOV R0, RZ, RZ, -R0 ;  /* 0x000000ffff00a224 */ /* 0x000fe200078e0a00 */
[C---:B------:R-:W-:Y:S01]  /*17820*/  ISETP.GT.U32.AND P2, PT, R10.reuse, R11, PT ;  /* 0x0000000b0a00720c */ /* 0x040fe20003f44070 */
[----:B------:R-:W-:Y:S02]  /*17830*/  @!P5 IMAD.IADD R15, R15, 0x1, -R10 ;  /* 0x000000010f0fd824 */ /* 0x000fe400078e0a0a */
[----:B------:R-:W-:Y:S01]  /*17840*/  IMAD.MOV R9, RZ, RZ, -R9 ;  /* 0x000000ffff097224 */ /* 0x000fe200078e0a09 */
[----:B------:R0:W-:Y:S01]  /*17850*/  STL [R1+0x10c], R0 ;  /* 0x00010c0001007387 */ /* 0x0001e20000100800 */
[----:B------:R-:W-:Y:S02]  /*17860*/  IMAD.MOV R4, RZ, RZ, -R4 ;  /* 0x000000ffff047224 */ /* 0x000fe400078e0a04 */
[C---:B------:R-:W-:Y:S02]  /*17870*/  IMAD R13, R10.reuse, R16, R13 ;  /* 0x000000100a0d7224 */ /* 0x040fe400078e020d */
[----:B------:R-:W-:-:S02]  /*17880*/  IMAD R6, R10, R9, R6 ;  /* 0x000000090a067224 */ /* 0x000fc400078e0206 */
[----:B------:R-:W-:Y:S02]  /*17890*/  VIADD R5, R28, 0x3b ;  /* 0x0000003b1c057836 */ /* 0x000fe40000000000 */
[C---:B------:R-:W-:Y:S01]  /*178a0*/  IMAD R12, R10.reuse, R4, R12 ;  /* 0x000000040a0c7224 */ /* 0x040fe200078e020c */
[----:B------:R-:W-:Y:S01]  /*178b0*/  ISETP.GT.U32.AND P5, PT, R10, R6, PT ;  /* 0x000000060a00720c */ /* 0x000fe20003fa4070 */
[----:B0-----:R-:W-:Y:S01]  /*178c0*/  IMAD.MOV.U32 R0, RZ, RZ, R15 ;  /* 0x000000ffff007224 */ /* 0x001fe200078e000f */
[----:B------:R-:W-:Y:S01]  /*178d0*/  IABS R9, R5 ;  /* 0x0000000500097213 */ /* 0x000fe20000000000 */
[----:B------:R-:W-:Y:S01]  /*178e0*/  @!P6 IMAD.IADD R14, R14, 0x1, -R10 ;  /* 0x000000010e0ee824 */ /* 0x000fe200078e0a0a */
[C---:B------:R-:W-:Y:S01]  /*178f0*/  ISETP.GT.U32.AND P6, PT, R10.reuse, R12, PT ;  /* 0x0000000c0a00720c */ /* 0x040fe20003fc4070 */
[----:B------:R-:W-:Y:S01]  /*17900*/  @!P4 IMAD.MOV R0, RZ, RZ, -R0 ;  /* 0x000000ffff00c224 */ /* 0x000fe200078e0a00 */
[----:B------:R-:W-:Y:S01]  /*17910*/  ISETP.GT.U32.AND P4, PT, R10, R13, PT ;  /* 0x0000000d0a00720c */ /* 0x000fe20003f84070 */
[----:B------:R-:W-:-:S02]  /*17920*/  VIADD R15, R28, 0x3a ;  /* 0x0000003a1c0f7836 */ /* 0x000fc40000000000 */
[----:B------:R-:W-:Y:S01]  /*17930*/  IMAD.HI.U32 R16, R7, R9, RZ ;  /* 0x0000000907107227 */ /* 0x000fe200078e00ff */
[----:B------:R0:W-:Y:S02]  /*17940*/  STL [R1+0x108], R0 ;  /* 0x0001080001007387 */ /* 0x0001e40000100800 */
[----:B------:R-:W-:Y:S01]  /*17950*/  IABS R4, R15 ;  /* 0x0000000f00047213 */ /* 0x000fe20000000000 */
[----:B------:R-:W-:Y:S01]  /*17960*/  @!P2 IMAD.IADD R11, R11, 0x1, -R10 ;  /* 0x000000010b0ba824 */ /* 0x000fe200078e0a0a */
[----:B------:R-:W-:Y:S01]  /*17970*/  ISETP.GE.AND P2, PT, R2, RZ, PT ;  /* 0x000000ff0200720c */ /* 0x000fe20003f46270 */
[----:B------:R-:W-:Y:S02]  /*17980*/  IMAD.MOV R16, RZ, RZ, -R16 ;  /* 0x000000ffff107224 */ /* 0x000fe400078e0a10 */
[--C-:B------:R-:W-:Y:S01]  /*17990*/  @!P5 IMAD.IADD R6, R6, 0x1, -R10.reuse ;  /* 0x000000010606d824 */ /* 0x100fe200078e0a0a */
[----:B------:R-:W-:Y:S01]  /*179a0*/  ISETP.GE.AND P5, PT, R8, RZ, PT ;  /* 0x000000ff0800720c */ /* 0x000fe20003fa6270 */
[----:B------:R-:W-:-:S02]  /*179b0*/  @!P4 IMAD.IADD R13, R13, 0x1, -R10 ;  /* 0x000000010d0dc824 */ /* 0x000fc400078e0a0a */
[----:B0-----:R-:W-:Y:S01]  /*179c0*/  IMAD.MOV.U32 R0, RZ, RZ, R14 ;  /* 0x000000ffff007224 */ /* 0x001fe200078e000e */
[C---:B------:R-:W-:Y:S01]  /*179d0*/  ISETP.GT.U32.AND P4, PT, R10.reuse, R6, PT ;  /* 0x000000060a00720c */ /* 0x040fe20003f84070 */
[----:B------:R-:W-:Y:S02]  /*179e0*/  IMAD R9, R10, R16, R9 ;  /* 0x000000100a097224 */ /* 0x000fe400078e0209 */
[----:B------:R-:W-:Y:S02]  /*179f0*/  @!P1 IMAD.MOV R0, RZ, RZ, -R0 ;  /* 0x000000ffff009224 */ /* 0x000fe400078e0a00 */
[----:B------:R-:W-:Y:S01]  /*17a00*/  @!P6 IMAD.IADD R12, R12, 0x1, -R10 ;  /* 0x000000010c0ce824 */ /* 0x000fe200078e0a0a */
[C---:B------:R-:W-:Y:S01]  /*17a10*/  ISETP.GT.U32.AND P6, PT, R10.reuse, R13, PT ;  /* 0x0000000d0a00720c */ /* 0x040fe20003fc4070 */
[----:B------:R-:W-:Y:S01]  /*17a20*/  IMAD.HI.U32 R14, R7, R4, RZ ;  /* 0x00000004070e7227 */ /* 0x000fe200078e00ff */
[----:B------:R0:W-:Y:S02]  /*17a30*/  STL [R1+0x104], R0 ;  /* 0x0001040001007387 */ /* 0x0001e40000100800 */
[----:B------:R-:W-:Y:S01]  /*17a40*/  ISETP.GT.U32.AND P1, PT, R10, R12, PT ;  /* 0x0000000c0a00720c */ /* 0x000fe20003f24070 */
[----:B------:R-:W-:-:S02]  /*17a50*/  VIADD R2, R28, 0x39 ;  /* 0x000000391c027836 */ /* 0x000fc40000000000 */
[----:B------:R-:W-:Y:S02]  /*17a60*/  IMAD.MOV R14, RZ, RZ, -R14 ;  /* 0x000000ffff0e7224 */ /* 0x000fe400078e0a0e */
[----:B------:R-:W-:Y:S01]  /*17a70*/  @!P4 IMAD.IADD R6, R6, 0x1, -R10 ;  /* 0x000000010606c824 */ /* 0x000fe200078e0a0a */
[----:B------:R-:W-:Y:S01]  /*17a80*/  IABS R8, R2 ;  /* 0x0000000200087213 */ /* 0x000fe20000000000 */
[----:B------:R-:W-:Y:S01]  /*17a90*/  IMAD R4, R10, R14, R4 ;  /* 0x0000000e0a047224 */ /* 0x000fe200078e0204 */
[----:B------:R-:W-:Y:S01]  /*17aa0*/  ISETP.GE.AND P4, PT, R5, RZ, PT ;  /* 0x000000ff0500720c */ /* 0x000fe20003f86270 */
[----:B0-----:R-:W-:Y:S02]  /*17ab0*/  IMAD.MOV.U32 R0, RZ, RZ, R11 ;  /* 0x000000ffff007224 */ /* 0x001fe400078e000b */
[----:B------:R-:W-:-:S04]  /*17ac0*/  IMAD.HI.U32 R14, R7, R8, RZ ;  /* 0x00000008070e7227 */ /* 0x000fc800078e00ff */
[----:B------:R-:W-:Y:S01]  /*17ad0*/  @!P0 IMAD.MOV R0, RZ, RZ, -R0 ;  /* 0x000000ffff008224 */ /* 0x000fe200078e0a00 */
[C---:B------:R-:W-:Y:S01]  /*17ae0*/  ISETP.GT.U32.AND P0, PT, R10.reuse, R9, PT ;  /* 0x000000090a00720c */ /* 0x040fe20003f04070 */
[----:B------:R-:W-:Y:S01]  /*17af0*/  @!P6 IMAD.IADD R13, R13, 0x1, -R10 ;  /* 0x000000010d0de824 */ /* 0x000fe200078e0a0a */
[C---:B------:R-:W-:Y:S01]  /*17b00*/  ISETP.GT.U32.AND P6, PT, R10.reuse, R4, PT ;  /* 0x000000040a00720c */ /* 0x040fe20003fc4070 */
[----:B------:R-:W-:Y:S01]  /*17b10*/  IMAD.MOV R14, RZ, RZ, -R14 ;  /* 0x000000ffff0e7224 */ /* 0x000fe200078e0a0e */
[----:B------:R0:W-:Y:S01]  /*17b20*/  STL [R1+0x100], R0 ;  /* 0x0001000001007387 */ /* 0x0001e20000100800 */
[----:B------:R-:W-:Y:S02]  /*17b30*/  IMAD.MOV.U32 R3, RZ, RZ, R13 ;  /* 0x000000ffff037224 */ /* 0x000fe400078e000d */
[----:B------:R-:W-:Y:S02]  /*17b40*/  IMAD R8, R10, R14, R8 ;  /* 0x0000000e0a087224 */ /* 0x000fe400078e0208 */
[----:B------:R-:W-:-:S02]  /*17b50*/  VIADD R11, R28, 0x38 ;  /* 0x000000381c0b7836 */ /* 0x000fc40000000000 */
[--C-:B------:R-:W-:Y:S01]  /*17b60*/  @!P1 IMAD.IADD R12, R12, 0x1, -R10.reuse ;  /* 0x000000010c0c9824 */ /* 0x100fe200078e0a0a */
[----:B------:R-:W-:Y:S01]  /*17b70*/  ISETP.GE.AND P1, PT, R15, RZ, PT ;  /* 0x000000ff0f00720c */ /* 0x000fe20003f26270 */
[----:B------:R-:W-:Y:S01]  /*17b80*/  @!P0 IMAD.IADD R9, R9, 0x1, -R10 ;  /* 0x0000000109098824 */ /* 0x000fe200078e0a0a */
[----:B------:R-:W-:Y:S01]  /*17b90*/  IABS R5, R11 ;  /* 0x0000000b00057213 */ /* 0x000fe20000000000 */
[----:B0-----:R-:W-:Y:S02]  /*17ba0*/  IMAD.MOV.U32 R0, RZ, RZ, R6 ;  /* 0x000000ffff007224 */ /* 0x001fe400078e0006 */
[----:B------:R-:W-:Y:S01]  /*17bb0*/  @!P2 IMAD.MOV R3, RZ, RZ, -R3 ;  /* 0x000000ffff03a224 */ /* 0x000fe200078e0a03 */
[C---:B------:R-:W-:Y:S01]  /*17bc0*/  ISETP.GT.U32.AND P0, PT, R10.reuse, R9, PT ;  /* 0x000000090a00720c */ /* 0x040fe20003f04070 */
[----:B------:R-:W-:Y:S01]  /*17bd0*/  @!P3 IMAD.MOV R0, RZ, RZ, -R0 ;  /* 0x000000ffff00b224 */ /* 0x000fe200078e0a00 */
[----:B------:R-:W-:Y:S01]  /*17be0*/  ISETP.GT.U32.AND P2, PT, R10, R8, PT ;  /* 0x000000080a00720c */ /* 0x000fe20003f44070 */
[----:B------:R-:W-:Y:S01]  /*17bf0*/  @!P6 IMAD.IADD R4, R4, 0x1, -R10 ;  /* 0x000000010404e824 */ /* 0x000fe200078e0a0a */
[----:B------:R-:W-:Y:S01]  /*17c00*/  ISETP.GE.AND P3, PT, R2, RZ, PT ;  /* 0x000000ff0200720c */ /* 0x000fe20003f66270 */
[----:B------:R-:W-:Y:S01]  /*17c10*/  IMAD.HI.U32 R6, R7, R5, RZ ;  /* 0x0000000507067227 */ /* 0x000fe200078e00ff */
[----:B------:R0:W-:Y:S02]  /*17c20*/  STL [R1+0xfc], R0 ;  /* 0x0000fc0001007387 */ /* 0x0001e40000100800 */
[----:B------:R-:W-:Y:S01]  /*17c30*/  ISETP.GT.U32.AND P6, PT, R10, R4, PT ;  /* 0x000000040a00720c */ /* 0x000fe20003fc4070 */
[----:B------:R-:W-:Y:S01]  /*17c40*/  IMAD.MOV R6, RZ, RZ, -R6 ;  /* 0x000000ffff067224 */ /* 0x000fe200078e0a06 */
[----:B------:R-:W-:Y:S01]  /*17c50*/  STL [R1+0xf8], R3 ;  /* 0x0000f80301007387 */ /* 0x000fe20000100800 */
[----:B------:R-:W-:-:S02]  /*17c60*/  VIADD R2, R28, 0x37 ;  /* 0x000000371c027836 */ /* 0x000fc40000000000 */
[--C-:B------:R-:W-:Y:S02]  /*17c70*/  @!P0 IMAD.IADD R9, R9, 0x1, -R10.reuse ;  /* 0x0000000109098824 */ /* 0x100fe400078e0a0a */
[----:B------:R-:W-:Y:S01]  /*17c80*/  @!P2 IMAD.IADD R8, R8, 0x1, -R10 ;  /* 0x000000010808a824 */ /* 0x000fe200078e0a0a */
[----:B------:R-:W-:Y:S01]  /*17c90*/  IABS R18, R2 ;  /* 0x0000000200127213 */ /* 0x000fe20000000000 */
[----:B0-----:R-:W-:Y:S01]  /*17ca0*/  IMAD.MOV.U32 R0, RZ, RZ, R12 ;  /* 0x000000ffff007224 */ /* 0x001fe200078e000c */
[----:B------:R-:W-:Y:S01]  /*17cb0*/  ISETP.GE.AND P0, PT, R2, RZ, PT ;  /* 0x000000ff0200720c */ /* 0x000fe20003f06270 */
        /* <DEDUP_REMOVED lines=8> */
[----:B------:R-:W-:Y:S02]  /*17d40*/  VIADD R6, R28, 0x36 ;  /* 0x000000361c067836 */ /* 0x000fe40000000000 */
[----:B------:R-:W-:Y:S02]  /*17d50*/  IMAD R18, R10, R2, R18 ;  /* 0x000000020a127224 */ /* 0x000fe400078e0212 */
[----:B------:R-:W-:Y:S01]  /*17d60*/  VIADD R13, R28, 0x35 ;  /* 0x000000351c0d7836 */ /* 0x000fe20000000000 */
[----:B------:R-:W-:Y:S01]  /*17d70*/  ISETP.GE.AND P2, PT, R6, RZ, PT ;  /* 0x000000ff0600720c */ /* 0x000fe20003f46270 */
[----:B0-----:R-:W-:Y:S01]  /*17d80*/  IMAD.MOV.U32 R0, RZ, RZ, R9 ;  /* 0x000000ffff007224 */ /* 0x001fe200078e0009 */
[----:B------:R-:W-:Y:S01]  /*17d90*/  IABS R6, R6 ;  /* 0x0000000600067213 */ /* 0x000fe20000000000 */
[----:B------:R-:W-:Y:S02]  /*17da0*/  @!P6 IMAD.IADD R5, R5, 0x1, -R10 ;  /* 0x000000010505e824 */ /* 0x000fe400078e0a0a */
[----:B------:R-:W-:Y:S01]  /*17db0*/  @!P4 IMAD.MOV R0, RZ, RZ, -R0 ;  /* 0x000000ffff00c224 */ /* 0x000fe200078e0a00 */
[----:B------:R-:W-:Y:S01]  /*17dc0*/  ISETP.GT.U32.AND P4, PT, R10, R8, PT ;  /* 0x000000080a00720c */ /* 0x000fe20003f84070 */
[----:B------:R-:W-:Y:S01]  /*17dd0*/  VIADD R12, R28, 0x34 ;  /* 0x000000341c0c7836 */ /* 0x000fe20000000000 */
[----:B------:R-:W-:Y:S01]  /*17de0*/  ISETP.GT.U32.AND P6, PT, R10, R5, PT ;  /* 0x000000050a00720c */ /* 0x000fe20003fc4070 */
[C---:B------:R-:W-:Y:S01]  /*17df0*/  VIADD R14, R28.reuse, 0x32 ;  /* 0x000000321c0e7836 */ /* 0x040fe20000000000 */
[----:B------:R0:W-:Y:S01]  /*17e00*/  STL [R1+0xf0], R0 ;  /* 0x0000f00001007387 */ /* 0x0001e20000100800 */
[----:B------:R-:W-:-:S02]  /*17e10*/  VIADD R11, R28, 0x31 ;  /* 0x000000311c0b7836 */ /* 0x000fc40000000000 */
[C---:B------:R-:W-:Y:S01]  /*17e20*/  VIADD R20, R28.reuse, 0x26 ;  /* 0x000000261c147836 */ /* 0x040fe20000000000 */
[----:B------:R-:W-:Y:S01]  /*17e30*/  IABS R9, R14 ;  /* 0x0000000e00097213 */ /* 0x000fe20000000000 */
[----:B------:R-:W-:Y:S01]  /*17e40*/  VIADD R19, R28, 0x25 ;  /* 0x000000251c137836 */ /* 0x000fe20000000000 */
[----:B------:R-:W-:-:S03]  /*17e50*/  IABS R15, R11 ;  /* 0x0000000b000f7213 */ /* 0x000fc60000000000 */
[----:B------:R-:W-:Y:S01]  /*17e60*/  @!P4 IMAD.IADD R8, R8, 0x1, -R10 ;  /* 0x000000010808c824 */ /* 0x000fe200078e0a0a */
[----:B------:R-:W-:Y:S01]  /*17e70*/  ISETP.GE.AND P4, PT, R12, RZ, PT ;  /* 0x000000ff0c00720c */ /* 0x000fe20003f86270 */
[----:B0-----:R-:W-:Y:S01]  /*17e80*/  IMAD.MOV.U32 R0, RZ, RZ, R4 ;  /* 0x000000ffff007224 */ /* 0x001fe200078e0004 */
[----:B------:R-:W-:Y:S01]  /*17e90*/  IABS R12, R12 ;  /* 0x0000000c000c7213 */ /* 0x000fe20000000000 */
[----:B------:R-:W-:-:S04]  /*17ea0*/  IMAD.HI.U32 R4, R7, R6, RZ ;  /* 0x0000000607047227 */ /* 0x000fc800078e00ff */
[----:B------:R-:W-:Y:S01]  /*17eb0*/  @!P1 IMAD.MOV R0, RZ, RZ, -R0 ;  /* 0x000000ffff009224 */ /* 0x000fe200078e0a00 */
[----:B------:R-:W-:Y:S01]  /*17ec0*/  ISETP.GE.AND P1, PT, R13, RZ, PT ;  /* 0x000000ff0d00720c */ /* 0x000fe20003f26270 */
[----:B------:R-:W-:Y:S01]  /*17ed0*/  IMAD.MOV R4, RZ, RZ, -R4 ;  /* 0x000000ffff047224 */ /* 0x000fe200078e0a04 */
[----:B------:R-:W-:Y:S01]  /*17ee0*/  IABS R13, R13 ;  /* 0x0000000d000d7213 */ /* 0x000fe20000000000 */
[----:B------:R-:W-:Y:S01]  /*17ef0*/  @!P6 IMAD.IADD R5, R5, 0x1, -R10 ;  /* 0x000000010505e824 */ /* 0x000fe200078e0a0a */
[----:B------:R0:W-:Y:S01]  /*17f00*/  STL [R1+0xec], R0 ;  /* 0x0000ec0001007387 */ /* 0x0001e20000100800 */
[----:B------:R-:W-:Y:S02]  /*17f10*/  IMAD R6, R10, R4, R6 ;  /* 0x000000040a067224 */ /* 0x000fe400078e0206 */
[----:B------:R-:W-:-:S03]  /*17f20*/  IMAD.HI.U32 R2, R7, R13, RZ ;  /* 0x0000000d07027227 */ /* 0x000fc600078e00ff */
[----:B------:R-:W-:Y:S01]  /*17f30*/  ISETP.GT.U32.AND P6, PT, R10, R6, PT ;  /* 0x000000060a00720c */ /* 0x000fe20003fc4070 */
[----:B------:R-:W-:Y:S02]  /*17f40*/  IMAD.MOV R2, RZ, RZ, -R2 ;  /* 0x000000ffff027224 */ /* 0x000fe400078e0a02 */
[----:B------:R-:W-:-:S04]  /*17f50*/  IMAD.HI.U32 R4, R7, R12, RZ ;  /* 0x0000000c07047227 */ /* 0x000fc800078e00ff */
[----:B0-----:R-:W-:Y:S02]  /*17f60*/  IMAD.MOV.U32 R0, RZ, RZ, R8 ;  /* 0x000000ffff007224 */ /* 0x001fe400078e0008 */
[C---:B------:R-:W-:Y:S02]  /*17f70*/  IMAD R13, R10.reuse, R2, R13 ;  /* 0x000000020a0d7224 */ /* 0x040fe400078e020d */
[----:B------:R-:W-:Y:S01]  /*17f80*/  @!P3 IMAD.MOV R0, RZ, RZ, -R0 ;  /* 0x000000ffff00b224 */ /* 0x000fe200078e0a00 */
[----:B------:R-:W-:Y:S01]  /*17f90*/  ISETP.GT.U32.AND P3, PT, R10, R18, PT ;  /* 0x000000120a00720c */ /* 0x000fe20003f64070 */
[----:B------:R-:W-:Y:S02]  /*17fa0*/  IMAD.MOV R4, RZ, RZ, -R4 ;  /* 0x000000ffff047224 */ /* 0x000fe400078e0a04 */
[----:B------:R-:W-:Y:S01]  /*17fb0*/  VIADD R2, R28, 0x33 ;  /* 0x000000331c027836 */ /* 0x000fe20000000000 */
[----:B------:R0:W-:Y:S01]  /*17fc0*/  STL [R1+0xe8], R0 ;  /* 0x0000e80001007387 */ /* 0x0001e20000100800 */
[----:B------:R-:W-:-:S02]  /*17fd0*/  IMAD R12, R10, R4, R12 ;  /* 0x000000040a0c7224 */ /* 0x000fc400078e020c */
[----:B------:R-:W-:Y:S01]  /*17fe0*/  @!P6 IMAD.IADD R6, R6, 0x1, -R10 ;  /* 0x000000010606e824 */ /* 0x000fe200078e0a0a */
[----:B------:R-:W-:Y:S01]  /*17ff0*/  IABS R8, R2 ;  /* 0x0000000200087213 */ /* 0x000fe20000000000 */
[----:B------:R-:W-:-:S03]  /*18000*/  IMAD.HI.U32 R16, R7, R9, RZ ;  /* 0x0000000907107227 */ /* 0x000fc600078e00ff */
[----:B------:R-:W-:Y:S01]  /*18010*/  ISETP.GT.U32.AND P6, PT, R10, R6, PT ;  /* 0x000000060a00720c */ /* 0x000fe20003fc4070 */
[----:B------:R-:W-:Y:S02]  /*18020*/  @!P3 IMAD.IADD R18, R18, 0x1, -R10 ;  /* 0x000000011212b824 */ /* 0x000fe400078e0a0a */
[----:B0-----:R-:W-:Y:S02]  /*18030*/  IMAD.MOV.U32 R0, RZ, RZ, R5 ;  /* 0x000000ffff007224 */ /* 0x001fe400078e0005 */
[----:B------:R-:W-:Y:S01]  /*18040*/  IMAD.HI.U32 R17, R7, R8, RZ ;  /* 0x0000000807117227 */ /* 0x000fe200078e00ff */
[----:B------:R-:W-:-:S03]  /*18050*/  ISETP.GT.U32.AND P3, PT, R10, R18, PT ;  /* 0x000000120a00720c */ /* 0x000fc60003f64070 */
[----:B------:R-:W-:Y:S01]  /*18060*/  @!P5 IMAD.MOV R0, RZ, RZ, -R0 ;  /* 0x000000ffff00d224 */ /* 0x000fe200078e0a00 */
[C---:B------:R-:W-:Y:S01]  /*18070*/  ISETP.GT.U32.AND P5, PT, R10.reuse, R13, PT ;  /* 0x0000000d0a00720c */ /* 0x040fe20003fa4070 */
[----:B------:R-:W-:Y:S02]  /*18080*/  IMAD.MOV R17, RZ, RZ, -R17 ;  /* 0x000000ffff117224 */ /* 0x000fe400078e0a11 */
[----:B------:R-:W-:Y:S01]  /*18090*/  IMAD.MOV R16, RZ, RZ, -R16 ;  /* 0x000000ffff107224 */ /* 0x000fe200078e0a10 */
[----:B------:R0:W-:Y:S01]  /*180a0*/  STL [R1+0xe4], R0 ;  /* 0x0000e40001007387 */ /* 0x0001e20000100800 */
[----:B------:R-:W-:Y:S02]  /*180b0*/  IMAD R8, R10, R17, R8 ;  /* 0x000000110a087224 */ /* 0x000fe400078e0208 */
[--C-:B------:R-:W-:Y:S02]  /*180c0*/  @!P6 IMAD.IADD R6, R6, 0x1, -R10.reuse ;  /* 0x000000010606e824 */ /* 0x100fe400078e0a0a */
[--C-:B------:R-:W-:Y:S01]  /*180d0*/  @!P3 IMAD.IADD R18, R18, 0x1, -R10.reuse ;  /* 0x000000011212b824 */ /* 0x100fe200078e0a0a */
[C---:B------:R-:W-:Y:S01]  /*180e0*/  ISETP.GT.U32.AND P3, PT, R10.reuse, R12, PT ;  /* 0x0000000c0a00720c */ /* 0x040fe20003f64070 */
[C---:B------:R-:W-:Y:S01]  /*180f0*/  IMAD R9, R10.reuse, R16, R9 ;  /* 0x000000100a097224 */ /* 0x040fe200078e0209 */
[----:B------:R-:W-:Y:S01]  /*18100*/  ISETP.GT.U32.AND P6, PT, R10, R8, PT ;  /* 0x000000080a00720c */ /* 0x000fe20003fc4070 */
[----:B------:R-:W-:-:S02]  /*18110*/  @!P5 IMAD.IADD R13, R13, 0x1, -R10 ;  /* 0x000000010d0dd824 */ /* 0x000fc400078e0a0a */
[----:B0-----:R-:W-:Y:S02]  /*18120*/  IMAD.MOV.U32 R0, RZ, RZ, R18 ;  /* 0x000000ffff007224 */ /* 0x001fe400078e0012 */
[----:B------:R-:W-:Y:S01]  /*18130*/  VIADD R4, R28, 0x30 ;  /* 0x000000301c047836 */ /* 0x000fe20000000000 */
[----:B------:R-:W-:Y:S01]  /*18140*/  ISETP.GT.U32.AND P5, PT, R10, R13, PT ;  /* 0x0000000d0a00720c */ /* 0x000fe20003fa4070 */
[----:B------:R-:W-:Y:S01]  /*18150*/  @!P0 IMAD.MOV R0, RZ, RZ, -R0 ;  /* 0x000000ffff008224 */ /* 0x000fe200078e0a00 */
[----:B------:R-:W-:Y:S01]  /*18160*/  ISETP.GE.AND P0, PT, R2, RZ, PT ;  /* 0x000000ff0200720c */ /* 0x000fe20003f06270 */
[----:B------:R-:W-:Y:S01]  /*18170*/  IMAD.HI.U32 R16, R7, R15, RZ ;  /* 0x0000000f07107227 */ /* 0x000fe200078e00ff */
[----:B------:R-:W-:Y:S02]  /*18180*/  IABS R5, R4 ;  /* 0x0000000400057213 */ /* 0x000fe40000000000 */
[----:B------:R0:W-:Y:S01]  /*18190*/  STL [R1+0xe0], R0 ;  /* 0x0000e00001007387 */ /* 0x0001e20000100800 */
[----:B------:R-:W-:-:S02]  /*181a0*/  @!P3 IMAD.IADD R12, R12, 0x1, -R10 ;  /* 0x000000010c0cb824 */ /* 0x000fc400078e0a0a */
[----:B------:R-:W-:-:S03]  /*181b0*/  IMAD.HI.U32 R17, R7, R5, RZ ;  /* 0x0000000507117227 */ /* 0x000fc600078e00ff */
[C---:B------:R-:W-:Y:S01]  /*181c0*/  ISETP.GT.U32.AND P3, PT, R10.reuse, R12, PT ;  /* 0x0000000c0a00720c */ /* 0x040fe20003f64070 */
[--C-:B------:R-:W-:Y:S01]  /*181d0*/  @!P5 IMAD.IADD R13, R13, 0x1, -R10.reuse ;  /* 0x000000010d0dd824 */ /* 0x100fe200078e0a0a */
[----:B------:R-:W-:Y:S01]  /*181e0*/  ISETP.GT.U32.AND P5, PT, R10, R9, PT ;  /* 0x000000090a00720c */ /* 0x000fe20003fa4070 */
[----:B------:R-:W-:Y:S01]  /*181f0*/  @!P6 IMAD.IADD R8, R8, 0x1, -R10 ;  /* 0x000000010808e824 */ /* 0x000fe200078e0a0a */
[----:B------:R-:W-:Y:S01]  /*18200*/  ISETP.GE.AND P6, PT, R14, RZ, PT ;  /* 0x000000ff0e00720c */ /* 0x000fe20003fc6270 */
[----:B0-----:R-:W-:Y:S02]  /*18210*/  IMAD.MOV.U32 R0, RZ, RZ, R6 ;  /* 0x000000ffff007224 */ /* 0x001fe400078e0006 */
[----:B------:R-:W-:Y:S02]  /*18220*/  IMAD.MOV R17, RZ, RZ, -R17 ;  /* 0x000000ffff117224 */ /* 0x000fe400078e0a11 */
[----:B------:R-:W-:Y:S02]  /*18230*/  @!P2 IMAD.MOV R0, RZ, RZ, -R0 ;  /* 0x000000ffff00a224 */ /* 0x000fe400078e0a00 */
[----:B------:R-:W-:-:S02]  /*18240*/  IMAD R5, R10, R17, R5 ;  /* 0x000000110a057224 */ /* 0x000fc400078e0205 */
[--C-:B------:R-:W-:Y:S01]  /*18250*/  @!P3 IMAD.IADD R12, R12, 0x1, -R10.reuse ;  /* 0x000000010c0cb824 */ /* 0x100fe200078e0a0a */
[----:B------:R0:W-:Y:S01]  /*18260*/  STL [R1+0xd8], R0 ;  /* 0x0000d80001007387 */ /* 0x0001e20000100800 */
[----:B------:R-:W-:Y:S01]  /*18270*/  @!P5 IMAD.IADD R9, R9, 0x1, -R10 ;  /* 0x000000010909d824 */ /* 0x000fe200078e0a0a */
[----:B------:R-:W-:Y:S01]  /*18280*/  ISETP.GT.U32.AND P5, PT, R10, R8, PT ;  /* 0x000000080a00720c */ /* 0x000fe20003fa4070 */
[----:B------:R-:W-:Y:S02]  /*18290*/  IMAD.MOV R16, RZ, RZ, -R16 ;  /* 0x000000ffff107224 */ /* 0x000fe400078e0a10 */
[----:B------:R-:W-:Y:S01]  /*182a0*/  VIADD R6, R28, 0x2f ;  /* 0x0000002f1c067836 */ /* 0x000fe20000000000 */
[C---:B------:R-:W-:Y:S01]  /*182b0*/  ISETP.GT.U32.AND P2, PT, R10.reuse, R9, PT ;  /* 0x000000090a00720c */ /* 0x040fe20003f44070 */
[C---:B------:R-:W-:Y:S02]  /*182c0*/  IMAD R2, R10.reuse, R16, R15 ;  /* 0x000000100a027224 */ /* 0x040fe400078e020f */
[----:B------:R-:W-:Y:S01]  /*182d0*/  IMAD.MOV.U32 R3, RZ, RZ, R13 ;  /* 0x000000ffff037224 */ /* 0x000fe200078e000d */
[----:B------:R-:W-:Y:S01]  /*182e0*/  IABS R18, R6 ;  /* 0x0000000600127213 */ /* 0x000fe20000000000 */
[----:B0-----:R-:W-:Y:S01]  /*182f0*/  IMAD.MOV.U32 R0, RZ, RZ, R12 ;  /* 0x000000ffff007224 */ /* 0x001fe200078e000c */
[C---:B------:R-:W-:Y:S01]  /*18300*/  ISETP.GT.U32.AND P3, PT, R10.reuse, R2, PT ;  /* 0x000000020a00720c */ /* 0x040fe20003f64070 */
[----:B------:R-:W-:Y:S01]  /*18310*/  @!P1 IMAD.MOV R3, RZ, RZ, -R3 ;  /* 0x000000ffff039224 */ /* 0x000fe200078e0a03 */
[----:B------:R-:W-:Y:S01]  /*18320*/  ISETP.GE.AND P1, PT, R11, RZ, PT ;  /* 0x000000ff0b00720c */ /* 0x000fe20003f26270 */
[----:B------:R-:W-:Y:S01]  /*18330*/  @!P4 IMAD.MOV R0, RZ, RZ, -R0 ;  /* 0x000000ffff00c224 */ /* 0x000fe200078e0a00 */
[----:B------:R-:W-:Y:S01]  /*18340*/  ISETP.GT.U32.AND P4, PT, R10, R5, PT ;  /* 0x000000050a00720c */ /* 0x000fe20003f84070 */
[----:B------:R-:W-:Y:S01]  /*18350*/  @!P5 IMAD.IADD R8, R8, 0x1, -R10 ;  /* 0x000000010808d824 */ /* 0x000fe200078e0a0a */
[----:B------:R-:W-:Y:S01]  /*18360*/  ISETP.GE.AND P5, PT, R4, RZ, PT ;  /* 0x000000ff0400720c */ /* 0x000fe20003fa6270 */
[----:B------:R-:W-:Y:S01]  /*18370*/  VIADD R4, R28, 0x2e ;  /* 0x0000002e1c047836 */ /* 0x000fe20000000000 */
[----:B------:R0:W-:Y:S01]  /*18380*/  STL [R1+0xd4], R3 ;  /* 0x0000d40301007387 */ /* 0x0001e20000100800 */
[----:B------:R-:W-:-:S03]  /*18390*/  IMAD.HI.U32 R11, R7, R18, RZ ;  /* 0x00000012070b7227 */ /* 0x000fc600078e00ff */
[----:B------:R-:W-:Y:S01]  /*183a0*/  IABS R17, R4 ;  /* 0x0000000400117213 */ /* 0x000fe20000000000 */
[----:B------:R-:W-:Y:S01]  /*183b0*/  IMAD.MOV R11, RZ, RZ, -R11 ;  /* 0x000000ffff0b7224 */ /* 0x000fe200078e0a0b */
[----:B------:R1:W-:Y:S01]  /*183c0*/  STL [R1+0xd0], R0 ;  /* 0x0000d00001007387 */ /* 0x0003e20000100800 */
[--C-:B------:R-:W-:Y:S02]  /*183d0*/  @!P3 IMAD.IADD R2, R2, 0x1, -R10.reuse ;  /* 0x000000010202b824 */ /* 0x100fe400078e0a0a */
[----:B------:R-:W-:Y:S02]  /*183e0*/  @!P4 IMAD.IADD R5, R5, 0x1, -R10 ;  /* 0x000000010505c824 */ /* 0x000fe400078e0a0a */
[----:B0-----:R-:W-:Y:S01]  /*183f0*/  IMAD.MOV.U32 R3, RZ, RZ, R8 ;  /* 0x000000ffff037224 */ /* 0x001fe200078e0008 */
[C---:B------:R-:W-:Y:S01]  /*18400*/  ISETP.GT.U32.AND P3, PT, R10.reuse, R2, PT ;  /* 0x000000020a00720c */ /* 0x040fe20003f64070 */
[----:B------:R-:W-:Y:S01]  /*18410*/  IMAD.HI.U32 R8, R7, R17, RZ ;  /* 0x0000001107087227 */ /* 0x000fe200078e00ff */
[----:B------:R-:W-:-:S03]  /*18420*/  ISETP.GT.U32.AND P4, PT, R10, R5, PT ;  /* 0x000000050a00720c */ /* 0x000fc60003f84070 */
[----:B------:R-:W-:Y:S02]  /*18430*/  IMAD R18, R10, R11, R18 ;  /* 0x0000000b0a127224 */ /* 0x000fe400078e0212 */
[----:B------:R-:W-:Y:S02]  /*18440*/  IMAD.MOV R8, RZ, RZ, -R8 ;  /* 0x000000ffff087224 */ /* 0x000fe400078e0a08 */
[--C-:B------:R-:W-:Y:S01]  /*18450*/  @!P2 IMAD.IADD R9, R9, 0x1, -R10.reuse ;  /* 0x000000010909a824 */ /* 0x100fe200078e0a0a */
[----:B------:R-:W-:Y:S01]  /*18460*/  ISETP.GE.AND P2, PT, R6, RZ, PT ;  /* 0x000000ff0600720c */ /* 0x000fe20003f46270 */
[----:B------:R-:W-:Y:S01]  /*18470*/  @!P0 IMAD.MOV R3, RZ, RZ, -R3 ;  /* 0x000000ffff038224 */ /* 0x000fe200078e0a03 */
[C---:B------:R-:W-:Y:S01]  /*18480*/  ISETP.GT.U32.AND P0, PT, R10.reuse, R18, PT ;  /* 0x000000120a00720c */ /* 0x040fe20003f04070 */
[----:B------:R-:W-:Y:S02]  /*18490*/  IMAD R17, R10, R8, R17 ;  /* 0x000000080a117224 */ /* 0x000fe400078e0211 */
[----:B------:R-:W-:Y:S01]  /*184a0*/  VIADD R6, R28, 0x2d ;  /* 0x0000002d1c067836 */ /* 0x000fe20000000000 */
[----:B------:R-:W-:Y:S01]  /*184b0*/  STL [R1+0xcc], R3 ;  /* 0x0000cc0301007387 */ /* 0x000fe20000100800 */
[----:B------:R-:W-:Y:S01]  /*184c0*/  @!P4 IMAD.IADD R5, R5, 0x1, -R10 ;  /* 0x000000010505c824 */ /* 0x000fe200078e0a0a */
[----:B------:R-:W-:Y:S01]  /*184d0*/  ISETP.GT.U32.AND P4, PT, R10, R17, PT ;  /* 0x000000110a00720c */ /* 0x000fe20003f84070 */
[----:B-1----:R-:W-:Y:S01]  /*184e0*/  IMAD.MOV.U32 R0, RZ, RZ, R9 ;  /* 0x000000ffff007224 */ /* 0x002fe200078e0009 */
[----:B------:R-:W-:Y:S01]  /*184f0*/  IABS R15, R6 ;  /* 0x00000006000f7213 */ /* 0x000fe20000000000 */
[----:B------:R-:W-:-:S02]  /*18500*/  VIADD R11, R28, 0x2c ;  /* 0x0000002c1c0b7836 */ /* 0x000fc40000000000 */
[----:B------:R-:W-:Y:S01]  /*18510*/  @!P6 IMAD.MOV R0, RZ, RZ, -R0 ;  /* 0x000000ffff00e224 */ /* 0x000fe200078e0a00 */
[----:B------:R-:W-:Y:S01]  /*18520*/  ISETP.GE.AND P6, PT, R4, RZ, PT ;  /* 0x000000ff0400720c */ /* 0x000fe20003fc6270 */
[----:B------:R-:W-:-:S03]  /*18530*/  IMAD.HI.U32 R4, R7, R15, RZ ;  /* 0x0000000f07047227 */ /* 0x000fc600078e00ff */
[----:B------:R0:W-:Y:S01]  /*18540*/  STL [R1+0xc8], R0 ;  /* 0x0000c80001007387 */ /* 0x0001e20000100800 */
[--C-:B------:R-:W-:Y:S01]  /*18550*/  @!P3 IMAD.IADD R2, R2, 0x1, -R10.reuse ;  /* 0x000000010202b824 */ /* 0x100fe200078e0a0a */
[----:B------:R-:W-:Y:S01]  /*18560*/  ISETP.GE.AND P3, PT, R6, RZ, PT ;  /* 0x000000ff0600720c */ /* 0x000fe20003f66270 */
[----:B------:R-:W-:Y:S01]  /*18570*/  @!P0 IMAD.IADD R18, R18, 0x1, -R10 ;  /* 0x0000000112128824 */ /* 0x000fe200078e0a0a */
[----:B------:R-:W-:Y:S01]  /*18580*/  ISETP.GE.AND P0, PT, R11, RZ, PT ;  /* 0x000000ff0b00720c */ /* 0x000fe20003f06270 */
[----:B------:R-:W-:Y:S01]  /*18590*/  VIADD R6, R28, 0x2b ;  /* 0x0000002b1c067836 */ /* 0x000fe20000000000 */
[----:B------:R-:W-:Y:S01]  /*185a0*/  IABS R11, R11 ;  /* 0x0000000b000b7213 */ /* 0x000fe20000000000 */
[----:B------:R-:W-:Y:S02]  /*185b0*/  IMAD.MOV R4, RZ, RZ, -R4 ;  /* 0x000000ffff047224 */ /* 0x000fe400078e0a04 */
[----:B------:R-:W-:Y:S01]  /*185c0*/  @!P4 IMAD.IADD R17, R17, 0x1, -R10 ;  /* 0x000000011111c824 */ /* 0x000fe200078e0a0a */
[----:B------:R-:W-:Y:S01]  /*185d0*/  IABS R9, R6 ;  /* 0x0000000600097213 */ /* 0x000fe20000000000 */
[----:B0-----:R-:W-:Y:S01]  /*185e0*/  IMAD.MOV.U32 R0, RZ, RZ, R2 ;  /* 0x000000ffff007224 */ /* 0x001fe200078e0002 */
[C---:B------:R-:W-:Y:S01]  /*185f0*/  ISETP.GT.U32.AND P4, PT, R10.reuse, R18, PT ;  /* 0x000000120a00720c */ /* 0x040fe20003f84070 */
[----:B------:R-:W-:-:S02]  /*18600*/  IMAD R15, R10, R4, R15 ;  /* 0x000000040a0f7224 */ /* 0x000fc400078e020f */
[----:B------:R-:W-:-:S04]  /*18610*/  IMAD.HI.U32 R4, R7, R11, RZ ;  /* 0x0000000b07047227 */ /* 0x000fc800078e00ff */
[----:B------:R-:W-:Y:S01]  /*18620*/  @!P1 IMAD.MOV R0, RZ, RZ, -R0 ;  /* 0x000000ffff009224 */ /* 0x000fe200078e0a00 */
[----:B------:R-:W-:Y:S01]  /*18630*/  ISETP.GT.U32.AND P1, PT, R10, R17, PT ;  /* 0x000000110a00720c */ /* 0x000fe20003f24070 */
[----:B------:R-:W-:-:S03]  /*18640*/  IMAD.HI.U32 R2, R7, R9, RZ ;  /* 0x0000000907027227 */ /* 0x000fc600078e00ff */
[----:B------:R0:W-:Y:S01]  /*18650*/  STL [R1+0xc4], R0 ;  /* 0x0000c40001007387 */ /* 0x0001e20000100800 */
[----:B------:R-:W-:Y:S02]  /*18660*/  IMAD.MOV R4, RZ, RZ, -R4 ;  /* 0x000000ffff047224 */ /* 0x000fe400078e0a04 */
[----:B------:R-:W-:Y:S02]  /*18670*/  IMAD.MOV R2, RZ, RZ, -R2 ;  /* 0x000000ffff027224 */ /* 0x000fe400078e0a02 */
[C---:B------:R-:W-:Y:S02]  /*18680*/  IMAD R11, R10.reuse, R4, R11 ;  /* 0x000000040a0b7224 */ /* 0x040fe400078e020b */
[----:B------:R-:W-:Y:S02]  /*18690*/  IMAD R9, R10, R2, R9 ;  /* 0x000000020a097224 */ /* 0x000fe400078e0209 */
[--C-:B------:R-:W-:Y:S01]  /*186a0*/  @!P4 IMAD.IADD R18, R18, 0x1, -R10.reuse ;  /* 0x000000011212c824 */ /* 0x100fe200078e0a0a */
[C---:B------:R-:W-:Y:S01]  /*186b0*/  ISETP.GT.U32.AND P4, PT, R10.reuse, R11, PT ;  /* 0x0000000b0a00720c */ /* 0x040fe20003f84070 */
[----:B------:R-:W-:Y:S01]  /*186c0*/  @!P1 IMAD.IADD R17, R17, 0x1, -R10 ;  /* 0x0000000111119824 */ /* 0x000fe200078e0a0a */
[----:B------:R-:W-:Y:S01]  /*186d0*/  ISETP.GT.U32.AND P1, PT, R10, R9, PT ;  /* 0x000000090a00720c */ /* 0x000fe20003f24070 */
[----:B0-----:R-:W-:-:S02]  /*186e0*/  IMAD.MOV.U32 R0, RZ, RZ, R5 ;  /* 0x000000ffff007224 */ /* 0x001fc400078e0005 */
[C---:B------:R-:W-:Y:S02]  /*186f0*/  VIADD R16, R28.reuse, 0x29 ;  /* 0x000000291c107836 */ /* 0x040fe40000000000 */
[----:B------:R-:W-:Y:S02]  /*18700*/  VIADD R12, R28, 0x2a ;  /* 0x0000002a1c0c7836 */ /* 0x000fe40000000000 */
[----:B------:R-:W-:Y:S01]  /*18710*/  @!P5 IMAD.MOV R0, RZ, RZ, -R0 ;  /* 0x000000ffff00d224 */ /* 0x000fe200078e0a00 */
[----:B------:R-:W-:Y:S01]  /*18720*/  ISETP.GT.U32.AND P5, PT, R10, R15, PT ;  /* 0x0000000f0a00720c */ /* 0x000fe20003fa4070 */
[----:B------:R-:W-:Y:S01]  /*18730*/  VIADD R2, R28, 0x28 ;  /* 0x000000281c027836 */ /* 0x000fe20000000000 */
[----:B------:R-:W-:Y:S01]  /*18740*/  IABS R5, R16 ;  /* 0x0000001000057213 */ /* 0x000fe20000000000 */
[--C-:B------:R-:W-:Y:S01]  /*18750*/  @!P4 IMAD.IADD R11, R11, 0x1, -R10.reuse ;  /* 0x000000010b0bc824 */ /* 0x100fe200078e0a0a */
[----:B------:R-:W-:Y:S01]  /*18760*/  IABS R8, R12 ;  /* 0x0000000c00087213 */ /* 0x000fe20000000000 */
[----:B------:R-:W-:Y:S01]  /*18770*/  @!P1 IMAD.IADD R9, R9, 0x1, -R10 ;  /* 0x0000000109099824 */ /* 0x000fe200078e0a0a */
[----:B------:R0:W-:Y:S01]  /*18780*/  STL [R1+0xc0], R0 ;  /* 0x0000c00001007387 */ /* 0x0001e20000100800 */
[----:B------:R-:W-:Y:S01]  /*18790*/  IMAD.HI.U32 R14, R7, R5, RZ ;  /* 0x00000005070e7227 */ /* 0x000fe200078e00ff */
[----:B------:R-:W-:-:S03]  /*187a0*/  ISETP.GT.U32.AND P1, PT, R10, R11, PT ;  /* 0x0000000b0a00720c */ /* 0x000fc60003f24070 */
[----:B------:R-:W-:-:S04]  /*187b0*/  IMAD.HI.U32 R13, R7, R8, RZ ;  /* 0x00000008070d7227 */ /* 0x000fc800078e00ff */
[----:B------:R-:W-:Y:S02]  /*187c0*/  IMAD.MOV R14, RZ, RZ, -R14 ;  /* 0x000000ffff0e7224 */ /* 0x000fe400078e0a0e */
[----:B0-----:R-:W-:Y:S02]  /*187d0*/  IMAD.MOV.U32 R0, RZ, RZ, R18 ;  /* 0x000000ffff007224 */ /* 0x001fe400078e0012 */
[----:B------:R-:W-:Y:S02]  /*187e0*/  IMAD.MOV R13, RZ, RZ, -R13 ;  /* 0x000000ffff0d7224 */ /* 0x000fe400078e0a0d */
[----:B------:R-:W-:Y:S01]  /*187f0*/  @!P2 IMAD.MOV R0, RZ, RZ, -R0 ;  /* 0x000000ffff00a224 */ /* 0x000fe200078e0a00 */
[----:B------:R-:W-:Y:S01]  /*18800*/  ISETP.GT.U32.AND P2, PT, R10, R9, PT ;  /* 0x000000090a00720c */ /* 0x000fe20003f44070 */
[----:B------:R-:W-:Y:S01]  /*18810*/  @!P5 IMAD.IADD R15, R15, 0x1, -R10 ;  /* 0x000000010f0fd824 */ /* 0x000fe200078e0a0a */
[----:B------:R-:W-:Y:S01]  /*18820*/  ISETP.GE.AND P5, PT, R6, RZ, PT ;  /* 0x000000ff0600720c */ /* 0x000fe20003fa6270 */
[C---:B------:R-:W-:Y:S01]  /*18830*/  IMAD R5, R10.reuse, R14, R5 ;  /* 0x0000000e0a057224 */ /* 0x040fe200078e0205 */
[----:B------:R0:W-:Y:S01]  /*18840*/  STL [R1+0xbc], R0 ;  /* 0x0000bc0001007387 */ /* 0x0001e20000100800 */
[C---:B------:R-:W-:Y:S01]  /*18850*/  IMAD R8, R10.reuse, R13, R8 ;  /* 0x0000000d0a087224 */ /* 0x040fe200078e0208 */
[----:B------:R-:W-:Y:S01]  /*18860*/  IABS R13, R2 ;  /* 0x00000002000d7213 */ /* 0x000fe20000000000 */
[----:B------:R-:W-:Y:S01]  /*18870*/  @!P1 IMAD.IADD R11, R11, 0x1, -R10 ;  /* 0x000000010b0b9824 */ /* 0x000fe200078e0a0a */
[----:B------:R-:W-:Y:S01]  /*18880*/  ISETP.GT.U32.AND P4, PT, R10, R15, PT ;  /* 0x0000000f0a00720c */ /* 0x000fe20003f84070 */
[----:B------:R-:W-:Y:S01]  /*18890*/  VIADD R4, R28, 0x27 ;  /* 0x000000271c047836 */ /* 0x000fe20000000000 */
[----:B------:R-:W-:Y:S01]  /*188a0*/  ISETP.GT.U32.AND P1, PT, R10, R5, PT ;  /* 0x000000050a00720c */ /* 0x000fe20003f24070 */
[----:B------:R-:W-:-:S03]  /*188b0*/  IMAD.HI.U32 R14, R7, R13, RZ ;  /* 0x0000000d070e7227 */ /* 0x000fc600078e00ff */
[----:B------:R-:W-:Y:S01]  /*188c0*/  IABS R6, R4 ;  /* 0x0000000400067213 */ /* 0x000fe20000000000 */
[----:B0-----:R-:W-:Y:S02]  /*188d0*/  IMAD.MOV.U32 R0, RZ, RZ, R17 ;  /* 0x000000ffff007224 */ /* 0x001fe400078e0011 */
[----:B------:R-:W-:Y:S02]  /*188e0*/  IMAD.MOV R14, RZ, RZ, -R14 ;  /* 0x000000ffff0e7224 */ /* 0x000fe400078e0a0e */
[----:B------:R-:W-:Y:S01]  /*188f0*/  @!P6 IMAD.MOV R0, RZ, RZ, -R0 ;  /* 0x000000ffff00e224 */ /* 0x000fe200078e0a00 */
[----:B------:R-:W-:Y:S01]  /*18900*/  ISETP.GT.U32.AND P6, PT, R10, R8, PT ;  /* 0x000000080a00720c */ /* 0x000fe20003fc4070 */
[--C-:B------:R-:W-:Y:S01]  /*18910*/  @!P4 IMAD.IADD R15, R15, 0x1, -R10.reuse ;  /* 0x000000010f0fc824 */ /* 0x100fe200078e0a0a */
[----:B------:R-:W-:Y:S01]  /*18920*/  ISETP.GE.AND P4, PT, R12, RZ, PT ;  /* 0x000000ff0c00720c */ /* 0x000fe20003f86270 */
[----:B------:R-:W-:Y:S01]  /*18930*/  IMAD R13, R10, R14, R13 ;  /* 0x0000000e0a0d7224 */ /* 0x000fe200078e020d */
[----:B------:R0:W-:Y:S01]  /*18940*/  STL [R1+0xb8], R0 ;  /* 0x0000b80001007387 */ /* 0x0001e20000100800 */
[----:B------:R-:W-:-:S02]  /*18950*/  @!P1 IMAD.IADD R5, R5, 0x1, -R10 ;  /* 0x0000000105059824 */ /* 0x000fc400078e0a0a */
[----:B------:R-:W-:Y:S01]  /*18960*/  @!P2 IMAD.IADD R9, R9, 0x1, -R10 ;  /* 0x000000010909a824 */ /* 0x000fe200078e0a0a */
[----:B------:R-:W-:Y:S01]  /*18970*/  ISETP.GE.AND P2, PT, R16, RZ, PT ;  /* 0x000000ff1000720c */ /* 0x000fe20003f46270 */
[----:B------:R-:W-:Y:S01]  /*18980*/  IMAD.MOV.U32 R3, RZ, RZ, R11 ;  /* 0x000000ffff037224 */ /* 0x000fe200078e000b */
[----:B------:R-:W-:Y:S01]  /*18990*/  ISETP.GT.U32.AND P1, PT, R10, R5, PT ;  /* 0x000000050a00720c */ /* 0x000fe20003f24070 */
[----:B------:R-:W-:-:S04]  /*189a0*/  IMAD.HI.U32 R12, R7, R6, RZ ;  /* 0x00000006070c7227 */ /* 0x000fc800078e00ff */
[----:B0-----:R-:W-:Y:S02]  /*189b0*/  IMAD.MOV.U32 R0, RZ, RZ, R15 ;  /* 0x000000ffff007224 */ /* 0x001fe400078e000f */
[----:B------:R-:W-:Y:S01]  /*189c0*/  @!P6 IMAD.IADD R8, R8, 0x1, -R10 ;  /* 0x000000010808e824 */ /* 0x000fe200078e0a0a */
        /* <DEDUP_REMOVED lines=8> */
[----:B------:R-:W-:Y:S01]  /*18a50*/  IMAD R2, R10, R12, R6 ;  /* 0x0000000c0a027224 */ /* 0x000fe200078e0206 */
[----:B------:R1:W-:Y:S01]  /*18a60*/  STL [R1+0xb0], R3 ;  /* 0x0000b00301007387 */ /* 0x0003e20000100800 */
[C---:B------:R-:W-:Y:S01]  /*18a70*/  VIADD R6, R28.reuse, 0x24 ;  /* 0x000000241c067836 */ /* 0x040fe20000000000 */
[----:B------:R-:W-:Y:S01]  /*18a80*/  ISETP.GE.AND P1, PT, R19, RZ, PT ;  /* 0x000000ff1300720c */ /* 0x000fe20003f26270 */
[----:B------:R-:W-:Y:S01]  /*18a90*/  @!P6 IMAD.IADD R13, R13, 0x1, -R10 ;  /* 0x000000010d0de824 */ /* 0x000fe200078e0a0a */
[----:B------:R-:W-:Y:S01]  /*18aa0*/  IABS R19, R19 ;  /* 0x0000001300137213 */ /* 0x000fe20000000000 */
[----:B------:R-:W-:-:S02]  /*18ab0*/  VIADD R16, R28, 0x23 ;  /* 0x000000231c107836 */ /* 0x000fc40000000000 */
[----:B0-----:R-:W-:Y:S01]  /*18ac0*/  IMAD.MOV.U32 R0, RZ, RZ, R9 ;  /* 0x000000ffff007224 */ /* 0x001fe200078e0009 */
[----:B------:R-:W-:Y:S01]  /*18ad0*/  ISETP.GT.U32.AND P6, PT, R10, R13, PT ;  /* 0x0000000d0a00720c */ /* 0x000fe20003fc4070 */
[----:B------:R-:W-:Y:S01]  /*18ae0*/  @!P3 IMAD.IADD R8, R8, 0x1, -R10 ;  /* 0x000000010808b824 */ /* 0x000fe200078e0a0a */
[----:B------:R-:W-:Y:S01]  /*18af0*/  ISETP.GE.AND P3, PT, R20, RZ, PT ;  /* 0x000000ff1400720c */ /* 0x000fe20003f66270 */
[----:B------:R-:W-:Y:S01]  /*18b00*/  @!P5 IMAD.MOV R0, RZ, RZ, -R0 ;  /* 0x000000ffff00d224 */ /* 0x000fe200078e0a00 */
[----:B------:R-:W-:Y:S01]  /*18b10*/  IABS R20, R20 ;  /* 0x0000001400147213 */ /* 0x000fe20000000000 */
[----:B-1----:R-:W-:Y:S01]  /*18b20*/  IMAD.MOV.U32 R3, RZ, RZ, R8 ;  /* 0x000000ffff037224 */ /* 0x002fe200078e0008 */
[----:B------:R-:W-:Y:S01]  /*18b30*/  ISETP.GE.AND P5, PT, R4, RZ, PT ;  /* 0x000000ff0400720c */ /* 0x000fe20003fa6270 */
[----:B------:R-:W-:Y:S01]  /*18b40*/  IMAD.HI.U32 R11, R7, R19, RZ ;  /* 0x00000013070b7227 */ /* 0x000fe200078e00ff */
[----:B------:R0:W-:Y:S03]  /*18b50*/  STL [R1+0xac], R0 ;  /* 0x0000ac0001007387 */ /* 0x0001e60000100800 */
[----:B------:R-:W-:Y:S01]  /*18b60*/  @!P4 IMAD.MOV R3, RZ, RZ, -R3 ;  /* 0x000000ffff03c224 */ /* 0x000fe200078e0a03 */
[----:B------:R-:W-:Y:S01]  /*18b70*/  ISETP.GE.AND P4, PT, R6, RZ, PT ;  /* 0x000000ff0600720c */ /* 0x000fe20003f86270 */
[----:B------:R-:W-:Y:S01]  /*18b80*/  @!P6 IMAD.IADD R13, R13, 0x1, -R10 ;  /* 0x000000010d0de824 */ /* 0x000fe200078e0a0a */
[----:B------:R-:W-:Y:S01]  /*18b90*/  IABS R6, R6 ;  /* 0x0000000600067213 */ /* 0x000fe20000000000 */
[----:B------:R-:W-:Y:S01]  /*18ba0*/  IMAD.MOV R11, RZ, RZ, -R11 ;  /* 0x000000ffff0b7224 */ /* 0x000fe200078e0a0b */
[----:B------:R-:W-:Y:S01]  /*18bb0*/  STL [R1+0xa8], R3 ;  /* 0x0000a80301007387 */ /* 0x000fe20000100800 */
[----:B------:R-:W-:Y:S01]  /*18bc0*/  ISETP.GE.AND P6, PT, R16, RZ, PT ;  /* 0x000000ff1000720c */ /* 0x000fe20003fc6270 */
[----:B0-----:R-:W-:Y:S01]  /*18bd0*/  IMAD.MOV.U32 R0, RZ, RZ, R5 ;  /* 0x000000ffff007224 */ /* 0x001fe200078e0005 */
[----:B------:R-:W-:Y:S01]  /*18be0*/  IABS R16, R16 ;  /* 0x0000001000107213 */ /* 0x000fe20000000000 */
[----:B------:R-:W-:-:S04]  /*18bf0*/  IMAD.HI.U32 R5, R7, R20, RZ ;  /* 0x0000001407057227 */ /* 0x000fc800078e00ff */
[----:B------:R-:W-:Y:S01]  /*18c00*/  @!P2 IMAD.MOV R0, RZ, RZ, -R0 ;  /* 0x000000ffff00a224 */ /* 0x000fe200078e0a00 */
[C---:B------:R-:W-:Y:S01]  /*18c10*/  ISETP.GT.U32.AND P2, PT, R10.reuse, R2, PT ;  /* 0x000000020a00720c */ /* 0x040fe20003f44070 */
[----:B------:R-:W-:Y:S02]  /*18c20*/  IMAD.MOV R5, RZ, RZ, -R5 ;  /* 0x000000ffff057224 */ /* 0x000fe400078e0a05 */
[----:B------:R-:W-:Y:S01]  /*18c30*/  IMAD.HI.U32 R9, R7, R6, RZ ;  /* 0x0000000607097227 */ /* 0x000fe200078e00ff */
[----:B------:R0:W-:Y:S03]  /*18c40*/  STL [R1+0xa4], R0 ;  /* 0x0000a40001007387 */ /* 0x0001e60000100800 */
[----:B------:R-:W-:Y:S02]  /*18c50*/  IMAD R20, R10, R5, R20 ;  /* 0x000000050a147224 */ /* 0x000fe400078e0214 */
[----:B------:R-:W-:-:S02]  /*18c60*/  IMAD.MOV R9, RZ, RZ, -R9 ;  /* 0x000000ffff097224 */ /* 0x000fc400078e0a09 */
[----:B------:R-:W-:Y:S02]  /*18c70*/  IMAD R19, R10, R11, R19 ;  /* 0x0000000b0a137224 */ /* 0x000fe400078e0213 */
[----:B------:R-:W-:Y:S02]  /*18c80*/  @!P2 IMAD.IADD R2, R2, 0x1, -R10 ;  /* 0x000000010202a824 */ /* 0x000fe400078e0a0a */
[----:B0-----:R-:W-:Y:S02]  /*18c90*/  IMAD.MOV.U32 R0, RZ, RZ, R13 ;  /* 0x000000ffff007224 */ /* 0x001fe400078e000d */
[C---:B------:R-:W-:Y:S01]  /*18ca0*/  IMAD R6, R10.reuse, R9, R6 ;  /* 0x000000090a067224 */ /* 0x040fe200078e0206 */
[C---:B------:R-:W-:Y:S01]  /*18cb0*/  ISETP.GT.U32.AND P2, PT, R10.reuse, R2, PT ;  /* 0x000000020a00720c */ /* 0x040fe20003f44070 */
[----:B------:R-:W-:Y:S01]  /*18cc0*/  @!P0 IMAD.MOV R0, RZ, RZ, -R0 ;  /* 0x000000ffff008224 */ /* 0x000fe200078e0a00 */
[----:B------:R-:W-:Y:S01]  /*18cd0*/  ISETP.GT.U32.AND P0, PT, R10, R20, PT ;  /* 0x000000140a00720c */ /* 0x000fe20003f04070 */
[----:B------:R-:W-:-:S02]  /*18ce0*/  VIADD R4, R28, 0x22 ;  /* 0x000000221c047836 */ /* 0x000fc40000000000 */
[----:B------:R-:W-:Y:S01]  /*18cf0*/  VIADD R14, R28, 0x21 ;  /* 0x000000211c0e7836 */ /* 0x000fe20000000000 */
[----:B------:R0:W-:Y:S01]  /*18d00*/  STL [R1+0xa0], R0 ;  /* 0x0000a00001007387 */ /* 0x0001e20000100800 */
[----:B------:R-:W-:Y:S01]  /*18d10*/  IMAD.HI.U32 R8, R7, R16, RZ ;  /* 0x0000001007087227 */ /* 0x000fe200078e00ff */
[----:B------:R-:W-:Y:S02]  /*18d20*/  IABS R12, R4 ;  /* 0x00000004000c7213 */ /* 0x000fe40000000000 */
[----:B------:R-:W-:Y:S01]  /*18d30*/  IABS R11, R14 ;  /* 0x0000000e000b7213 */ /* 0x000fe20000000000 */
[----:B------:R-:W-:Y:S02]  /*18d40*/  IMAD.MOV R8, RZ, RZ, -R8 ;  /* 0x000000ffff087224 */ /* 0x000fe400078e0a08 */
[--C-:B------:R-:W-:Y:S01]  /*18d50*/  @!P2 IMAD.IADD R2, R2, 0x1, -R10.reuse ;  /* 0x000000010202a824 */ /* 0x100fe200078e0a0a */
[----:B------:R-:W-:Y:S01]  /*18d60*/  ISETP.GT.U32.AND P2, PT, R10, R19, PT ;  /* 0x000000130a00720c */ /* 0x000fe20003f44070 */
[----:B------:R-:W-:Y:S01]  /*18d70*/  @!P0 IMAD.IADD R20, R20, 0x1, -R10 ;  /* 0x0000000114148824 */ /* 0x000fe200078e0a0a */
[----:B------:R-:W-:Y:S01]  /*18d80*/  ISETP.GT.U32.AND P0, PT, R10, R6, PT ;  /* 0x000000060a00720c */ /* 0x000fe20003f04070 */
[----:B0-----:R-:W-:-:S02]  /*18d90*/  IMAD.MOV.U32 R0, RZ, RZ, R2 ;  /* 0x000000ffff007224 */ /* 0x001fc400078e0002 */
[----:B------:R-:W-:Y:S02]  /*18da0*/  VIADD R15, R28, 0x20 ;  /* 0x000000201c0f7836 */ /* 0x000fe40000000000 */
[----:B------:R-:W-:Y:S01]  /*18db0*/  @!P5 IMAD.MOV R0, RZ, RZ, -R0 ;  /* 0x000000ffff00d224 */ /* 0x000fe200078e0a00 */
[----:B------:R-:W-:Y:S01]  /*18dc0*/  ISETP.GT.U32.AND P5, PT, R10, R20, PT ;  /* 0x000000140a00720c */ /* 0x000fe20003fa4070 */
[----:B------:R-:W-:Y:S01]  /*18dd0*/  IMAD.HI.U32 R5, R7, R12, RZ ;  /* 0x0000000c07057227 */ /* 0x000fe200078e00ff */
[----:B------:R-:W-:Y:S02]  /*18de0*/  IABS R9, R15 ;  /* 0x0000000f00097213 */ /* 0x000fe40000000000 */
[----:B------:R0:W-:Y:S01]  /*18df0*/  STL [R1+0x9c], R0 ;  /* 0x00009c0001007387 */ /* 0x0001e20000100800 */
[--C-:B------:R-:W-:Y:S02]  /*18e00*/  @!P2 IMAD.IADD R19, R19, 0x1, -R10.reuse ;  /* 0x000000011313a824 */ /* 0x100fe400078e0a0a */
[----:B------:R-:W-:-:S02]  /*18e10*/  @!P0 IMAD.IADD R6, R6, 0x1, -R10 ;  /* 0x0000000106068824 */ /* 0x000fc400078e0a0a */
[C---:B------:R-:W-:Y:S01]  /*18e20*/  IMAD R16, R10.reuse, R8, R16 ;  /* 0x000000080a107224 */ /* 0x040fe200078e0210 */
[C---:B------:R-:W-:Y:S01]  /*18e30*/  ISETP.GT.U32.AND P2, PT, R10.reuse, R19, PT ;  /* 0x000000130a00720c */ /* 0x040fe20003f44070 */
[----:B------:R-:W-:Y:S01]  /*18e40*/  IMAD.HI.U32 R21, R7, R11, RZ ;  /* 0x0000000b07157227 */ /* 0x000fe200078e00ff */
[----:B------:R-:W-:-:S03]  /*18e50*/  ISETP.GT.U32.AND P0, PT, R10, R6, PT ;  /* 0x000000060a00720c */ /* 0x000fc60003f04070 */
[----:B------:R-:W-:Y:S02]  /*18e60*/  IMAD.MOV R5, RZ, RZ, -R5 ;  /* 0x000000ffff057224 */ /* 0x000fe400078e0a05 */
[----:B------:R-:W-:Y:S02]  /*18e70*/  IMAD.MOV R21, RZ, RZ, -R21 ;  /* 0x000000ffff157224 */ /* 0x000fe400078e0a15 */
[----:B------:R-:W-:Y:S01]  /*18e80*/  @!P5 IMAD.IADD R20, R20, 0x1, -R10 ;  /* 0x000000011414d824 */ /* 0x000fe200078e0a0a */
[C---:B------:R-:W-:Y:S01]  /*18e90*/  ISETP.GT.U32.AND P5, PT, R10.reuse, R16, PT ;  /* 0x000000100a00720c */ /* 0x040fe20003fa4070 */
[----:B------:R-:W-:Y:S02]  /*18ea0*/  IMAD R12, R10, R5, R12 ;  /* 0x000000050a0c7224 */ /* 0x000fe400078e020c */
[----:B------:R-:W-:-:S04]  /*18eb0*/  IMAD.HI.U32 R5, R7, R9, RZ ;  /* 0x0000000907057227 */ /* 0x000fc800078e00ff */
[----:B------:R-:W-:Y:S02]  /*18ec0*/  IMAD R11, R10, R21, R11 ;  /* 0x000000150a0b7224 */ /* 0x000fe400078e020b */
[----:B------:R-:W-:Y:S02]  /*18ed0*/  IMAD.MOV R5, RZ, RZ, -R5 ;  /* 0x000000ffff057224 */ /* 0x000fe400078e0a05 */
[--C-:B------:R-:W-:Y:S01]  /*18ee0*/  @!P0 IMAD.IADD R6, R6, 0x1, -R10.reuse ;  /* 0x0000000106068824 */ /* 0x100fe200078e0a0a */
[C---:B------:R-:W-:Y:S01]  /*18ef0*/  ISETP.GT.U32.AND P0, PT, R10.reuse, R11, PT ;  /* 0x0000000b0a00720c */ /* 0x040fe20003f04070 */
[----:B------:R-:W-:Y:S01]  /*18f00*/  @!P2 IMAD.IADD R19, R19, 0x1, -R10 ;  /* 0x000000011313a824 */ /* 0x000fe200078e0a0a */
[C---:B------:R-:W-:Y:S01]  /*18f10*/  ISETP.GT.U32.AND P2, PT, R10.reuse, R12, PT ;  /* 0x0000000c0a00720c */ /* 0x040fe20003f44070 */
[----:B------:R-:W-:Y:S02]  /*18f20*/  IMAD R9, R10, R5, R9 ;  /* 0x000000050a097224 */ /* 0x000fe400078e0209 */
[----:B------:R-:W-:-:S02]  /*18f30*/  VIADD R18, R28, 0x1e ;  /* 0x0000001e1c127836 */ /* 0x000fc40000000000 */
[----:B------:R-:W-:Y:S01]  /*18f40*/  @!P5 IMAD.IADD R16, R16, 0x1, -R10 ;  /* 0x000000011010d824 */ /* 0x000fe200078e0a0a */
[----:B------:R-:W-:Y:S01]  /*18f50*/  ISETP.GT.U32.AND P5, PT, R10, R9, PT ;  /* 0x000000090a00720c */ /* 0x000fe20003fa4070 */
[----:B0-----:R-:W-:Y:S01]  /*18f60*/  IMAD.MOV.U32 R0, RZ, RZ, R20 ;  /* 0x000000ffff007224 */ /* 0x001fe200078e0014 */
[----:B------:R-:W-:Y:S01]  /*18f70*/  IABS R2, R18 ;  /* 0x0000001200027213 */ /* 0x000fe20000000000 */
[C---:B------:R-:W-:Y:S02]  /*18f80*/  VIADD R17, R28.reuse, 0x1f ;  /* 0x0000001f1c117836 */ /* 0x040fe40000000000 */
[----:B------:R-:W-:Y:S02]  /*18f90*/  @!P3 IMAD.MOV R0, RZ, RZ, -R0 ;  /* 0x000000ffff00b224 */ /* 0x000fe400078e0a00 */
[----:B------:R-:W-:Y:S01]  /*18fa0*/  VIADD R8, R28, 0x1d ;  /* 0x0000001d1c087836 */ /* 0x000fe20000000000 */
[----:B------:R-:W-:Y:S01]  /*18fb0*/  IABS R22, R17 ;  /* 0x0000001100167213 */ /* 0x000fe20000000000 */
[----:B------:R-:W-:Y:S01]  /*18fc0*/  @!P0 IMAD.IADD R11, R11, 0x1, -R10 ;  /* 0x000000010b0b8824 */ /* 0x000fe200078e0a0a */
[----:B------:R-:W-:Y:S01]  /*18fd0*/  ISETP.GT.U32.AND P0, PT, R10, R16, PT ;  /* 0x000000100a00720c */ /* 0x000fe20003f04070 */
[----:B------:R0:W-:Y:S01]  /*18fe0*/  STL [R1+0x90], R0 ;  /* 0x0000900001007387 */ /* 0x0001e20000100800 */
[----:B------:R-:W-:Y:S01]  /*18ff0*/  IABS R13, R8 ;  /* 0x00000008000d7213 */ /* 0x000fe20000000000 */
[----:B------:R-:W-:-:S04]  /*19000*/  IMAD.HI.U32 R21, R7, R2, RZ ;  /* 0x0000000207157227 */ /* 0x000fc800078e00ff */
[----:B------:R-:W-:Y:S01]  /*19010*/  @!P2 IMAD.IADD R12, R12, 0x1, -R10 ;  /* 0x000000010c0ca824 */ /* 0x000fe200078e0a0a */
[----:B------:R-:W-:Y:S01]  /*19020*/  ISETP.GE.AND P2, PT, R4, RZ, PT ;  /* 0x000000ff0400720c */ /* 0x000fe20003f46270 */
[----:B------:R-:W-:-:S03]  /*19030*/  IMAD.HI.U32 R23, R7, R22, RZ ;  /* 0x0000001607177227 */ /* 0x000fc600078e00ff */
[C---:B------:R-:W-:Y:S01]  /*19040*/  ISETP.GT.U32.AND P3, PT, R10.reuse, R12, PT ;  /* 0x0000000c0a00720c */ /* 0x040fe20003f64070 */
[----:B0-----:R-:W-:Y:S02]  /*19050*/  IMAD.MOV.U32 R0, RZ, RZ, R19 ;  /* 0x000000ffff007224 */ /* 0x001fe400078e0013 */
[----:B------:R-:W-:Y:S02]  /*19060*/  IMAD.MOV R21, RZ, RZ, -R21 ;  /* 0x000000ffff157224 */ /* 0x000fe400078e0a15 */
[----:B------:R-:W-:Y:S02]  /*19070*/  @!P5 IMAD.IADD R9, R9, 0x1, -R10 ;  /* 0x000000010909d824 */ /* 0x000fe400078e0a0a */
[----:B------:R-:W-:Y:S01]  /*19080*/  @!P1 IMAD.MOV R0, RZ, RZ, -R0 ;  /* 0x000000ffff009224 */ /* 0x000fe200078e0a00 */
[C---:B------:R-:W-:Y:S01]  /*19090*/  ISETP.GT.U32.AND P1, PT, R10.reuse, R11, PT ;  /* 0x0000000b0a00720c */ /* 0x040fe20003f24070 */
[----:B------:R-:W-:Y:S01]  /*190a0*/  IMAD.HI.U32 R5, R7, R13, RZ ;  /* 0x0000000d07057227 */ /* 0x000fe200078e00ff */
[----:B------:R-:W-:-:S02]  /*190b0*/  ISETP.GT.U32.AND P5, PT, R10, R9, PT ;  /* 0x000000090a00720c */ /* 0x000fc40003fa4070 */
[----:B------:R0:W-:Y:S01]  /*190c0*/  STL [R1+0x8c], R0 ;  /* 0x00008c0001007387 */ /* 0x0001e20000100800 */
[----:B------:R-:W-:Y:S02]  /*190d0*/  IMAD.MOV R23, RZ, RZ, -R23 ;  /* 0x000000ffff177224 */ /* 0x000fe400078e0a17 */
[C---:B------:R-:W-:Y:S02]  /*190e0*/  IMAD R2, R10.reuse, R21, R2 ;  /* 0x000000150a027224 */ /* 0x040fe400078e0202 */
[----:B------:R-:W-:Y:S02]  /*190f0*/  IMAD.MOV R5, RZ, RZ, -R5 ;  /* 0x000000ffff057224 */ /* 0x000fe400078e0a05 */
[----:B------:R-:W-:Y:S02]  /*19100*/  IMAD R4, R10, R23, R22 ;  /* 0x000000170a047224 */ /* 0x000fe400078e0216 */
[----:B------:R-:W-:Y:S01]  /*19110*/  @!P0 IMAD.IADD R16, R16, 0x1, -R10 ;  /* 0x0000000110108824 */ /* 0x000fe200078e0a0a */
[----:B------:R-:W-:Y:S01]  /*19120*/  ISETP.GT.U32.AND P0, PT, R10, R2, PT ;  /* 0x000000020a00720c */ /* 0x000fe20003f04070 */
[----:B0-----:R-:W-:-:S02]  /*19130*/  IMAD.MOV.U32 R0, RZ, RZ, R6 ;  /* 0x000000ffff007224 */ /* 0x001fc400078e0006 */
[----:B------:R-:W-:Y:S02]  /*19140*/  IMAD R13, R10, R5, R13 ;  /* 0x000000050a0d7224 */ /* 0x000fe400078e020d */
[----:B------:R-:W-:Y:S02]  /*19150*/  VIADD R5, R28, 0x1c ;  /* 0x0000001c1c057836 */ /* 0x000fe40000000000 */
[----:B------:R-:W-:Y:S01]  /*19160*/  @!P4 IMAD.MOV R0, RZ, RZ, -R0 ;  /* 0x000000ffff00c224 */ /* 0x000fe200078e0a00 */
[----:B------:R-:W-:Y:S01]  /*19170*/  ISETP.GT.U32.AND P4, PT, R10, R4, PT ;  /* 0x000000040a00720c */ /* 0x000fe20003f84070 */
[--C-:B------:R-:W-:Y:S01]  /*19180*/  @!P3 IMAD.IADD R12, R12, 0x1, -R10.reuse ;  /* 0x000000010c0cb824 */ /* 0x100fe200078e0a0a */
[----:B------:R-:W-:Y:S01]  /*19190*/  IABS R19, R5 ;  /* 0x0000000500137213 */ /* 0x000fe20000000000 */
[----:B------:R-:W-:Y:S01]  /*191a0*/  @!P1 IMAD.IADD R11, R11, 0x1, -R10 ;  /* 0x000000010b0b9824 */ /* 0x000fe200078e0a0a */
[----:B------:R-:W-:Y:S01]  /*191b0*/  ISETP.GT.U32.AND P1, PT, R10, R13, PT ;  /* 0x0000000d0a00720c */ /* 0x000fe20003f24070 */
[----:B------:R0:W-:Y:S01]  /*191c0*/  STL [R1+0x88], R0 ;  /* 0x0000880001007387 */ /* 0x0001e20000100800 */
[----:B------:R-:W-:Y:S01]  /*191d0*/  IMAD.MOV.U32 R3, RZ, RZ, R16 ;  /* 0x000000ffff037224 */ /* 0x000fe200078e0010 */
[----:B------:R-:W-:Y:S01]  /*191e0*/  ISETP.GE.AND P3, PT, R14, RZ, PT ;  /* 0x000000ff0e00720c */ /* 0x000fe20003f66270 */
[----:B------:R-:W-:-:S02]  /*191f0*/  VIADD R6, R28, 0x1b ;  /* 0x0000001b1c067836 */ /* 0x000fc40000000000 */
[----:B------:R-:W-:Y:S01]  /*19200*/  @!P5 IMAD.IADD R9, R9, 0x1, -R10 ;  /* 0x000000010909d824 */ /* 0x000fe200078e0a0a */
[----:B------:R-:W-:Y:S01]  /*19210*/  ISETP.GE.AND P5, PT, R15, RZ, PT ;  /* 0x000000ff0f00720c */ /* 0x000fe20003fa6270 */
[----:B------:R-:W-:Y:S01]  /*19220*/  IMAD.HI.U32 R20, R7, R19, RZ ;  /* 0x0000001307147227 */ /* 0x000fe200078e00ff */
[----:B------:R-:W-:-:S03]  /*19230*/  IABS R14, R6 ;  /* 0x00000006000e7213 */ /* 0x000fc60000000000 */
[----:B0-----:R-:W-:Y:S02]  /*19240*/  IMAD.MOV.U32 R0, RZ, RZ, R12 ;  /* 0x000000ffff007224 */ /* 0x001fe400078e000c */
[----:B------:R-:W-:Y:S02]  /*19250*/  @!P6 IMAD.MOV R3, RZ, RZ, -R3 ;  /* 0x000000ffff03e224 */ /* 0x000fe400078e0a03 */
[----:B------:R-:W-:Y:S01]  /*19260*/  @!P0 IMAD.IADD R2, R2, 0x1, -R10 ;  /* 0x0000000102028824 */ /* 0x000fe200078e0a0a */
[----:B------:R-:W-:Y:S01]  /*19270*/  ISETP.GE.AND P0, PT, R18, RZ, PT ;  /* 0x000000ff1200720c */ /* 0x000fe20003f06270 */
[----:B------:R-:W-:Y:S01]  /*19280*/  @!P2 IMAD.MOV R0, RZ, RZ, -R0 ;  /* 0x000000ffff00a224 */ /* 0x000fe200078e0a00 */
[----:B------:R-:W-:Y:S01]  /*19290*/  STL [R1+0x84], R3 ;  /* 0x0000840301007387 */ /* 0x000fe20000100800 */
[----:B------:R-:W-:Y:S01]  /*192a0*/  IMAD.MOV R20, RZ, RZ, -R20 ;  /* 0x000000ffff147224 */ /* 0x000fe200078e0a14 */
[----:B------:R-:W-:Y:S01]  /*192b0*/  ISETP.GT.U32.AND P6, PT, R10, R2, PT ;  /* 0x000000020a00720c */ /* 0x000fe20003fc4070 */
[----:B------:R-:W-:Y:S01]  /*192c0*/  @!P4 IMAD.IADD R4, R4, 0x1, -R10 ;  /* 0x000000010404c824 */ /* 0x000fe200078e0a0a */
[----:B------:R-:W-:Y:S01]  /*192d0*/  ISETP.GE.AND P4, PT, R17, RZ, PT ;  /* 0x000000ff1100720c */ /* 0x000fe20003f86270 */
[----:B------:R0:W-:Y:S01]  /*192e0*/  STL [R1+0x80], R0 ;  /* 0x0000800001007387 */ /* 0x0001e20000100800 */
[----:B------:R-:W-:-:S04]  /*192f0*/  IMAD.HI.U32 R17, R7, R14, RZ ;  /* 0x0000000e07117227 */ /* 0x000fc800078e00ff */
[C---:B------:R-:W-:Y:S02]  /*19300*/  IMAD R15, R10.reuse, R20, R19 ;  /* 0x000000140a0f7224 */ /* 0x040fe400078e0213 */
[----:B------:R-:W-:Y:S01]  /*19310*/  @!P1 IMAD.IADD R13, R13, 0x1, -R10 ;  /* 0x000000010d0d9824 */ /* 0x000fe200078e0a0a */
[C---:B------:R-:W-:Y:S01]  /*19320*/  ISETP.GT.U32.AND P1, PT, R10.reuse, R4, PT ;  /* 0x000000040a00720c */ /* 0x040fe20003f24070 */
[----:B------:R-:W-:Y:S02]  /*19330*/  IMAD.MOV R16, RZ, RZ, -R17 ;  /* 0x000000ffff107224 */ /* 0x000fe400078e0a11 */
[----:B0-----:R-:W-:Y:S01]  /*19340*/  IMAD.MOV.U32 R0, RZ, RZ, R9 ;  /* 0x000000ffff007224 */ /* 0x001fe200078e0009 */
[C---:B------:R-:W-:Y:S01]  /*19350*/  ISETP.GT.U32.AND P2, PT, R10.reuse, R13, PT ;  /* 0x0000000d0a00720c */ /* 0x040fe20003f44070 */
[----:B------:R-:W-:Y:S02]  /*19360*/  IMAD.MOV.U32 R3, RZ, RZ, R11 ;  /* 0x000000ffff037224 */ /* 0x000fe400078e000b */
[----:B------:R-:W-:Y:S01]  /*19370*/  @!P5 IMAD.MOV R0, RZ, RZ, -R0 ;  /* 0x000000ffff00d224 */ /* 0x000fe200078e0a00 */
        /* <DEDUP_REMOVED lines=10> */
[----:B------:R-:W-:Y:S01]  /*19420*/  VIADD R11, R28, 0x19 ;  /* 0x000000191c0b7836 */ /* 0x000fe20000000000 */
[----:B------:R0:W-:Y:S01]  /*19430*/  STL [R1+0x78], R0 ;  /* 0x0000780001007387 */ /* 0x0001e20000100800 */
[--C-:B------:R-:W-:Y:S01]  /*19440*/  @!P5 IMAD.IADD R15, R15, 0x1, -R10.reuse ;  /* 0x000000010f0fd824 */ /* 0x100fe200078e0a0a */
[----:B------:R-:W-:Y:S01]  /*19450*/  IABS R9, R8 ;  /* 0x0000000800097213 */ /* 0x000fe20000000000 */
[----:B------:R-:W-:Y:S01]  /*19460*/  @!P2 IMAD.IADD R13, R13, 0x1, -R10 ;  /* 0x000000010d0da824 */ /* 0x000fe200078e0a0a */
[----:B------:R-:W-:-:S02]  /*19470*/  IABS R5, R11 ;  /* 0x0000000b00057213 */ /* 0x000fc40000000000 */
[----:B------:R-:W-:Y:S01]  /*19480*/  ISETP.GE.AND P2, PT, R6, RZ, PT ;  /* 0x000000ff0600720c */ /* 0x000fe20003f46270 */
[----:B------:R-:W-:Y:S01]  /*19490*/  @!P6 IMAD.IADD R14, R14, 0x1, -R10 ;  /* 0x000000010e0ee824 */ /* 0x000fe200078e0a0a */
[----:B------:R-:W-:Y:S01]  /*194a0*/  ISETP.GE.AND P5, PT, R8, RZ, PT ;  /* 0x000000ff0800720c */ /* 0x000fe20003fa6270 */
[----:B------:R-:W-:-:S03]  /*194b0*/  IMAD.HI.U32 R8, R7, R5, RZ ;  /* 0x0000000507087227 */ /* 0x000fc600078e00ff */
[----:B------:R-:W-:Y:S01]  /*194c0*/  ISETP.GT.U32.AND P6, PT, R10, R14, PT ;  /* 0x0000000e0a00720c */ /* 0x000fe20003fc4070 */
[----:B0-----:R-:W-:Y:S02]  /*194d0*/  IMAD.MOV.U32 R0, RZ, RZ, R4 ;  /* 0x000000ffff007224 */ /* 0x001fe400078e0004 */
[----:B------:R-:W-:-:S04]  /*194e0*/  IMAD.HI.U32 R4, R7, R9, RZ ;  /* 0x0000000907047227 */ /* 0x000fc800078e00ff */
[----:B------:R-:W-:Y:S01]  /*194f0*/  @!P4 IMAD.MOV R0, RZ, RZ, -R0 ;  /* 0x000000ffff00c224 */ /* 0x000fe200078e0a00 */
[----:B------:R-:W-:Y:S01]  /*19500*/  ISETP.GT.U32.AND P4, PT, R10, R15, PT ;  /* 0x0000000f0a00720c */ /* 0x000fe20003f84070 */
[----:B------:R-:W-:-:S03]  /*19510*/  IMAD.MOV R4, RZ, RZ, -R4 ;  /* 0x000000ffff047224 */ /* 0x000fc600078e0a04 */
[----:B------:R0:W-:Y:S01]  /*19520*/  STL [R1+0x74], R0 ;  /* 0x0000740001007387 */ /* 0x0001e20000100800 */
[----:B------:R-:W-:Y:S02]  /*19530*/  IMAD R6, R10, R4, R9 ;  /* 0x000000040a067224 */ /* 0x000fe400078e0209 */
[----:B------:R-:W-:Y:S02]  /*19540*/  IMAD.MOV R9, RZ, RZ, -R8 ;  /* 0x000000ffff097224 */ /* 0x000fe400078e0a08 */
[--C-:B------:R-:W-:Y:S02]  /*19550*/  @!P6 IMAD.IADD R14, R14, 0x1, -R10.reuse ;  /* 0x000000010e0ee824 */ /* 0x100fe400078e0a0a */
[C---:B------:R-:W-:Y:S02]  /*19560*/  IMAD R5, R10.reuse, R9, R5 ;  /* 0x000000090a057224 */ /* 0x040fe400078e0205 */
[----:B------:R-:W-:Y:S01]  /*19570*/  @!P4 IMAD.IADD R15, R15, 0x1, -R10 ;  /* 0x000000010f0fc824 */ /* 0x000fe200078e0a0a */
[C---:B------:R-:W-:Y:S01]  /*19580*/  ISETP.GT.U32.AND P4, PT, R10.reuse, R6, PT ;  /* 0x000000060a00720c */ /* 0x040fe20003f84070 */
[----:B0-----:R-:W-:Y:S01]  /*19590*/  IMAD.MOV.U32 R0, RZ, RZ, R2 ;  /* 0x000000ffff007224 */ /* 0x001fe200078e0002 */
[----:B------:R-:W-:Y:S01]  /*195a0*/  ISETP.GT.U32.AND P6, PT, R10, R5, PT ;  /* 0x000000050a00720c */ /* 0x000fe20003fc4070 */
[----:B------:R-:W-:-:S02]  /*195b0*/  VIADD R2, R28, 0x18 ;  /* 0x000000181c027836 */ /* 0x000fc40000000000 */
[----:B------:R-:W-:Y:S01]  /*195c0*/  @!P0 IMAD.MOV R0, RZ, RZ, -R0 ;  /* 0x000000ffff008224 */ /* 0x000fe200078e0a00 */
[----:B------:R-:W-:Y:S01]  /*195d0*/  ISETP.GE.AND P0, PT, R11, RZ, PT ;  /* 0x000000ff0b00720c */ /* 0x000fe20003f06270 */
[C---:B------:R-:W-:Y:S01]  /*195e0*/  VIADD R4, R28.reuse, 0x17 ;  /* 0x000000171c047836 */ /* 0x040fe20000000000 */
[----:B------:R-:W-:Y:S01]  /*195f0*/  IABS R12, R2 ;  /* 0x00000002000c7213 */ /* 0x000fe20000000000 */
[----:B------:R-:W-:Y:S01]  /*19600*/  IMAD.MOV.U32 R3, RZ, RZ, R15 ;  /* 0x000000ffff037224 */ /* 0x000fe200078e000f */
[----:B------:R0:W-:Y:S01]  /*19610*/  STL [R1+0x70], R0 ;  /* 0x0000700001007387 */ /* 0x0001e20000100800 */
[----:B------:R-:W-:Y:S01]  /*19620*/  VIADD R8, R28, 0x16 ;  /* 0x000000161c087836 */ /* 0x000fe20000000000 */
[----:B------:R-:W-:Y:S01]  /*19630*/  IABS R11, R4 ;  /* 0x00000004000b7213 */ /* 0x000fe20000000000 */
[--C-:B------:R-:W-:Y:S01]  /*19640*/  @!P4 IMAD.IADD R6, R6, 0x1, -R10.reuse ;  /* 0x000000010606c824 */ /* 0x100fe200078e0a0a */
[----:B------:R-:W-:Y:S01]  /*19650*/  ISETP.GE.AND P4, PT, R2, RZ, PT ;  /* 0x000000ff0200720c */ /* 0x000fe20003f86270 */
[----:B------:R-:W-:Y:S01]  /*19660*/  @!P6 IMAD.IADD R5, R5, 0x1, -R10 ;  /* 0x000000010505e824 */ /* 0x000fe200078e0a0a */
[----:B------:R-:W-:Y:S01]  /*19670*/  IABS R9, R8 ;  /* 0x0000000800097213 */ /* 0x000fe20000000000 */
[----:B------:R-:W-:-:S03]  /*19680*/  IMAD.HI.U32 R16, R7, R12, RZ ;  /* 0x0000000c07107227 */ /* 0x000fc600078e00ff */
[----:B------:R-:W-:Y:S01]  /*19690*/  ISETP.GT.U32.AND P6, PT, R10, R5, PT ;  /* 0x000000050a00720c */ /* 0x000fe20003fc4070 */
[----:B0-----:R-:W-:Y:S02]  /*196a0*/  IMAD.MOV.U32 R0, RZ, RZ, R13 ;  /* 0x000000ffff007224 */ /* 0x001fe400078e000d */
[----:B------:R-:W-:-:S04]  /*196b0*/  IMAD.HI.U32 R13, R7, R11, RZ ;  /* 0x0000000b070d7227 */ /* 0x000fc800078e00ff */
[----:B------:R-:W-:Y:S01]  /*196c0*/  @!P3 IMAD.MOV R0, RZ, RZ, -R0 ;  /* 0x000000ffff00b224 */ /* 0x000fe200078e0a00 */
[C---:B------:R-:W-:Y:S01]  /*196d0*/  ISETP.GT.U32.AND P3, PT, R10.reuse, R6, PT ;  /* 0x000000060a00720c */ /* 0x040fe20003f64070 */
[----:B------:R-:W-:Y:S02]  /*196e0*/  @!P1 IMAD.MOV R3, RZ, RZ, -R3 ;  /* 0x000000ffff039224 */ /* 0x000fe400078e0a03 */
[----:B------:R-:W-:Y:S01]  /*196f0*/  IMAD.MOV R16, RZ, RZ, -R16 ;  /* 0x000000ffff107224 */ /* 0x000fe200078e0a10 */
[----:B------:R0:W-:Y:S01]  /*19700*/  STL [R1+0x6c], R0 ;  /* 0x00006c0001007387 */ /* 0x0001e20000100800 */
[----:B------:R-:W-:Y:S02]  /*19710*/  IMAD.MOV R13, RZ, RZ, -R13 ;  /* 0x000000ffff0d7224 */ /* 0x000fe400078e0a0d */
[C---:B------:R-:W-:Y:S01]  /*19720*/  IMAD R12, R10.reuse, R16, R12 ;  /* 0x000000100a0c7224 */ /* 0x040fe200078e020c */
[----:B------:R-:W-:Y:S01]  /*19730*/  STL [R1+0x64], R3 ;  /* 0x0000640301007387 */ /* 0x000fe20000100800 */
[----:B------:R-:W-:-:S02]  /*19740*/  IMAD R11, R10, R13, R11 ;  /* 0x0000000d0a0b7224 */ /* 0x000fc400078e020b */
[----:B------:R-:W-:Y:S01]  /*19750*/  IMAD.HI.U32 R2, R7, R9, RZ ;  /* 0x0000000907027227 */ /* 0x000fe200078e00ff */
[----:B------:R-:W-:-:S03]  /*19760*/  ISETP.GT.U32.AND P1, PT, R10, R12, PT ;  /* 0x0000000c0a00720c */ /* 0x000fc60003f24070 */
[----:B0-----:R-:W-:Y:S02]  /*19770*/  IMAD.MOV.U32 R0, RZ, RZ, R14 ;  /* 0x000000ffff007224 */ /* 0x001fe400078e000e */
[----:B------:R-:W-:Y:S01]  /*19780*/  @!P3 IMAD.IADD R6, R6, 0x1, -R10 ;  /* 0x000000010606b824 */ /* 0x000fe200078e0a0a */
[----:B------:R-:W-:Y:S01]  /*19790*/  ISETP.GE.AND P3, PT, R8, RZ, PT ;  /* 0x000000ff0800720c */ /* 0x000fe20003f66270 */
[----:B------:R-:W-:Y:S01]  /*197a0*/  @!P2 IMAD.MOV R0, RZ, RZ, -R0 ;  /* 0x000000ffff00a224 */ /* 0x000fe200078e0a00 */
[----:B------:R-:W-:Y:S01]  /*197b0*/  ISETP.GE.AND P2, PT, R4, RZ, PT ;  /* 0x000000ff0400720c */ /* 0x000fe20003f46270 */
[----:B------:R-:W-:Y:S01]  /*197c0*/  @!P6 IMAD.IADD R5, R5, 0x1, -R10 ;  /* 0x000000010505e824 */ /* 0x000fe200078e0a0a */
[----:B------:R-:W-:Y:S01]  /*197d0*/  ISETP.GT.U32.AND P6, PT, R10, R11, PT ;  /* 0x0000000b0a00720c */ /* 0x000fe20003fc4070 */
[----:B------:R-:W-:Y:S01]  /*197e0*/  IMAD.MOV R2, RZ, RZ, -R2 ;  /* 0x000000ffff027224 */ /* 0x000fe200078e0a02 */
[----:B------:R0:W-:Y:S01]  /*197f0*/  STL [R1+0x58], R0 ;  /* 0x0000580001007387 */ /* 0x0001e20000100800 */
[----:B------:R-:W-:-:S02]  /*19800*/  VIADD R13, R28, 0x15 ;  /* 0x000000151c0d7836 */ /* 0x000fc40000000000 */
[----:B------:R-:W-:Y:S02]  /*19810*/  IMAD R9, R10, R2, R9 ;  /* 0x000000020a097224 */ /* 0x000fe400078e0209 */
[----:B------:R-:W-:Y:S02]  /*19820*/  @!P1 IMAD.IADD R12, R12, 0x1, -R10 ;  /* 0x000000010c0c9824 */ /* 0x000fe400078e0a0a */
[C---:B------:R-:W-:Y:S02]  /*19830*/  VIADD R4, R28.reuse, 0x14 ;  /* 0x000000141c047836 */ /* 0x040fe40000000000 */
[----:B------:R-:W-:Y:S01]  /*19840*/  VIADD R2, R28, 0x13 ;  /* 0x000000131c027836 */ /* 0x000fe20000000000 */
[C---:B------:R-:W-:Y:S01]  /*19850*/  ISETP.GT.U32.AND P1, PT, R10.reuse, R12, PT ;  /* 0x0000000c0a00720c */ /* 0x040fe20003f24070 */
[----:B0-----:R-:W-:Y:S01]  /*19860*/  IMAD.MOV.U32 R0, RZ, RZ, R6 ;  /* 0x000000ffff007224 */ /* 0x001fe200078e0006 */
[----:B------:R-:W-:Y:S01]  /*19870*/  IABS R6, R13 ;  /* 0x0000000d00067213 */ /* 0x000fe20000000000 */
[----:B------:R-:W-:Y:S01]  /*19880*/  @!P6 IMAD.IADD R11, R11, 0x1, -R10 ;  /* 0x000000010b0be824 */ /* 0x000fe200078e0a0a */
[----:B------:R-:W-:Y:S01]  /*19890*/  IABS R20, R4 ;  /* 0x0000000400147213 */ /* 0x000fe20000000000 */
[----:B------:R-:W-:Y:S01]  /*198a0*/  @!P5 IMAD.MOV R0, RZ, RZ, -R0 ;  /* 0x000000ffff00d224 */ /* 0x000fe200078e0a00 */
[----:B------:R-:W-:Y:S01]  /*198b0*/  ISETP.GE.AND P5, PT, R13, RZ, PT ;  /* 0x000000ff0d00720c */ /* 0x000fe20003fa6270 */
[----:B------:R-:W-:Y:S01]  /*198c0*/  IMAD.HI.U32 R14, R7, R6, RZ ;  /* 0x00000006070e7227 */ /* 0x000fe200078e00ff */
[----:B------:R-:W-:-:S02]  /*198d0*/  ISETP.GT.U32.AND P6, PT, R10, R11, PT ;  /* 0x0000000b0a00720c */ /* 0x000fc40003fc4070 */
[----:B------:R0:W-:Y:S01]  /*198e0*/  STL [R1+0x54], R0 ;  /* 0x0000540001007387 */ /* 0x0001e20000100800 */
[----:B------:R-:W-:Y:S01]  /*198f0*/  IMAD.MOV R14, RZ, RZ, -R14 ;  /* 0x000000ffff0e7224 */ /* 0x000fe200078e0a0e */
[----:B------:R-:W-:Y:S01]  /*19900*/  IABS R19, R2 ;  /* 0x0000000200137213 */ /* 0x000fe20000000000 */
[----:B------:R-:W-:Y:S02]  /*19910*/  VIADD R8, R28, 0x12 ;  /* 0x000000121c087836 */ /* 0x000fe40000000000 */
[----:B------:R-:W-:-:S04]  /*19920*/  IMAD.HI.U32 R13, R7, R20, RZ ;  /* 0x00000014070d7227 */ /* 0x000fc800078e00ff */
[----:B------:R-:W-:Y:S02]  /*19930*/  IMAD R6, R10, R14, R6 ;  /* 0x0000000e0a067224 */ /* 0x000fe400078e0206 */
[----:B0-----:R-:W-:Y:S02]  /*19940*/  IMAD.MOV.U32 R0, RZ, RZ, R5 ;  /* 0x000000ffff007224 */ /* 0x001fe400078e0005 */
[----:B------:R-:W-:Y:S01]  /*19950*/  @!P1 IMAD.IADD R12, R12, 0x1, -R10 ;  /* 0x000000010c0c9824 */ /* 0x000fe200078e0a0a */
[----:B------:R-:W-:Y:S01]  /*19960*/  ISETP.GE.AND P1, PT, R4, RZ, PT ;  /* 0x000000ff0400720c */ /* 0x000fe20003f26270 */
[----:B------:R-:W-:Y:S01]  /*19970*/  @!P0 IMAD.MOV R0, RZ, RZ, -R0 ;  /* 0x000000ffff008224 */ /* 0x000fe200078e0a00 */
[C---:B------:R-:W-:Y:S01]  /*19980*/  ISETP.GT.U32.AND P0, PT, R10.reuse, R9, PT ;  /* 0x000000090a00720c */ /* 0x040fe20003f04070 */
[----:B------:R-:W-:Y:S01]  /*19990*/  IMAD.MOV R13, RZ, RZ, -R13 ;  /* 0x000000ffff0d7224 */ /* 0x000fe200078e0a0d */
[----:B------:R-:W-:Y:S01]  /*199a0*/  IABS R4, R8 ;  /* 0x0000000800047213 */ /* 0x000fe20000000000 */
[----:B------:R-:W-:Y:S01]  /*199b0*/  @!P6 IMAD.IADD R11, R11, 0x1, -R10 ;  /* 0x000000010b0be824 */ /* 0x000fe200078e0a0a */
[----:B------:R-:W-:Y:S01]  /*199c0*/  ISETP.GT.U32.AND P6, PT, R10, R6, PT ;  /* 0x000000060a00720c */ /* 0x000fe20003fc4070 */
[----:B------:R-:W-:Y:S01]  /*199d0*/  IMAD.HI.U32 R5, R7, R19, RZ ;  /* 0x0000001307057227 */ /* 0x000fe200078e00ff */
[----:B------:R0:W-:Y:S03]  /*199e0*/  STL [R1+0x50], R0 ;  /* 0x0000500001007387 */ /* 0x0001e60000100800 */
[----:B------:R-:W-:-:S02]  /*199f0*/  IMAD.MOV.U32 R3, RZ, RZ, R12 ;  /* 0x000000ffff037224 */ /* 0x000fc400078e000c */
[C---:B------:R-:W-:Y:S02]  /*19a00*/  IMAD R20, R10.reuse, R13, R20 ;  /* 0x0000000d0a147224 */ /* 0x040fe400078e0214 */
[----:B------:R-:W-:Y:S02]  /*19a10*/  @!P0 IMAD.IADD R9, R9, 0x1, -R10 ;  /* 0x0000000109098824 */ /* 0x000fe400078e0a0a */
[----:B------:R-:W-:Y:S02]  /*19a20*/  IMAD.MOV R13, RZ, RZ, -R5 ;  /* 0x000000ffff0d7224 */ /* 0x000fe400078e0a05 */
[----:B0-----:R-:W-:Y:S01]  /*19a30*/  IMAD.MOV.U32 R0, RZ, RZ, R11 ;  /* 0x000000ffff007224 */ /* 0x001fe200078e000b */
[----:B------:R-:W-:Y:S01]  /*19a40*/  ISETP.GT.U32.AND P0, PT, R10, R9, PT ;  /* 0x000000090a00720c */ /* 0x000fe20003f04070 */
[----:B------:R-:W-:-:S04]  /*19a50*/  IMAD.HI.U32 R5, R7, R4, RZ ;  /* 0x0000000407057227 */ /* 0x000fc800078e00ff */
[----:B------:R-:W-:Y:S01]  /*19a60*/  @!P4 IMAD.MOV R3, RZ, RZ, -R3 ;  /* 0x000000ffff03c224 */ /* 0x000fe200078e0a03 */
[----:B------:R-:W-:Y:S01]  /*19a70*/  ISETP.GT.U32.AND P4, PT, R10, R20, PT ;  /* 0x000000140a00720c */ /* 0x000fe20003f84070 */
[----:B------:R-:W-:Y:S01]  /*19a80*/  @!P2 IMAD.MOV R0, RZ, RZ, -R0 ;  /* 0x000000ffff00a224 */ /* 0x000fe200078e0a00 */
[----:B------:R-:W-:Y:S01]  /*19a90*/  ISETP.GE.AND P2, PT, R2, RZ, PT ;  /* 0x000000ff0200720c */ /* 0x000fe20003f46270 */
[----:B------:R-:W-:Y:S01]  /*19aa0*/  IMAD.MOV R5, RZ, RZ, -R5 ;  /* 0x000000ffff057224 */ /* 0x000fe200078e0a05 */
[----:B------:R-:W-:Y:S01]  /*19ab0*/  STL [R1+0x4c], R3 ;  /* 0x00004c0301007387 */ /* 0x000fe20000100800 */
[----:B------:R-:W-:Y:S02]  /*19ac0*/  VIADD R11, R28, 0x11 ;  /* 0x000000111c0b7836 */ /* 0x000fe40000000000 */
[----:B------:R-:W-:Y:S01]  /*19ad0*/  @!P0 IMAD.IADD R9, R9, 0x1, -R10 ;  /* 0x0000000109098824 */ /* 0x000fe200078e0a0a */
[----:B------:R0:W-:Y:S01]  /*19ae0*/  STL [R1+0x48], R0 ;  /* 0x0000480001007387 */ /* 0x0001e20000100800 */
[----:B------:R-:W-:Y:S01]  /*19af0*/  IMAD R2, R10, R5, R4 ;  /* 0x000000050a027224 */ /* 0x000fe200078e0204 */
[----:B------:R-:W-:Y:S01]  /*19b00*/  IABS R29, R11 ;  /* 0x0000000b001d7213 */ /* 0x000fe20000000000 */
[----:B------:R-:W-:-:S02]  /*19b10*/  @!P6 IMAD.IADD R6, R6, 0x1, -R10 ;  /* 0x000000010606e824 */ /* 0x000fc400078e0a0a */
[----:B------:R-:W-:Y:S02]  /*19b20*/  VIADD R4, R28, 0x10 ;  /* 0x000000101c047836 */ /* 0x000fe40000000000 */
[----:B------:R-:W-:Y:S01]  /*19b30*/  IMAD.HI.U32 R12, R7, R29, RZ ;  /* 0x0000001d070c7227 */ /* 0x000fe200078e00ff */
[C---:B------:R-:W-:Y:S02]  /*19b40*/  ISETP.GT.U32.AND P6, PT, R10.reuse, R6, PT ;  /* 0x000000060a00720c */ /* 0x040fe40003fc4070 */
[----:B------:R-:W-:Y:S01]  /*19b50*/  IABS R17, R4 ;  /* 0x0000000400117213 */ /* 0x000fe20000000000 */
[----:B0-----:R-:W-:Y:S02]  /*19b60*/  IMAD.MOV.U32 R0, RZ, RZ, R9 ;  /* 0x000000ffff007224 */ /* 0x001fe400078e0009 */
[----:B------:R-:W-:Y:S02]  /*19b70*/  IMAD.MOV R12, RZ, RZ, -R12 ;  /* 0x000000ffff0c7224 */ /* 0x000fe400078e0a0c */
[----:B------:R-:W-:Y:S01]  /*19b80*/  @!P3 IMAD.MOV R0, RZ, RZ, -R0 ;  /* 0x000000ffff00b224 */ /* 0x000fe200078e0a00 */
[C---:B------:R-:W-:Y:S01]  /*19b90*/  ISETP.GT.U32.AND P3, PT, R10.reuse, R2, PT ;  /* 0x000000020a00720c */ /* 0x040fe20003f64070 */
[----:B------:R-:W-:-:S02]  /*19ba0*/  IMAD R19, R10, R13, R19 ;  /* 0x0000000d0a137224 */ /* 0x000fc400078e0213 */
[----:B------:R-:W-:Y:S01]  /*19bb0*/  IMAD R29, R10, R12, R29 ;  /* 0x0000000c0a1d7224 */ /* 0x000fe200078e021d */
[----:B------:R0:W-:Y:S01]  /*19bc0*/  STL [R1+0x44], R0 ;  /* 0x0000440001007387 */ /* 0x0001e20000100800 */
[--C-:B------:R-:W-:Y:S01]  /*19bd0*/  @!P6 IMAD.IADD R6, R6, 0x1, -R10.reuse ;  /* 0x000000010606e824 */ /* 0x100fe200078e0a0a */
[----:B------:R-:W-:Y:S01]  /*19be0*/  ISETP.GT.U32.AND P0, PT, R10, R19, PT ;  /* 0x000000130a00720c */ /* 0x000fe20003f04070 */
[----:B------:R-:W-:Y:S01]  /*19bf0*/  @!P4 IMAD.IADD R20, R20, 0x1, -R10 ;  /* 0x000000011414c824 */ /* 0x000fe200078e0a0a */
[----:B------:R-:W-:Y:S01]  /*19c00*/  ISETP.GE.AND P6, PT, R8, RZ, PT ;  /* 0x000000ff0800720c */ /* 0x000fe20003fc6270 */
[----:B------:R-:W-:-:S03]  /*19c10*/  IMAD.HI.U32 R8, R7, R17, RZ ;  /* 0x0000001107087227 */ /* 0x000fc600078e00ff */
[----:B------:R-:W-:Y:S01]  /*19c20*/  ISETP.GT.U32.AND P4, PT, R10, R20, PT ;  /* 0x000000140a00720c */ /* 0x000fe20003f84070 */
[----:B------:R-:W-:Y:S01]  /*19c30*/  @!P3 IMAD.IADD R2, R2, 0x1, -R10 ;  /* 0x000000010202b824 */ /* 0x000fe200078e0a0a */
[----:B------:R-:W-:Y:S01]  /*19c40*/  ISETP.GT.U32.AND P3, PT, R10, R29, PT ;  /* 0x0000001d0a00720c */ /* 0x000fe20003f64070 */
[----:B------:R-:W-:Y:S02]  /*19c50*/  IMAD.MOV R8, RZ, RZ, -R8 ;  /* 0x000000ffff087224 */ /* 0x000fe400078e0a08 */
[----:B------:R-:W-:Y:S02]  /*19c60*/  VIADD R3, R28, 0xa ;  /* 0x0000000a1c037836 */ /* 0x000fe40000000000 */
[----:B------:R-:W-:Y:S02]  /*19c70*/  IMAD R17, R10, R8, R17 ;  /* 0x000000080a117224 */ /* 0x000fe400078e0211 */
[--C-:B------:R-:W-:Y:S01]  /*19c80*/  @!P0 IMAD.IADD R19, R19, 0x1, -R10.reuse ;  /* 0x0000000113138824 */ /* 0x100fe200078e0a0a */
[----:B------:R1:W-:Y:S01]  /*19c90*/  STL [R1+0x4], R3 ;  /* 0x0000040301007387 */ /* 0x0003e20000100800 */
[----:B0-----:R-:W-:Y:S01]  /*19ca0*/  VIADD R0, R28, 0x9 ;  /* 0x000000091c007836 */ /* 0x001fe20000000000 */
[----:B------:R-:W-:Y:S01]  /*19cb0*/  IABS R14, R3 ;  /* 0x00000003000e7213 */ /* 0x000fe20000000000 */
[--C-:B------:R-:W-:Y:S01]  /*19cc0*/  @!P4 IMAD.IADD R20, R20, 0x1, -R10.reuse ;  /* 0x000000011414c824 */ /* 0x100fe200078e0a0a */
[C---:B------:R-:W-:Y:S01]  /*19cd0*/  ISETP.GT.U32.AND P0, PT, R10.reuse, R19, PT ;  /* 0x000000130a00720c */ /* 0x040fe20003f04070 */
[----:B------:R-:W-:Y:S01]  /*19ce0*/  @!P3 IMAD.IADD R29, R29, 0x1, -R10 ;  /* 0x000000011d1db824 */ /* 0x000fe200078e0a0a */
[----:B------:R-:W-:Y:S01]  /*19cf0*/  ISETP.GT.U32.AND P3, PT, R10, R17, PT ;  /* 0x000000110a00720c */ /* 0x000fe20003f64070 */
[----:B------:R0:W-:Y:S01]  /*19d00*/  STL [R1+0x5c], R0 ;  /* 0x00005c0001007387 */ /* 0x0001e20000100800 */
[----:B------:R-:W-:Y:S01]  /*19d10*/  IABS R16, R0 ;  /* 0x0000000000107213 */ /* 0x000fe20000000000 */
[C---:B------:R-:W-:Y:S01]  /*19d20*/  VIADD R5, R28.reuse, 0xf ;  /* 0x0000000f1c057836 */ /* 0x040fe20000000000 */
[----:B------:R-:W-:Y:S01]  /*19d30*/  ISETP.GE.AND P4, PT, R11, RZ, PT ;  /* 0x000000ff0b00720c */ /* 0x000fe20003f86270 */
[----:B------:R-:W-:-:S02]  /*19d40*/  VIADD R11, R28, 0xd ;  /* 0x0000000d1c0b7836 */ /* 0x000fc40000000000 */
[----:B-1----:R-:W-:Y:S01]  /*19d50*/  IMAD.MOV.U32 R3, RZ, RZ, R20 ;  /* 0x000000ffff037224 */ /* 0x002fe200078e0014 */
[----:B------:R-:W-:Y:S01]  /*19d60*/  IABS R18, R5 ;  /* 0x0000000500127213 */ /* 0x000fe20000000000 */
[----:B------:R-:W-:Y:S01]  /*19d70*/  VIADD R8, R28, 0xe ;  /* 0x0000000e1c087836 */ /* 0x000fe20000000000 */
[----:B------:R-:W-:Y:S01]  /*19d80*/  IABS R24, R11 ;  /* 0x0000000b00187213 */ /* 0x000fe20000000000 */
[----:B0-----:R-:W-:Y:S02]  /*19d90*/  IMAD.MOV.U32 R0, RZ, RZ, R6 ;  /* 0x000000ffff007224 */ /* 0x001fe400078e0006 */
[----:B------:R-:W-:Y:S01]  /*19da0*/  @!P3 IMAD.IADD R17, R17, 0x1, -R10 ;  /* 0x000000011111b824 */ /* 0x000fe200078e0a0a */
[----:B------:R-:W-:Y:S01]  /*19db0*/  ISETP.GT.U32.AND P3, PT, R10, R2, PT ;  /* 0x000000020a00720c */ /* 0x000fe20003f64070 */
[----:B------:R-:W-:Y:S01]  /*19dc0*/  @!P5 IMAD.MOV R0, RZ, RZ, -R0 ;  /* 0x000000ffff00d224 */ /* 0x000fe200078e0a00 */
[----:B------:R-:W-:Y:S01]  /*19dd0*/  IABS R22, R8 ;  /* 0x0000000800167213 */ /* 0x000fe20000000000 */
[----:B------:R-:W-:Y:S01]  /*19de0*/  @!P0 IMAD.IADD R19, R19, 0x1, -R10 ;  /* 0x0000000113138824 */ /* 0x000fe200078e0a0a */
[----:B------:R-:W-:Y:S01]  /*19df0*/  ISETP.GE.AND P0, PT, R4, RZ, PT ;  /* 0x000000ff0400720c */ /* 0x000fe20003f06270 */
[----:B------:R-:W-:Y:S01]  /*19e00*/  @!P1 IMAD.MOV R3, RZ, RZ, -R3 ;  /* 0x000000ffff039224 */ /* 0x000fe200078e0a03 */
[----:B------:R0:W-:Y:S01]  /*19e10*/  STL [R1+0x40], R0 ;  /* 0x0000400001007387 */ /* 0x0001e20000100800 */
[----:B------:R-:W-:Y:S01]  /*19e20*/  IMAD.HI.U32 R21, R7, R24, RZ ;  /* 0x0000001807157227 */ /* 0x000fe200078e00ff */
[----:B------:R-:W-:-:S02]  /*19e30*/  ISETP.GT.U32.AND P1, PT, R10, R17, PT ;  /* 0x000000110a00720c */ /* 0x000fc40003f24070 */
[----:B------:R-:W-:Y:S01]  /*19e40*/  STL [R1+0x3c], R3 ;  /* 0x00003c0301007387 */ /* 0x000fe20000100800 */
[----:B------:R-:W-:Y:S01]  /*19e50*/  IMAD.MOV R6, RZ, RZ, -R21 ;  /* 0x000000ffff067224 */ /* 0x000fe200078e0a15 */
[----:B------:R-:W-:Y:S01]  /*19e60*/  ISETP.GT.U32.AND P5, PT, R10, R29, PT ;  /* 0x0000001d0a00720c */ /* 0x000fe20003fa4070 */
[----:B------:R-:W-:Y:S02]  /*19e70*/  @!P3 IMAD.IADD R2, R2, 0x1, -R10 ;  /* 0x000000010202b824 */ /* 0x000fe400078e0a0a */
[----:B------:R-:W-:-:S04]  /*19e80*/  IMAD.HI.U32 R9, R7, R18, RZ ;  /* 0x0000001207097227 */ /* 0x000fc800078e00ff */
[----:B0-----:R-:W-:Y:S02]  /*19e90*/  IMAD.MOV.U32 R0, RZ, RZ, R19 ;  /* 0x000000ffff007224 */ /* 0x001fe400078e0013 */
[----:B------:R-:W-:Y:S02]  /*19ea0*/  IMAD R24, R10, R6, R24 ;  /* 0x000000060a187224 */ /* 0x000fe400078e0218 */
[----:B------:R-:W-:Y:S02]  /*19eb0*/  @!P2 IMAD.MOV R0, RZ, RZ, -R0 ;  /* 0x000000ffff00a224 */ /* 0x000fe400078e0a00 */
[----:B------:R-:W-:Y:S02]  /*19ec0*/  IMAD.MOV R9, RZ, RZ, -R9 ;  /* 0x000000ffff097224 */ /* 0x000fe400078e0a09 */
[C---:B------:R-:W-:Y:S01]  /*19ed0*/  IMAD.HI.U32 R15, R7.reuse, R22, RZ ;  /* 0x00000016070f7227 */ /* 0x040fe200078e00ff */
[----:B------:R0:W-:Y:S03]  /*19ee0*/  STL [R1+0x14], R0 ;  /* 0x0000140001007387 */ /* 0x0001e60000100800 */
[----:B------:R-:W-:-:S04]  /*19ef0*/  IMAD.HI.U32 R4, R7, R14, RZ ;  /* 0x0000000e07047227 */ /* 0x000fc800078e00ff */
[----:B------:R-:W-:-:S04]  /*19f00*/  IMAD.HI.U32 R6, R7, R16, RZ ;  /* 0x0000001007067227 */ /* 0x000fc800078e00ff */
[----:B0-----:R-:W-:Y:S02]  /*19f10*/  IMAD.MOV.U32 R0, RZ, RZ, R2 ;  /* 0x000000ffff007224 */ /* 0x001fe400078e0002 */
[C---:B------:R-:W-:Y:S02]  /*19f20*/  IMAD R18, R10.reuse, R9, R18 ;  /* 0x000000090a127224 */ /* 0x040fe400078e0212 */
[----:B------:R-:W-:Y:S02]  /*19f30*/  @!P6 IMAD.MOV R0, RZ, RZ, -R0 ;  /* 0x000000ffff00e224 */ /* 0x000fe400078e0a00 */
[----:B------:R-:W-:Y:S01]  /*19f40*/  IMAD.MOV R15, RZ, RZ, -R15 ;  /* 0x000000ffff0f7224 */ /* 0x000fe200078e0a0f */
[----:B------:R-:W-:Y:S01]  /*19f50*/  ISETP.GT.U32.AND P2, PT, R10, R18, PT ;  /* 0x000000120a00720c */ /* 0x000fe20003f44070 */
[----:B------:R-:W-:Y:S01]  /*19f60*/  IMAD.MOV R4, RZ, RZ, -R4 ;  /* 0x000000ffff047224 */ /* 0x000fe200078e0a04 */
[----:B------:R0:W-:Y:S01]  /*19f70*/  STL [R1+0x3064], R0 ;  /* 0x0030640001007387 */ /* 0x0001e20000100800 */
[----:B------:R-:W-:-:S02]  /*19f80*/  IMAD.MOV R6, RZ, RZ, -R6 ;  /* 0x000000ffff067224 */ /* 0x000fc400078e0a06 */
[----:B------:R-:W-:Y:S01]  /*19f90*/  @!P1 IMAD.IADD R17, R17, 0x1, -R10 ;  /* 0x0000000111119824 */ /* 0x000fe200078e0a0a */
[----:B------:R-:W-:Y:S01]  /*19fa0*/  ISETP.GE.AND P1, PT, R5, RZ, PT ;  /* 0x000000ff0500720c */ /* 0x000fe20003f26270 */
[C---:B------:R-:W-:Y:S02]  /*19fb0*/  IMAD R22, R10.reuse, R15, R22 ;  /* 0x0000000f0a167224 */ /* 0x040fe400078e0216 */
[C---:B------:R-:W-:Y:S02]  /*19fc0*/  IMAD R14, R10.reuse, R4, R14 ;  /* 0x000000040a0e7224 */ /* 0x040fe400078e020e */
[C---:B------:R-:W-:Y:S01]  /*19fd0*/  IMAD R16, R10.reuse, R6, R16 ;  /* 0x000000060a107224 */ /* 0x040fe200078e0210 */
[----:B------:R-:W-:Y:S01]  /*19fe0*/  ISETP.GT.U32.AND P3, PT, R10, R22, PT ;  /* 0x000000160a00720c */ /* 0x000fe20003f64070 */
[----:B0-----:R-:W-:Y:S02]  /*19ff0*/  IMAD.MOV.U32 R0, RZ, RZ, R28 ;  /* 0x000000ffff007224 */ /* 0x001fe400078e001c */
[----:B------:R-:W-:-:S02]  /*1a000*/  VIADD R12, R28, 0xb ;  /* 0x0000000b1c0c7836 */ /* 0x000fc40000000000 */
[C---:B------:R-:W-:Y:S02]  /*1a010*/  VIADD R6, R28.reuse, 0x8 ;  /* 0x000000081c067836 */ /* 0x040fe40000000000 */
[C---:B------:R-:W-:Y:S01]  /*1a020*/  VIADD R4, R28.reuse, 0x7 ;  /* 0x000000071c047836 */ /* 0x040fe20000000000 */
[----:B------:R-:W-:Y:S01]  /*1a030*/  IABS R9, R12 ;  /* 0x0000000c00097213 */ /* 0x000fe20000000000 */
[----:B------:R-:W-:Y:S01]  /*1a040*/  VIADD R5, R28, 0x6 ;  /* 0x000000061c057836 */ /* 0x000fe20000000000 */
[----:B------:R-:W-:Y:S01]  /*1a050*/  IABS R21, R6 ;  /* 0x0000000600157213 */ /* 0x000fe20000000000 */
[----:B------:R-:W-:Y:S01]  /*1a060*/  VIADD R28, R0, 0x3 ;  /* 0x00000003001c7836 */ /* 0x000fe20000000000 */
[----:B------:R-:W-:Y:S01]  /*1a070*/  IABS R25, R4 ;  /* 0x0000000400197213 */ /* 0x000fe20000000000 */
[--C-:B------:R-:W-:Y:S01]  /*1a080*/  @!P5 IMAD.IADD R29, R29, 0x1, -R10.reuse ;  /* 0x000000011d1dd824 */ /* 0x100fe200078e0a0a */
[----:B------:R-:W-:Y:S01]  /*1a090*/  ISETP.GT.U32.AND P5, PT, R10, R24, PT ;  /* 0x000000180a00720c */ /* 0x000fe20003fa4070 */
[--C-:B------:R-:W-:Y:S01]  /*1a0a0*/  @!P2 IMAD.IADD R18, R18, 0x1, -R10.reuse ;  /* 0x000000011212a824 */ /* 0x100fe200078e0a0a */
[----:B------:R-:W-:Y:S01]  /*1a0b0*/  IABS R23, R28 ;  /* 0x0000001c00177213 */ /* 0x000fe20000000000 */
[----:B------:R-:W-:Y:S01]  /*1a0c0*/  @!P3 IMAD.IADD R22, R22, 0x1, -R10 ;  /* 0x000000011616b824 */ /* 0x000fe200078e0a0a */
[----:B------:R-:W-:Y:S01]  /*1a0d0*/  IABS R2, R5 ;  /* 0x0000000500027213 */ /* 0x000fe20000000000 */
[----:B------:R-:W-:Y:S01]  /*1a0e0*/  IMAD.HI.U32 R13, R7, R9, RZ ;  /* 0x00000009070d7227 */ /* 0x000fe200078e00ff */
[----:B------:R-:W-:-:S03]  /*1a0f0*/  ISETP.GT.U32.AND P3, PT, R10, R18, PT ;  /* 0x000000120a00720c */ /* 0x000fc60003f64070 */
[----:B------:R-:W-:-:S04]  /*1a100*/  IMAD.HI.U32 R26, R7, R23, RZ ;  /* 0x00000017071a7227 */ /* 0x000fc800078e00ff */
[----:B------:R-:W-:Y:S02]  /*1a110*/  IMAD.MOV R26, RZ, RZ, -R26 ;  /* 0x000000ffff1a7224 */ /* 0x000fe400078e0a1a */
[--C-:B------:R-:W-:Y:S01]  /*1a120*/  @!P5 IMAD.IADD R24, R24, 0x1, -R10.reuse ;  /* 0x000000011818d824 */ /* 0x100fe200078e0a0a */
[C---:B------:R-:W-:Y:S01]  /*1a130*/  ISETP.GT.U32.AND P5, PT, R10.reuse, R22, PT ;  /* 0x000000160a00720c */ /* 0x040fe20003fa4070 */
[C---:B------:R-:W-:Y:S02]  /*1a140*/  IMAD R23, R10.reuse, R26, R23 ;  /* 0x0000001a0a177224 */ /* 0x040fe400078e0217 */
[----:B------:R-:W0:Y:S01]  /*1a150*/  S2R R26, SR_TID.X ;  /* 0x00000000001a7919 */ /* 0x000e220000002100 */
[----:B------:R-:W-:Y:S01]  /*1a160*/  IMAD.MOV R13, RZ, RZ, -R13 ;  /* 0x000000ffff0d7224 */ /* 0x000fe200078e0a0d */
[----:B------:R-:W-:Y:S01]  /*1a170*/  ISETP.GT.U32.AND P6, PT, R10, R24, PT ;  /* 0x000000180a00720c */ /* 0x000fe20003fc4070 */
[----:B------:R-:W-:Y:S01]  /*1a180*/  @!P3 IMAD.IADD R18, R18, 0x1, -R10 ;  /* 0x000000011212b824 */ /* 0x000fe200078e0a0a */
[C---:B------:R-:W-:Y:S01]  /*1a190*/  ISETP.GT.U32.AND P3, PT, R10.reuse, R14, PT ;  /* 0x0000000e0a00720c */ /* 0x040fe20003f64070 */
[----:B------:R-:W-:-:S02]  /*1a1a0*/  IMAD R9, R10, R13, R9 ;  /* 0x0000000d0a097224 */ /* 0x000fc400078e0209 */
[----:B------:R-:W-:-:S03]  /*1a1b0*/  IMAD.HI.U32 R13, R7, R21, RZ ;  /* 0x00000015070d7227 */ /* 0x000fc600078e00ff */
[----:B------:R-:W-:Y:S01]  /*1a1c0*/  ISETP.GT.U32.AND P2, PT, R10, R9, PT ;  /* 0x000000090a00720c */ /* 0x000fe20003f44070 */
        /* <DEDUP_REMOVED lines=8> */
[----:B------:R-:W-:Y:S01]  /*1a250*/  ISETP.GE.AND P6, PT, R8, RZ, PT ;  /* 0x000000ff0800720c */ /* 0x000fe20003fc6270 */
[----:B------:R-:W-:Y:S02]  /*1a260*/  IMAD.MOV R11, RZ, RZ, -R13 ;  /* 0x000000ffff0b7224 */ /* 0x000fe400078e0a0d */
[C---:B------:R-:W-:Y:S02]  /*1a270*/  VIADD R27, R0.reuse, 0x5 ;  /* 0x00000005001b7836 */ /* 0x040fe40000000000 */
[----:B------:R-:W-:Y:S02]  /*1a280*/  VIADD R3, R0, 0x4 ;  /* 0x0000000400037836 */ /* 0x000fe40000000000 */
[----:B------:R-:W-:Y:S01]  /*1a290*/  IMAD.HI.U32 R8, R7, R2, RZ ;  /* 0x0000000207087227 */ /* 0x000fe200078e00ff */
[----:B0-----:R-:W-:-:S02]  /*1a2a0*/  SHF.R.U32.HI R26, RZ, 0x4, R26 ;  /* 0x00000004ff1a7819 */ /* 0x001fc4000001161a */
[----:B------:R-:W-:Y:S01]  /*1a2b0*/  IABS R19, R3 ;  /* 0x0000000300137213 */ /* 0x000fe20000000000 */
[----:B------:R-:W-:Y:S01]  /*1a2c0*/  IMAD R25, R10, R11, R25 ;  /* 0x0000000b0a197224 */ /* 0x000fe200078e0219 */
[----:B------:R-:W-:Y:S01]  /*1a2d0*/  IABS R11, R27 ;  /* 0x0000001b000b7213 */ /* 0x000fe20000000000 */
[----:B------:R-:W-:Y:S01]  /*1a2e0*/  IMAD.MOV R8, RZ, RZ, -R8 ;  /* 0x000000ffff087224 */ /* 0x000fe200078e0a08 */
[----:B------:R0:W-:Y:S01]  /*1a2f0*/  STL [R1+0x28], R3 ;  /* 0x0000280301007387 */ /* 0x0001e20000100800 */
[----:B------:R-:W-:Y:S01]  /*1a300*/  @!P5 IMAD.IADD R16, R16, 0x1, -R10 ;  /* 0x000000011010d824 */ /* 0x000fe200078e0a0a */
[----:B------:R-:W-:Y:S01]  /*1a310*/  ISETP.GE.AND P5, PT, R12, RZ, PT ;  /* 0x000000ff0c00720c */ /* 0x000fe20003fa6270 */
[----:B------:R-:W-:Y:S01]  /*1a320*/  VIADD R13, R0, 0x2 ;  /* 0x00000002000d7836 */ /* 0x000fe20000000000 */
[----:B------:R-:W-:Y:S01]  /*1a330*/  SGXT.U32 R26, R26, 0x2 ;  /* 0x000000021a1a781a */ /* 0x000fe20000000000 */
[----:B------:R-:W-:Y:S02]  /*1a340*/  IMAD R2, R10, R8, R2 ;  /* 0x000000080a027224 */ /* 0x000fe400078e0202 */
[----:B------:R-:W-:Y:S01]  /*1a350*/  IMAD.HI.U32 R12, R7, R11, RZ ;  /* 0x0000000b070c7227 */ /* 0x000fe200078e00ff */
[----:B------:R-:W-:Y:S01]  /*1a360*/  IABS R15, R13 ;  /* 0x0000000d000f7213 */ /* 0x000fe20000000000 */
[----:B------:R1:W-:Y:S01]  /*1a370*/  STL [R1+0x30], R13 ;  /* 0x0000300d01007387 */ /* 0x0003e20000100800 */
[----:B------:R-:W-:Y:S01]  /*1a380*/  LOP3.LUT R26, R26, 0x78, RZ, 0xfc, !PT ;  /* 0x000000781a1a7812 */ /* 0x000fe200078efcff */
[----:B0-----:R-:W-:-:S02]  /*1a390*/  VIADD R3, R0, 0x1 ;  /* 0x0000000100037836 */ /* 0x001fc40000000000 */
[----:B------:R-:W-:-:S03]  /*1a3a0*/  IMAD.HI.U32 R8, R7, R19, RZ ;  /* 0x0000001307087227 */ /* 0x000fc600078e00ff */
[----:B------:R-:W-:Y:S01]  /*1a3b0*/  IABS R20, R3 ;  /* 0x0000000300147213 */ /* 0x000fe20000000000 */
[----:B------:R-:W-:Y:S02]  /*1a3c0*/  IMAD.MOV R12, RZ, RZ, -R12 ;  /* 0x000000ffff0c7224 */ /* 0x000fe400078e0a0c */
[----:B------:R-:W-:Y:S01]  /*1a3d0*/  IMAD.MOV R8, RZ, RZ, -R8 ;  /* 0x000000ffff087224 */ /* 0x000fe200078e0a08 */
[----:B-1----:R-:W-:Y:S01]  /*1a3e0*/  IABS R13, R0 ;  /* 0x00000000000d7213 */ /* 0x002fe20000000000 */
[C---:B------:R-:W-:Y:S02]  /*1a3f0*/  IMAD R11, R10.reuse, R12, R11 ;  /* 0x0000000c0a0b7224 */ /* 0x040fe400078e020b */
[----:B------:R-:W-:Y:S02]  /*1a400*/  IMAD R19, R10, R8, R19 ;  /* 0x000000080a137224 */ /* 0x000fe400078e0213 */
[----:B------:R-:W-:-:S04]  /*1a410*/  IMAD.HI.U32 R12, R7, R15, RZ ;  /* 0x0000000f070c7227 */ /* 0x000fc800078e00ff */
[----:B---3--:R-:W-:Y:S02]  /*1a420*/  IMAD R0, RZ, RZ, -UR7 ;  /* 0x80000007ff007e24 */ /* 0x008fe4000f8e02ff */
[----:B------:R-:W-:Y:S02]  /*1a430*/  IMAD R26, R26, UR7, RZ ;  /* 0x000000071a1a7c24 */ /* 0x000fe4000f8e02ff */
[----:B------:R-:W-:-:S04]  /*1a440*/  IMAD.HI.U32 R8, R7, R20, RZ ;  /* 0x0000001407087227 */ /* 0x000fc800078e00ff */
[----:B------:R-:W-:Y:S02]  /*1a450*/  IMAD.MOV R12, RZ, RZ, -R12 ;  /* 0x000000ffff0c7224 */ /* 0x000fe400078e0a0c */
[----:B------:R-:W-:Y:S02]  /*1a460*/  IMAD R26, R0, 0x4, R26 ;  /* 0x00000004001a7824 */ /* 0x000fe400078e021a */
[----:B------:R-:W-:Y:S02]  /*1a470*/  IMAD.MOV R8, RZ, RZ, -R8 ;  /* 0x000000ffff087224 */ /* 0x000fe400078e0a08 */
[C---:B------:R-:W-:Y:S01]  /*1a480*/  IMAD R15, R10.reuse, R12, R15 ;  /* 0x0000000c0a0f7224 */ /* 0x040fe200078e020f */
[----:B------:R0:W-:Y:S01]  /*1a490*/  STL [R1+0x68], R26 ;  /* 0x0000681a01007387 */ /* 0x0001e20000100800 */
[----:B------:R-:W-:Y:S02]  /*1a4a0*/  IMAD R20, R10, R8, R20 ;  /* 0x000000080a147224 */ /* 0x000fe400078e0214 */
[----:B------:R-:W-:Y:S01]  /*1a4b0*/  IMAD R8, R0, 0x4, R26 ;  /* 0x0000000400087824 */ /* 0x000fe200078e021a */
[----:B------:R-:W2:Y:S01]  /*1a4c0*/  LDL.LU R12, [R1+0x4] ;  /* 0x00000400010c7983 */ /* 0x000ea20000300800 */
[----:B------:R-:W-:-:S02]  /*1a4d0*/  @!P2 IMAD.IADD R9, R9, 0x1, -R10 ;  /* 0x000000010909a824 */ /* 0x000fc400078e0a0a */
[----:B------:R-:W-:Y:S01]  /*1a4e0*/  IMAD.HI.U32 R7, R7, R13, RZ ;  /* 0x0000000d07077227 */ /* 0x000fe200078e00ff */
[----:B0-----:R-:W3:Y:S02]  /*1a4f0*/  LDL.LU R26, [R1+0x5c] ;  /* 0x00005c00011a7983 */ /* 0x001ee40000300800 */
[----:B------:R-:W-:-:S13]  /*1a500*/  ISETP.GT.U32.AND P2, PT, R10, R9, PT ;  /* 0x000000090a00720c */ /* 0x000fda0003f44070 */
[----:B------:R-:W-:Y:S01]  /*1a510*/  @!P2 IMAD.IADD R9, R9, 0x1, -R10 ;  /* 0x000000010909a824 */ /* 0x000fe200078e0a0a */
[----:B------:R-:W-:-:S13]  /*1a520*/  ISETP.GT.U32.AND P2, PT, R10, R21, PT ;  /* 0x000000150a00720c */ /* 0x000fda0003f44070 */
[----:B------:R-:W-:Y:S01]  /*1a530*/  @!P2 IMAD.IADD R21, R21, 0x1, -R10 ;  /* 0x000000011515a824 */ /* 0x000fe200078e0a0a */
[----:B------:R-:W-:-:S13]  /*1a540*/  ISETP.GT.U32.AND P2, PT, R10, R25, PT ;  /* 0x000000190a00720c */ /* 0x000fda0003f44070 */
[----:B------:R-:W-:Y:S01]  /*1a550*/  @!P2 IMAD.IADD R25, R25, 0x1, -R10 ;  /* 0x000000011919a824 */ /* 0x000fe200078e0a0a */
[----:B------:R-:W-:-:S13]  /*1a560*/  ISETP.GT.U32.AND P2, PT, R10, R2, PT ;  /* 0x000000020a00720c */ /* 0x000fda0003f44070 */
[----:B------:R-:W-:Y:S01]  /*1a570*/  @!P2 IMAD.IADD R2, R2, 0x1, -R10 ;  /* 0x000000010202a824 */ /* 0x000fe200078e0a0a */
[----:B------:R-:W-:Y:S01]  /*1a580*/  ISETP.GT.U32.AND P2, PT, R10, R11, PT ;  /* 0x0000000b0a00720c */ /* 0x000fe20003f44070 */
[----:B------:R-:W-:Y:S01]  /*1a590*/  @!P4 IMAD.MOV R29, RZ, RZ, -R29 ;  /* 0x000000ffff1dc224 */ /* 0x000fe200078e0a1d */
[----:B------:R0:W-:Y:S01]  /*1a5a0*/  STL [R1+0x94], R8 ;  /* 0x0000940801007387 */ /* 0x0001e20000100800 */
[----:B------:R-:W-:Y:S02]  /*1a5b0*/  IMAD.MOV R7, RZ, RZ, -R7 ;  /* 0x000000ffff077224 */ /* 0x000fe400078e0a07 */
[----:B------:R-:W-:-:S08]  /*1a5c0*/  @!P0 IMAD.MOV R17, RZ, RZ, -R17 ;  /* 0x000000ffff118224 */ /* 0x000fd000078e0a11 */
[----:B------:R-:W-:Y:S01]  /*1a5d0*/  @!P2 IMAD.IADD R11, R11, 0x1, -R10 ;  /* 0x000000010b0ba824 */ /* 0x000fe200078e0a0a */
[----:B------:R-:W-:Y:S01]  /*1a5e0*/  ISETP.GT.U32.AND P2, PT, R10, R14, PT ;  /* 0x0000000e0a00720c */ /* 0x000fe20003f44070 */
[----:B------:R-:W-:Y:S02]  /*1a5f0*/  @!P1 IMAD.MOV R18, RZ, RZ, -R18 ;  /* 0x000000ffff129224 */ /* 0x000fe400078e0a12 */
[----:B0-----:R-:W-:Y:S02]  /*1a600*/  IMAD R8, R0, 0x4, R8 ;  /* 0x0000000400087824 */ /* 0x001fe400078e0208 */
[----:B------:R-:W-:Y:S01]  /*1a610*/  @!P6 IMAD.MOV R22, RZ, RZ, -R22 ;  /* 0x000000ffff16e224 */ /* 0x000fe200078e0a16 */
[----:B------:R-:W-:Y:S01]  /*1a620*/  STL [R1+0x3068], R29 ;  /* 0x0030681d01007387 */ /* 0x000fe20000100800 */
[----:B------:R-:W-:Y:S02]  /*1a630*/  @!P3 IMAD.MOV R24, RZ, RZ, -R24 ;  /* 0x000000ffff18b224 */ /* 0x000fe400078e0a18 */
[----:B------:R-:W-:Y:S01]  /*1a640*/  IMAD R13, R10, R7, R13 ;  /* 0x000000070a0d7224 */ /* 0x000fe200078e020d */
[----:B------:R-:W-:Y:S01]  /*1a650*/  STL [R1+0x306c], R17 ;  /* 0x00306c1101007387 */ /* 0x000fe20000100800 */
[----:B------:R-:W-:Y:S01]  /*1a660*/  IMAD R7, R0, 0x4, R8 ;  /* 0x0000000400077824 */ /* 0x000fe200078e0208 */
[----:B------:R-:W-:-:S02]  /*1a670*/  ISETP.GT.U32.AND P6, PT, R10, R2, PT ;  /* 0x000000020a00720c */ /* 0x000fc40003fc4070 */
[----:B------:R-:W-:Y:S01]  /*1a680*/  STL [R1+0x3070], R18 ;  /* 0x0030701201007387 */ /* 0x000fe20000100800 */
[----:B------:R-:W-:Y:S01]  /*1a690*/  @!P2 IMAD.IADD R14, R14, 0x1, -R10 ;  /* 0x000000010e0ea824 */ /* 0x000fe200078e0a0a */
[----:B------:R-:W-:Y:S02]  /*1a6a0*/  ISETP.GT.U32.AND P2, PT, R10, R19, PT ;  /* 0x000000130a00720c */ /* 0x000fe40003f44070 */
[----:B------:R-:W-:Y:S04]  /*1a6b0*/  STL [R1+0x3074], R22 ;  /* 0x0030741601007387 */ /* 0x000fe80000100800 */
[----:B------:R-:W-:Y:S04]  /*1a6c0*/  STL [R1+0x3078], R24 ;  /* 0x0030781801007387 */ /* 0x000fe80000100800 */
[----:B------:R-:W-:Y:S04]  /*1a6d0*/  STL [R1+0x10], R8 ;  /* 0x0000100801007387 */ /* 0x000fe80000100800 */
[----:B------:R0:W-:Y:S02]  /*1a6e0*/  STL [R1+0xc], R7 ;  /* 0x00000c0701007387 */ /* 0x0001e40000100800 */
[----:B0-----:R-:W-:-:S05]  /*1a6f0*/  IMAD R7, R0, 0x4, R7 ;  /* 0x0000000400077824 */ /* 0x001fca00078e0207 */
[----:B------:R0:W-:Y:S01]  /*1a700*/  STL [R1+0x8], R7 ;  /* 0x0000080701007387 */ /* 0x0001e20000100800 */
[--C-:B------:R-:W-:Y:S02]  /*1a710*/  @!P6 IMAD.IADD R2, R2, 0x1, -R10.reuse ;  /* 0x000000010202e824 */ /* 0x100fe400078e0a0a */
[----:B------:R-:W-:Y:S02]  /*1a720*/  @!P2 IMAD.IADD R19, R19, 0x1, -R10 ;  /* 0x000000011313a824 */ /* 0x000fe400078e0a0a */
[----:B0-----:R-:W-:-:S05]  /*1a730*/  IMAD R7, R0, 0x4, R7 ;  /* 0x0000000400077824 */ /* 0x001fca00078e0207 */
[----:B------:R0:W-:Y:S01]  /*1a740*/  STL [R1+0x4], R7 ;  /* 0x0000040701007387 */ /* 0x0001e20000100800 */
[----:B--2---:R-:W-:-:S03]  /*1a750*/  ISETP.GE.AND P6, PT, R12, RZ, PT ;  /* 0x000000ff0c00720c */ /* 0x004fc60003fc6270 */
[----:B------:R-:W2:Y:S01]  /*1a760*/  LDL.LU R12, [R1+0x28] ;  /* 0x00002800010c7983 */ /* 0x000ea20000300800 */
[----:B---3--:R-:W-:-:S03]  /*1a770*/  ISETP.GE.AND P2, PT, R26, RZ, PT ;  /* 0x000000ff1a00720c */ /* 0x008fc60003f46270 */
[----:B------:R-:W3:Y:S01]  /*1a780*/  LDL.LU R26, [R1+0x30] ;  /* 0x00003000011a7983 */ /* 0x000ee20000300800 */
[C---:B------:R-:W-:Y:S02]  /*1a790*/  ISETP.GT.U32.AND P1, PT, R10.reuse, R21, PT ;  /* 0x000000150a00720c */ /* 0x040fe40003f24070 */
[C---:B------:R-:W-:Y:S02]  /*1a7a0*/  ISETP.GT.U32.AND P0, PT, R10.reuse, R16, PT ;  /* 0x000000100a00720c */ /* 0x040fe40003f04070 */
[----:B------:R-:W-:-:S09]  /*1a7b0*/  ISETP.GT.U32.AND P4, PT, R10, R25, PT ;  /* 0x000000190a00720c */ /* 0x000fd20003f84070 */
[--C-:B------:R-:W-:Y:S01]  /*1a7c0*/  @!P1 IMAD.IADD R21, R21, 0x1, -R10.reuse ;  /* 0x0000000115159824 */ /* 0x100fe200078e0a0a */
[----:B------:R-:W-:Y:S01]  /*1a7d0*/  ISETP.GT.U32.AND P1, PT, R10, R15, PT ;  /* 0x0000000f0a00720c */ /* 0x000fe20003f24070 */
[----:B------:R-:W-:Y:S01]  /*1a7e0*/  @!P0 IMAD.IADD R16, R16, 0x1, -R10 ;  /* 0x0000000110108824 */ /* 0x000fe200078e0a0a */
[----:B------:R-:W-:-:S03]  /*1a7f0*/  ISETP.GT.U32.AND P0, PT, R10, R23, PT ;  /* 0x000000170a00720c */ /* 0x000fc60003f04070 */
[----:B------:R-:W-:-:S08]  /*1a800*/  @!P2 IMAD.MOV R16, RZ, RZ, -R16 ;  /* 0x000000ffff10a224 */ /* 0x000fd000078e0a10 */
[--C-:B------:R-:W-:Y:S02]  /*1a810*/  @!P1 IMAD.IADD R15, R15, 0x1, -R10.reuse ;  /* 0x000000010f0f9824 */ /* 0x100fe400078e0a0a */
[----:B------:R-:W-:-:S03]  /*1a820*/  @!P4 IMAD.IADD R25, R25, 0x1, -R10 ;  /* 0x000000011919c824 */ /* 0x000fc600078e0a0a */
[C---:B------:R-:W-:Y:S01]  /*1a830*/  ISETP.GT.U32.AND P2, PT, R10.reuse, R15, PT ;  /* 0x0000000f0a00720c */ /* 0x040fe20003f44070 */
[----:B------:R-:W-:Y:S01]  /*1a840*/  @!P0 IMAD.IADD R23, R23, 0x1, -R10 ;  /* 0x0000000117178824 */ /* 0x000fe200078e0a0a */
[C---:B------:R-:W-:Y:S02]  /*1a850*/  ISETP.GT.U32.AND P4, PT, R10.reuse, R20, PT ;  /* 0x000000140a00720c */ /* 0x040fe40003f84070 */
[----:B------:R-:W-:Y:S02]  /*1a860*/  ISETP.GT.U32.AND P3, PT, R10, R11, PT ;  /* 0x0000000b0a00720c */ /* 0x000fe40003f64070 */
[----:B------:R-:W-:Y:S02]  /*1a870*/  ISETP.GE.AND P0, PT, R6, RZ, PT ;  /* 0x000000ff0600720c */ /* 0x000fe40003f06270 */
[----:B------:R-:W-:Y:S01]  /*1a880*/  ISETP.GE.AND P1, PT, R4, RZ, PT ;  /* 0x000000ff0400720c */ /* 0x000fe20003f26270 */
[----:B------:R-:W-:Y:S02]  /*1a890*/  IMAD R4, R0, 0x4, R7 ;  /* 0x0000000400047824 */ /* 0x000fe400078e0207 */
[----:B------:R-:W-:-:S02]  /*1a8a0*/  @!P5 IMAD.MOV R9, RZ, RZ, -R9 ;  /* 0x000000ffff09d224 */ /* 0x000fc400078e0a09 */
[--C-:B------:R-:W-:Y:S02]  /*1a8b0*/  @!P2 IMAD.IADD R15, R15, 0x1, -R10.reuse ;  /* 0x000000010f0fa824 */ /* 0x100fe400078e0a0a */
[----:B------:R-:W-:Y:S01]  /*1a8c0*/  @!P4 IMAD.IADD R20, R20, 0x1, -R10 ;  /* 0x000000011414c824 */ /* 0x000fe200078e0a0a */
[----:B------:R-:W-:Y:S01]  /*1a8d0*/  ISETP.GE.AND P4, PT, R5, RZ, PT ;  /* 0x000000ff0500720c */ /* 0x000fe20003f86270 */
[----:B------:R-:W-:Y:S02]  /*1a8e0*/  @!P6 IMAD.MOV R14, RZ, RZ, -R14 ;  /* 0x000000ffff0ee224 */ /* 0x000fe400078e0a0e */
[----:B------:R-:W-:Y:S01]  /*1a8f0*/  @!P3 IMAD.IADD R11, R11, 0x1, -R10 ;  /* 0x000000010b0bb824 */ /* 0x000fe200078e0a0a */
[----:B------:R-:W-:Y:S01]  /*1a900*/  ISETP.GT.U32.AND P3, PT, R10, R13, PT ;  /* 0x0000000d0a00720c */ /* 0x000fe20003f64070 */
[----:B------:R-:W-:Y:S01]  /*1a910*/  IMAD R5, R0, 0x4, R4 ;  /* 0x0000000400057824 */ /* 0x000fe200078e0204 */
[----:B------:R-:W-:Y:S01]  /*1a920*/  STL [R1+0x3050], R4 ;  /* 0x0030500401007387 */ /* 0x000fe20000100800 */
[----:B------:R-:W-:-:S02]  /*1a930*/  @!P0 IMAD.MOV R21, RZ, RZ, -R21 ;  /* 0x000000ffff158224 */ /* 0x000fc400078e0a15 */
[----:B------:R-:W-:Y:S01]  /*1a940*/  @!P1 IMAD.MOV R25, RZ, RZ, -R25 ;  /* 0x000000ffff199224 */ /* 0x000fe200078e0a19 */
[----:B------:R-:W-:Y:S01]  /*1a950*/  STL [R1+0x307c], R9 ;  /* 0x00307c0901007387 */ /* 0x000fe20000100800 */
[----:B------:R-:W-:-:S03]  /*1a960*/  IMAD R6, R0, 0x4, R5 ;  /* 0x0000000400067824 */ /* 0x000fc600078e0205 */
[----:B------:R-:W-:Y:S04]  /*1a970*/  STL [R1+0x3080], R14 ;  /* 0x0030800e01007387 */ /* 0x000fe80000100800 */
[----:B------:R-:W-:Y:S04]  /*1a980*/  STL [R1+0x3084], R16 ;  /* 0x0030841001007387 */ /* 0x000fe80000100800 */
[----:B------:R-:W-:Y:S01]  /*1a990*/  STL [R1+0x3088], R21 ;  /* 0x0030881501007387 */ /* 0x000fe20000100800 */
[----:B0-----:R-:W-:-:S03]  /*1a9a0*/  IMAD R7, R0, 0x4, R6 ;  /* 0x0000000400077824 */ /* 0x001fc600078e0206 */
[----:B------:R-:W-:Y:S04]  /*1a9b0*/  STL [R1+0x308c], R25 ;  /* 0x00308c1901007387 */ /* 0x000fe80000100800 */
[----:B------:R-:W4:Y:S04]  /*1a9c0*/  LDL R29, [R1+0x590] ;  /* 0x00059000011d7983 */ /* 0x000f280000100800 */
[----:B------:R-:W-:Y:S04]  /*1a9d0*/  STL [R1+0x304c], R5 ;  /* 0x00304c0501007387 */ /* 0x000fe80000100800 */
[----:B------:R0:W-:Y:S01]  /*1a9e0*/  STL [R1+0x3048], R6 ;  /* 0x0030480601007387 */ /* 0x0001e20000100800 */
[----:B------:R-:W-:Y:S01]  /*1a9f0*/  @!P3 IMAD.IADD R13, R13, 0x1, -R10 ;  /* 0x000000010d0db824 */ /* 0x000fe200078e0a0a */
[C---:B------:R-:W-:Y:S01]  /*1aa00*/  ISETP.GT.U32.AND P3, PT, R10.reuse, R19, PT ;  /* 0x000000130a00720c */ /* 0x040fe20003f64070 */
[----:B0-----:R-:W0:Y:S01]  /*1aa10*/  LDC R6, c[0x0][0x3ac] ;  /* 0x0000eb00ff067b82 */ /* 0x001e220000000800 */
[----:B------:R-:W-:-:S02]  /*1aa20*/  ISETP.GT.U32.AND P0, PT, R10, R20, PT ;  /* 0x000000140a00720c */ /* 0x000fc40003f04070 */
[C---:B------:R-:W-:Y:S02]  /*1aa30*/  ISETP.GT.U32.AND P5, PT, R10.reuse, R23, PT ;  /* 0x000000170a00720c */ /* 0x040fe40003fa4070 */
[----:B------:R-:W-:Y:S01]  /*1aa40*/  ISETP.GT.U32.AND P6, PT, R10, R13, PT ;  /* 0x0000000d0a00720c */ /* 0x000fe20003fc4070 */
[----:B------:R-:W-:-:S06]  /*1aa50*/  IMAD R8, R0, 0x4, R7 ;  /* 0x0000000400087824 */ /* 0x000fcc00078e0207 */
[----:B------:R-:W-:Y:S02]  /*1aa60*/  @!P3 IMAD.IADD R19, R19, 0x1, -R10 ;  /* 0x000000011313b824 */ /* 0x000fe400078e0a0a */
[----:B------:R-:W-:Y:S02]  /*1aa70*/  @!P4 IMAD.MOV R2, RZ, RZ, -R2 ;  /* 0x000000ffff02c224 */ /* 0x000fe400078e0a02 */
[--C-:B------:R-:W-:Y:S01]  /*1aa80*/  @!P0 IMAD.IADD R20, R20, 0x1, -R10.reuse ;  /* 0x0000000114148824 */ /* 0x100fe200078e0a0a */
[----:B------:R-:W-:Y:S01]  /*1aa90*/  ISETP.GE.AND P0, PT, R3, RZ, PT ;  /* 0x000000ff0300720c */ /* 0x000fe20003f06270 */
[--C-:B------:R-:W-:Y:S01]  /*1aaa0*/  @!P5 IMAD.IADD R23, R23, 0x1, -R10.reuse ;  /* 0x000000011717d824 */ /* 0x100fe200078e0a0a */
[----:B------:R-:W5:Y:S01]  /*1aab0*/  LDL.LU R3, [R1+0x315c] ;  /* 0x00315c0001037983 */ /* 0x000f620000300800 */
[----:B------:R-:W-:-:S03]  /*1aac0*/  @!P6 IMAD.IADD R13, R13, 0x1, -R10 ;  /* 0x000000010d0de824 */ /* 0x000fc600078e0a0a */
[----:B------:R-:W-:Y:S04]  /*1aad0*/  STL [R1+0x3044], R7 ;  /* 0x0030440701007387 */ /* 0x000fe80000100800 */
[----:B------:R-:W-:Y:S04]  /*1aae0*/  STL [R1+0x3040], R8 ;  /* 0x0030400801007387 */ /* 0x000fe80000100800 */
[----:B------:R-:W-:Y:S01]  /*1aaf0*/  STL [R1+0x3090], R2 ;  /* 0x0030900201007387 */ /* 0x000fe20000100800 */
[----:B---3--:R-:W-:Y:S02]  /*1ab00*/  ISETP.GE.AND P2, PT, R26, RZ, PT ;  /* 0x000000ff1a00720c */ /* 0x008fe40003f46270 */
[----:B------:R-:W1:Y:S01]  /*1ab10*/  S2R R26, SR_TID.X ;  /* 0x00000000001a7919 */ /* 0x000e620000002100 */
[----:B--2---:R-:W-:Y:S01]  /*1ab20*/  ISETP.GE.AND P3, PT, R12, RZ, PT ;  /* 0x000000ff0c00720c */ /* 0x004fe20003f66270 */
[----:B------:R-:W-:-:S04]  /*1ab30*/  IMAD R12, R0, 0x4, R8 ;  /* 0x00000004000c7824 */ /* 0x000fc800078e0208 */
[----:B------:R-:W-:Y:S01]  /*1ab40*/  IMAD R10, R0, 0x4, R12 ;  /* 0x00000004000a7824 */ /* 0x000fe200078e020c */
[----:B------:R-:W-:Y:S04]  /*1ab50*/  STL [R1+0x303c], R12 ;  /* 0x00303c0c01007387 */ /* 0x000fe80000100800 */
[----:B------:R-:W-:Y:S01]  /*1ab60*/  STL [R1+0x3038], R10 ;  /* 0x0030380a01007387 */ /* 0x000fe20000100800 */
[----:B-1----:R-:W-:-:S05]  /*1ab70*/  LOP3.LUT R26, R26, 0x3f, RZ, 0xc0, !PT ;  /* 0x0000003f1a1a7812 */ /* 0x002fca00078ec0ff */
[----:B0-----:R-:W-:-:S05]  /*1ab80*/  IMAD R26, R26, R6, RZ ;  /* 0x000000061a1a7224 */ /* 0x001fca00078e02ff */
[----:B------:R-:W-:Y:S04]  /*1ab90*/  STL [R1+0x3098], R26 ;  /* 0x0030981a01007387 */ /* 0x000fe80000100800 */
[----:B------:R0:W-:Y:S04]  /*1aba0*/  STL [R1+0x3094], R6 ;  /* 0x0030940601007387 */ /* 0x0001e80000100800 */
[----:B0-----:R-:W2:Y:S01]  /*1abb0*/  LDL.LU R6, [R1+0x1ac] ;  /* 0x0001ac0001067983 */ /* 0x001ea20000300800 */
[----:B------:R-:W-:Y:S01]  /*1abc0*/  ISETP.GE.AND P1, PT, R27, RZ, PT ;  /* 0x000000ff1b00720c */ /* 0x000fe20003f26270 */
[----:B------:R-:W-:Y:S01]  /*1abd0*/  IMAD R27, R0, 0x4, R10 ;  /* 0x00000004001b7824 */ /* 0x000fe200078e020a */
[----:B------:R-:W-:Y:S01]  /*1abe0*/  ISETP.GE.AND P5, PT, R28, RZ, PT ;  /* 0x000000ff1c00720c */ /* 0x000fe20003fa6270 */
[----:B------:R-:W-:-:S02]  /*1abf0*/  @!P3 IMAD.MOV R19, RZ, RZ, -R19 ;  /* 0x000000ffff13b224 */ /* 0x000fc400078e0a13 */
[----:B------:R-:W-:-:S08]  /*1ac00*/  @!P2 IMAD.MOV R15, RZ, RZ, -R15 ;  /* 0x000000ffff0fa224 */ /* 0x000fd000078e0a0f */
[----:B------:R-:W-:Y:S01]  /*1ac10*/  @!P1 IMAD.MOV R11, RZ, RZ, -R11 ;  /* 0x000000ffff0b9224 */ /* 0x000fe200078e0a0b */
[----:B----4-:R-:W-:Y:S01]  /*1ac20*/  ISETP.GE.AND P6, PT, R29, RZ, PT ;  /* 0x000000ff1d00720c */ /* 0x010fe20003fc6270 */
[----:B------:R-:W-:Y:S02]  /*1ac30*/  @!P5 IMAD.MOV R23, RZ, RZ, -R23 ;  /* 0x000000ffff17d224 */ /* 0x000fe400078e0a17 */
[----:B------:R-:W-:Y:S01]  /*1ac40*/  @!P0 IMAD.MOV R20, RZ, RZ, -R20 ;  /* 0x000000ffff148224 */ /* 0x000fe200078e0a14 */
[----:B--2---:R0:W-:Y:S04]  /*1ac50*/  STL [R1+0x3158], R6 ;  /* 0x0031580601007387 */ /* 0x0041e80000100800 */
[----:B0-----:R-:W2:Y:S04]  /*1ac60*/  LDL.LU R6, [R1+0x24] ;  /* 0x0000240001067983 */ /* 0x001ea80000300800 */
[----:B------:R-:W3:Y:S04]  /*1ac70*/  LDL.LU R26, [R1+0x1c4] ;  /* 0x0001c400011a7983 */ /* 0x000ee80000300800 */
[----:B------:R-:W4:Y:S04]  /*1ac80*/  LDL.LU R10, [R1+0x1d4] ;  /* 0x0001d400010a7983 */ /* 0x000f280000300800 */
[----:B------:R-:W3:Y:S04]  /*1ac90*/  LDL.LU R12, [R1+0x1e8] ;  /* 0x0001e800010c7983 */ /* 0x000ee80000300800 */
[----:B------:R-:W3:Y:S04]  /*1aca0*/  LDL.LU R2, [R1+0x7e0] ;  /* 0x0007e00001027983 */ /* 0x000ee80000300800 */
[----:B------:R-:W3:Y:S04]  /*1acb0*/  LDL.LU R8, [R1+0x7e4] ;  /* 0x0007e40001087983 */ /* 0x000ee80000300800 */
[----:B------:R-:W3:Y:S04]  /*1acc0*/  LDL.LU R7, [R1+0x7f0] ;  /* 0x0007f00001077983 */ /* 0x000ee80000300800 */
[----:B------:R-:W3:Y:S04]  /*1acd0*/  LDL.LU R5, [R1+0x7e8] ;  /* 0x0007e80001057983 */ /* 0x000ee80000300800 */
[----:B------:R-:W4:Y:S04]  /*1ace0*/  LDL.LU R25, [R1+0x7ec] ;  /* 0x0007ec0001197983 */ /* 0x000f280000300800 */
[----:B------:R-:W4:Y:S04]  /*1acf0*/  LDL.LU R21, [R1+0x204] ;  /* 0x0002040001157983 */ /* 0x000f280000300800 */
[----:B------:R-:W4:Y:S01]  /*1ad00*/  LDL.LU R16, [R1+0x208] ;  /* 0x0002080001107983 */ /* 0x000f220000300800 */
[----:B-----5:R-:W-:-:S03]  /*1ad10*/  ISETP.NE.AND P4, PT, R3, RZ, PT ;  /* 0x000000ff0300720c */ /* 0x020fc60003f85270 */
[----:B------:R-:W5:Y:S01]  /*1ad20*/  LDL.LU R14, [R1+0x228] ;  /* 0x00022800010e7983 */ /* 0x000f620000300800 */
[----:B------:R-:W-:-:S03]  /*1ad30*/  LOP3.LUT R28, RZ, R3, RZ, 0x33, !PT ;  /* 0x00000003ff1c7212 */ /* 0x000fc600078e33ff */
[----:B------:R-:W4:Y:S01]  /*1ad40*/  LDL.LU R9, [R1+0x22c] ;  /* 0x00022c0001097983 */ /* 0x000f220000300800 */
[----:B------:R-:W-:-:S03]  /*1ad50*/  IMAD R3, R0, 0x8, R27 ;  /* 0x0000000800037824 */ /* 0x000fc600078e021b */
[----:B------:R-:W4:Y:S04]  /*1ad60*/  LDL.LU R4, [R1+0x230] ;  /* 0x0002300001047983 */ /* 0x000f280000300800 */
[----:B------:R-:W5:Y:S04]  /*1ad70*/  LDL.LU R24, [R1+0x250] ;  /* 0x0002500001187983 */ /* 0x000f680000300800 */
[----:B------:R-:W5:Y:S04]  /*1ad80*/  LDL.LU R22, [R1+0x260] ;  /* 0x0002600001167983 */ /* 0x000f680000300800 */
[----:B------:R-:W5:Y:S04]  /*1ad90*/  LDL.LU R18, [R1+0x274] ;  /* 0x0002740001127983 */ /* 0x000f680000300800 */
[----:B------:R-:W5:Y:S04]  /*1ada0*/  LDL.LU R17, [R1+0x294] ;  /* 0x0002940001117983 */ /* 0x000f680000300800 */
[----:B------:R-:W5:Y:S04]  /*1adb0*/  LDL.LU R29, [R1+0x29c] ;  /* 0x00029c00011d7983 */ /* 0x000f680000300800 */
[----:B------:R-:W5:Y:S04]  /*1adc0*/  LDL.LU R0, [R1+0x2a0] ;  /* 0x0002a00001007983 */ /* 0x000f680000300800 */
[----:B------:R0:W-:Y:S01]  /*1add0*/  STL [R1+0x309c], R3 ;  /* 0x00309c0301007387 */ /* 0x0001e20000100800 */
[----:B------:R-:W-:-:S03]  /*1ade0*/  @!P6 IMAD.MOV R13, RZ, RZ, -R13 ;  /* 0x000000ffff0de224 */ /* 0x000fc600078e0a0d */
[----:B0-----:R-:W5:Y:S04]  /*1adf0*/  LDL.LU R3, [R1+0x1a4] ;  /* 0x0001a40001037983 */ /* 0x001f680000300800 */
[----:B------:R0:W-:Y:S04]  /*1ae00*/  STL [R1+0x3034], R27 ;  /* 0x0030341b01007387 */ /* 0x0001e80000100800 */
        /* <DEDUP_REMOVED lines=12> */
[----:B0-----:R-:W5:Y:S01]  /*1aed0*/  LDL.LU R13, [R1+0x20] ;  /* 0x00002000010d7983 */ /* 0x001f620000300800 */
[----:B--2---:R-:W-:-:S05]  /*1aee0*/  SEL R6, R28, R6, !P4 ;  /* 0x000000061c067207 */ /* 0x004fca0006000000 */
[----:B------:R0:W-:Y:S04]  /*1aef0*/  STL [R1+0x24], R6 ;  /* 0x0000240601007387 */ /* 0x0001e80000100800 */
[----:B0-----:R-:W2:Y:S01]  /*1af00*/  LDL.LU R6, [R1+0x3158] ;  /* 0x0031580001067983 */ /* 0x001ea20000300800 */
[C---:B---3--:R-:W-:Y:S02]  /*1af10*/  SEL R5, R28.reuse, R5, !P4 ;  /* 0x000000051c057207 */ /* 0x048fe40006000000 */
[C---:B----4-:R-:W-:Y:S02]  /*1af20*/  SEL R4, R28.reuse, R4, !P4 ;  /* 0x000000041c047207 */ /* 0x050fe40006000000 */
[C---:B-----5:R-:W-:Y:S02]  /*1af30*/  SEL R3, R28.reuse, R3, !P4 ;  /* 0x000000031c037207 */ /* 0x060fe40006000000 */
[----:B------:R-:W-:-:S02]  /*1af40*/  SEL R11, R28, R11, !P4 ;  /* 0x0000000b1c0b7207 */ /* 0x000fc40006000000 */
[----:B------:R-:W-:-:S05]  /*1af50*/  SEL R13, R28, R13, !P4 ;  /* 0x0000000d1c0d7207 */ /* 0x000fca0006000000 */
[----:B------:R0:W-:Y:S02]  /*1af60*/  STL [R1+0x20], R13 ;  /* 0x0000200d01007387 */ /* 0x0001e40000100800 */
[C---:B0-----:R-:W-:Y:S02]  /*1af70*/  SEL R13, R28.reuse, R20, !P4 ;  /* 0x000000141c0d7207 */ /* 0x041fe40006000000 */
[----:B------:R-:W-:-:S03]  /*1af80*/  SEL R20, R28, R15, !P4 ;  /* 0x0000000f1c147207 */ /* 0x000fc60006000000 */
[----:B------:R0:W-:Y:S01]  /*1af90*/  STL [R1+0x60], R13 ;  /* 0x0000600d01007387 */ /* 0x0001e20000100800 */
[----:B------:R-:W-:-:S03]  /*1afa0*/  SEL R15, R28, R19, !P4 ;  /* 0x000000131c0f7207 */ /* 0x000fc60006000000 */
[----:B------:R-:W-:Y:S01]  /*1afb0*/  STL [R1+0x5c], R20 ;  /* 0x00005c1401007387 */ /* 0x000fe20000100800 */
[----:B0-----:R-:W-:-:S05]  /*1afc0*/  SEL R13, R28, R23, !P4 ;  /* 0x000000171c0d7207 */ /* 0x001fca0006000000 */
[----:B------:R0:W-:Y:S04]  /*1afd0*/  STL [R1+0x38], R13 ;  /* 0x0000380d01007387 */ /* 0x0001e80000100800 */
[----:B------:R-:W-:Y:S01]  /*1afe0*/  STL [R1+0x30], R15 ;  /* 0x0000300f01007387 */ /* 0x000fe20000100800 */
[----:B0-----:R-:W-:-:S03]  /*1aff0*/  SEL R13, R28, R27, !P4 ;  /* 0x0000001b1c0d7207 */ /* 0x001fc60006000000 */
[----:B------:R-:W-:Y:S04]  /*1b000*/  STL [R1+0x2c], R11 ;  /* 0x00002c0b01007387 */ /* 0x000fe80000100800 */
[----:B------:R-:W-:Y:S04]  /*1b010*/  STL [R1+0x28], R13 ;  /* 0x0000280d01007387 */ /* 0x000fe80000100800 */
[----:B------:R0:W-:Y:S02]  /*1b020*/  STL [R1+0x1c], R3 ;  /* 0x00001c0301007387 */ /* 0x0001e40000100800 */
[----:B0-----:R-:W-:-:S02]  /*1b030*/  SEL R3, R28, R10, !P4 ;  /* 0x0000000a1c037207 */ /* 0x001fc40006000000 */
[C---:B------:R-:W-:Y:S02]  /*1b040*/  SEL R10, R28.reuse, R12, !P4 ;  /* 0x0000000c1c0a7207 */ /* 0x040fe40006000000 */
[C---:B--2---:R-:W-:Y:S02]  /*1b050*/  SEL R11, R28.reuse, R6, !P4 ;  /* 0x000000061c0b7207 */ /* 0x044fe40006000000 */
[----:B------:R-:W-:-:S03]  /*1b060*/  SEL R6, R28, R26, !P4 ;  /* 0x0000001a1c067207 */ /* 0x000fc60006000000 */
[----:B------:R-:W-:Y:S04]  /*1b070*/  STL [R1+0x18], R11 ;  /* 0x0000180b01007387 */ /* 0x000fe80000100800 */
[----:B------:R0:W-:Y:S04]  /*1b080*/  STL [R1+0x160], R6 ;  /* 0x0001600601007387 */ /* 0x0001e80000100800 */
[----:B------:R1:W-:Y:S01]  /*1b090*/  STL [R1+0x174], R3 ;  /* 0x0001740301007387 */ /* 0x0003e20000100800 */
[----:B0-----:R-:W-:-:S03]  /*1b0a0*/  SEL R6, R28, R2, !P4 ;  /* 0x000000021c067207 */ /* 0x001fc60006000000 */
[----:B------:R-:W-:Y:S01]  /*1b0b0*/  STL [R1+0x198], R10 ;  /* 0x0001980a01007387 */ /* 0x000fe20000100800 */
[----:B-1----:R-:W-:-:S03]  /*1b0c0*/  SEL R3, R28, R8, !P4 ;  /* 0x000000081c037207 */ /* 0x002fc60006000000 */
[----:B------:R-:W-:Y:S01]  /*1b0d0*/  STL [R1+0x1a4], R6 ;  /* 0x0001a40601007387 */ /* 0x000fe20000100800 */
[----:B------:R-:W-:-:S03]  /*1b0e0*/  SEL R2, R28, R7, !P4 ;  /* 0x000000071c027207 */ /* 0x000fc60006000000 */
[----:B------:R0:W-:Y:S04]  /*1b0f0*/  STL [R1+0x1ac], R3 ;  /* 0x0001ac0301007387 */ /* 0x0001e80000100800 */
[----:B------:R1:W-:Y:S01]  /*1b100*/  STL [R1+0x1c4], R2 ;  /* 0x0001c40201007387 */ /* 0x0003e20000100800 */
[----:B0-----:R-:W-:-:S03]  /*1b110*/  SEL R3, R28, R25, !P4 ;  /* 0x000000191c037207 */ /* 0x001fc60006000000 */
[----:B------:R0:W-:Y:S01]  /*1b120*/  STL [R1+0x1d4], R5 ;  /* 0x0001d40501007387 */ /* 0x0001e20000100800 */
[----:B-1----:R-:W-:-:S03]  /*1b130*/  SEL R2, R28, R21, !P4 ;  /* 0x000000151c027207 */ /* 0x002fc60006000000 */
[----:B------:R1:W-:Y:S01]  /*1b140*/  STL [R1+0x1e8], R3 ;  /* 0x0001e80301007387 */ /* 0x0003e20000100800 */
[----:B0-----:R-:W-:-:S03]  /*1b150*/  SEL R5, R28, R16, !P4 ;  /* 0x000000101c057207 */ /* 0x001fc60006000000 */
[----:B------:R0:W-:Y:S01]  /*1b160*/  STL [R1+0x204], R2 ;  /* 0x0002040201007387 */ /* 0x0001e20000100800 */
[----:B-1----:R-:W-:-:S03]  /*1b170*/  SEL R3, R28, R14, !P4 ;  /* 0x0000000e1c037207 */ /* 0x002fc60006000000 */
[----:B------:R-:W-:Y:S04]  /*1b180*/  STL [R1+0x208], R5 ;  /* 0x0002080501007387 */ /* 0x000fe80000100800 */
[----:B------:R1:W-:Y:S01]  /*1b190*/  STL [R1+0x228], R3 ;  /* 0x0002280301007387 */ /* 0x0003e20000100800 */
[----:B0-----:R-:W-:-:S05]  /*1b1a0*/  SEL R2, R28, R9, !P4 ;  /* 0x000000091c027207 */ /* 0x001fca0006000000 */
[----:B------:R0:W-:Y:S01]  /*1b1b0*/  STL [R1+0x22c], R2 ;  /* 0x00022c0201007387 */ /* 0x0001e20000100800 */
[----:B-1----:R-:W-:-:S03]  /*1b1c0*/  SEL R3, R28, R24, !P4 ;  /* 0x000000181c037207 */ /* 0x002fc60006000000 */
[----:B------:R1:W-:Y:S04]  /*1b1d0*/  STL [R1+0x230], R4 ;  /* 0x0002300401007387 */ /* 0x0003e80000100800 */
[----:B------:R2:W-:Y:S01]  /*1b1e0*/  STL [R1+0x250], R3 ;  /* 0x0002500301007387 */ /* 0x0005e20000100800 */
[C---:B0-----:R-:W-:Y:S02]  /*1b1f0*/  SEL R2, R28.reuse, R22, !P4 ;  /* 0x000000161c027207 */ /* 0x041fe40006000000 */
[----:B-1----:R-:W-:-:S03]  /*1b200*/  SEL R4, R28, R18, !P4 ;  /* 0x000000121c047207 */ /* 0x002fc60006000000 */
[----:B------:R0:W-:Y:S01]  /*1b210*/  STL [R1+0x260], R2 ;  /* 0x0002600201007387 */ /* 0x0001e20000100800 */
[----:B--2---:R-:W-:-:S03]  /*1b220*/  SEL R3, R28, R17, !P4 ;  /* 0x000000111c037207 */ /* 0x004fc60006000000 */
[----:B------:R-:W-:Y:S04]  /*1b230*/  STL [R1+0x274], R4 ;  /* 0x0002740401007387 */ /* 0x000fe80000100800 */
[----:B------:R-:W-:Y:S04]  /*1b240*/  STL [R1+0x294], R3 ;  /* 0x0002940301007387 */ /* 0x000fe80000100800 */
[----:B------:R-:W2:Y:S01]  /*1b250*/  LDL.LU R13, [R1+0x300] ;  /* 0x00030000010d7983 */ /* 0x000ea20000300800 */
[C---:B0-----:R-:W-:Y:S02]  /*1b260*/  SEL R2, R28.reuse, R29, !P4 ;  /* 0x0000001d1c027207 */ /* 0x041fe40006000000 */
[----:B------:R-:W-:-:S03]  /*1b270*/  SEL R0, R28, R0, !P4 ;  /* 0x000000001c007207 */ /* 0x000fc60006000000 */
[----:B------:R-:W-:Y:S04]  /*1b280*/  STL [R1+0x29c], R2 ;  /* 0x00029c0201007387 */ /* 0x000fe80000100800 */
[----:B--2---:R0:W-:Y:S04]  /*1b290*/  STL [R1+0x314c], R13 ;  /* 0x00314c0d01007387 */ /* 0x0041e80000100800 */
[----:B------:R-:W-:Y:S04]  /*1b2a0*/  STL [R1+0x2a0], R0 ;  /* 0x0002a00001007387 */ /* 0x000fe80000100800 */
[----:B0-----:R-:W2:Y:S04]  /*1b2b0*/  LDL.LU R13, [R1+0x2e8] ;  /* 0x0002e800010d7983 */ /* 0x001ea80000300800 */
[----:B--2---:R0:W-:Y:S04]  /*1b2c0*/  STL [R1+0x3150], R13 ;  /* 0x0031500d01007387 */ /* 0x0041e80000100800 */
[----:B0-----:R-:W2:Y:S04]  /*1b2d0*/  LDL.LU R13, [R1+0x2e0] ;  /* 0x0002e000010d7983 */ /* 0x001ea80000300800 */
[----:B--2---:R0:W-:Y:S04]  /*1b2e0*/  STL [R1+0x3154], R13 ;  /* 0x0031540d01007387 */ /* 0x0041e80000100800 */
[----:B0-----:R-:W2:Y:S04]  /*1b2f0*/  LDL.LU R13, [R1+0x2b4] ;  /* 0x0002b400010d7983 */ /* 0x001ea80000300800 */
[----:B------:R-:W3:Y:S04]  /*1b300*/  LDL.LU R20, [R1+0x310] ;  /* 0x0003100001147983 */ /* 0x000ee80000300800 */
[----:B------:R-:W4:Y:S04]  /*1b310*/  LDL.LU R15, [R1+0x324] ;  /* 0x00032400010f7983 */ /* 0x000f280000300800 */
[----:B------:R-:W5:Y:S04]  /*1b320*/  LDL.LU R23, [R1+0x330] ;  /* 0x0003300001177983 */ /* 0x000f680000300800 */
[----:B------:R-:W3:Y:S04]  /*1b330*/  LDL.LU R19, [R1+0x344] ;  /* 0x0003440001137983 */ /* 0x000ee80000300800 */
        /* <DEDUP_REMOVED lines=22> */
[----:B------:R-:W3:Y:S01]  /*1b4a0*/  LDL.LU R0, [R1+0x4f4] ;  /* 0x0004f40001007983 */ /* 0x000ee20000300800 */
[----:B--2---:R-:W-:-:S05]  /*1b4b0*/  SEL R13, R28, R13, !P4 ;  /* 0x0000000d1c0d7207 */ /* 0x004fca0006000000 */
[----:B------:R0:W-:Y:S04]  /*1b4c0*/  STL [R1+0x2b4], R13 ;  /* 0x0002b40d01007387 */ /* 0x0001e80000100800 */
[----:B0-----:R-:W2:Y:S02]  /*1b4d0*/  LDL.LU R13, [R1+0x3154] ;  /* 0x00315400010d7983 */ /* 0x001ea40000300800 */
[----:B--2---:R-:W-:-:S05]  /*1b4e0*/  SEL R13, R28, R13, !P4 ;  /* 0x0000000d1c0d7207 */ /* 0x004fca0006000000 */
[----:B------:R0:W-:Y:S04]  /*1b4f0*/  STL [R1+0x2e0], R13 ;  /* 0x0002e00d01007387 */ /* 0x0001e80000100800 */
[----:B0-----:R-:W2:Y:S02]  /*1b500*/  LDL.LU R13, [R1+0x3150] ;  /* 0x00315000010d7983 */ /* 0x001ea40000300800 */
[----:B--2---:R-:W-:-:S05]  /*1b510*/  SEL R13, R28, R13, !P4 ;  /* 0x0000000d1c0d7207 */ /* 0x004fca0006000000 */
[----:B------:R0:W-:Y:S04]  /*1b520*/  STL [R1+0x2e8], R13 ;  /* 0x0002e80d01007387 */ /* 0x0001e80000100800 */
[----:B0-----:R-:W2:Y:S01]  /*1b530*/  LDL.LU R13, [R1+0x314c] ;  /* 0x00314c00010d7983 */ /* 0x001ea20000300800 */
[C---:B---3--:R-:W-:Y:S02]  /*1b540*/  SEL R11, R28.reuse, R11, !P4 ;  /* 0x0000000b1c0b7207 */ /* 0x048fe40006000000 */
[C---:B------:R-:W-:Y:S02]  /*1b550*/  SEL R3, R28.reuse, R3, !P4 ;  /* 0x000000031c037207 */ /* 0x040fe40006000000 */
[C---:B------:R-:W-:Y:S02]  /*1b560*/  SEL R5, R28.reuse, R5, !P4 ;  /* 0x000000051c057207 */ /* 0x040fe40006000000 */
[----:B------:R-:W-:-:S02]  /*1b570*/  SEL R4, R28, R4, !P4 ;  /* 0x000000041c047207 */ /* 0x000fc40006000000 */
[----:B--2---:R-:W-:-:S05]  /*1b580*/  SEL R13, R28, R13, !P4 ;  /* 0x0000000d1c0d7207 */ /* 0x004fca0006000000 */
[----:B------:R0:W-:Y:S02]  /*1b590*/  STL [R1+0x300], R13 ;  /* 0x0003000d01007387 */ /* 0x0001e40000100800 */
[C---:B0-----:R-:W-:Y:S02]  /*1b5a0*/  SEL R13, R28.reuse, R20, !P4 ;  /* 0x000000141c0d7207 */ /* 0x041fe40006000000 */
[----:B----4-:R-:W-:-:S03]  /*1b5b0*/  SEL R20, R28, R15, !P4 ;  /* 0x0000000f1c147207 */ /* 0x010fc60006000000 */
[----:B------:R5:W-:Y:S01]  /*1b5c0*/  STL [R1+0x310], R13 ;  /* 0x0003100d01007387 */ /* 0x000be20000100800 */
[----:B------:R-:W-:-:S03]  /*1b5d0*/  SEL R15, R28, R19, !P4 ;  /* 0x000000131c0f7207 */ /* 0x000fc60006000000 */
[----:B------:R-:W-:Y:S01]  /*1b5e0*/  STL [R1+0x324], R20 ;  /* 0x0003241401007387 */ /* 0x000fe20000100800 */
[----:B-----5:R-:W-:-:S05]  /*1b5f0*/  SEL R13, R28, R23, !P4 ;  /* 0x000000171c0d7207 */ /* 0x020fca0006000000 */
[----:B------:R0:W-:Y:S04]  /*1b600*/  STL [R1+0x330], R13 ;  /* 0x0003300d01007387 */ /* 0x0001e80000100800 */
[----:B------:R-:W-:Y:S01]  /*1b610*/  STL [R1+0x344], R15 ;  /* 0x0003440f01007387 */ /* 0x000fe20000100800 */
[----:B0-----:R-:W-:-:S03]  /*1b620*/  SEL R13, R28, R27, !P4 ;  /* 0x0000001b1c0d7207 */ /* 0x001fc60006000000 */
[----:B------:R0:W-:Y:S04]  /*1b630*/  STL [R1+0x360], R11 ;  /* 0x0003600b01007387 */ /* 0x0001e80000100800 */
[----:B------:R-:W-:Y:S04]  /*1b640*/  STL [R1+0x368], R13 ;  /* 0x0003680d01007387 */ /* 0x000fe80000100800 */
[----:B------:R1:W-:Y:S01]  /*1b650*/  STL [R1+0x370], R3 ;  /* 0x0003700301007387 */ /* 0x0003e20000100800 */
[C---:B0-----:R-:W-:Y:S02]  /*1b660*/  SEL R11, R28.reuse, R6, !P4 ;  /* 0x000000061c0b7207 */ /* 0x041fe40006000000 */
[----:B------:R-:W-:-:S03]  /*1b670*/  SEL R6, R28, R26, !P4 ;  /* 0x0000001a1c067207 */ /* 0x000fc60006000000 */
[----:B------:R-:W-:Y:S01]  /*1b680*/  STL [R1+0x39c], R11 ;  /* 0x00039c0b01007387 */ /* 0x000fe20000100800 */
[----:B-1----:R-:W-:-:S03]  /*1b690*/  SEL R3, R28, R10, !P4 ;  /* 0x0000000a1c037207 */ /* 0x002fc60006000000 */
[----:B------:R0:W-:Y:S01]  /*1b6a0*/  STL [R1+0x3ac], R6 ;  /* 0x0003ac0601007387 */ /* 0x0001e20000100800 */
[----:B------:R-:W-:-:S03]  /*1b6b0*/  SEL R10, R28, R12, !P4 ;  /* 0x0000000c1c0a7207 */ /* 0x000fc60006000000 */
        /* <DEDUP_REMOVED lines=498> */
[C---:B------:R-:W-:Y:S02]  /*1d5e0*/  SEL R2, R28.reuse, R7, !P4 ;  /* 0x000000071c027207 */ /* 0x040fe40006000000 */
[C---:B-1----:R-:W-:Y:S01]  /*1d5f0*/  SEL R3, R28.reuse, R8, !P4 ;  /* 0x000000081c037207 */ /* 0x042fe20006000000 */
[----:B------:R-:W-:Y:S04]  /*1d600*/  STL [R1+0x5d8], R6 ;  /* 0x0005d80601007387 */ /* 0x000fe80000100800 */
[----:B------:R0:W-:Y:S04]  /*1d610*/  STL [R1+0x5d4], R3 ;  /* 0x0005d40301007387 */ /* 0x0001e80000100800 */
[----:B------:R1:W-:Y:S01]  /*1d620*/  STL [R1+0x5d0], R2 ;  /* 0x0005d00201007387 */ /* 0x0003e20000100800 */
[----:B0-----:R-:W-:-:S03]  /*1d630*/  SEL R3, R28, R25, !P4 ;  /* 0x000000191c037207 */ /* 0x001fc60006000000 */
[----:B------:R0:W-:Y:S01]  /*1d640*/  STL [R1+0x5cc], R5 ;  /* 0x0005cc0501007387 */ /* 0x0001e20000100800 */
[----:B-1----:R-:W-:-:S03]  /*1d650*/  SEL R2, R28, R21, !P4 ;  /* 0x000000151c027207 */ /* 0x002fc60006000000 */
[----:B------:R1:W-:Y:S04]  /*1d660*/  STL [R1+0x5c8], R3 ;  /* 0x0005c80301007387 */ /* 0x0003e80000100800 */
[----:B------:R2:W-:Y:S01]  /*1d670*/  STL [R1+0x5c4], R2 ;  /* 0x0005c40201007387 */ /* 0x0005e20000100800 */
[C---:B0-----:R-:W-:Y:S02]  /*1d680*/  SEL R5, R28.reuse, R16, !P4 ;  /* 0x000000101c057207 */ /* 0x041fe40006000000 */
[----:B-1----:R-:W-:-:S03]  /*1d690*/  SEL R3, R28, R14, !P4 ;  /* 0x0000000e1c037207 */ /* 0x002fc60006000000 */
[----:B------:R-:W-:Y:S01]  /*1d6a0*/  STL [R1+0x5c0], R5 ;  /* 0x0005c00501007387 */ /* 0x000fe20000100800 */
[----:B--2---:R-:W-:-:S03]  /*1d6b0*/  SEL R2, R28, R9, !P4 ;  /* 0x000000091c027207 */ /* 0x004fc60006000000 */
        /* <DEDUP_REMOVED lines=11> */
[----:B------:R-:W-:Y:S04]  /*1d770*/  STL [R1+0x59c], R3 ;  /* 0x00059c0301007387 */ /* 0x000fe80000100800 */
[----:B------:R-:W2:Y:S04]  /*1d780*/  LDL.LU R29, [R1+0x588] ;  /* 0x00058800011d7983 */ /* 0x000ea80000300800 */
[----:B------:R-:W-:Y:S04]  /*1d790*/  STL [R1+0x598], R2 ;  /* 0x0005980201007387 */ /* 0x000fe80000100800 */
[----:B------:R-:W3:Y:S01]  /*1d7a0*/  LDL.LU R13, [R1+0x578] ;  /* 0x00057800010d7983 */ /* 0x000ee20000300800 */
[----:B------:R-:W-:-:S05]  /*1d7b0*/  SEL R0, R28, R0, !P4 ;  /* 0x000000001c007207 */ /* 0x000fca0006000000 */
[----:B------:R-:W-:Y:S04]  /*1d7c0*/  STL [R1+0x594], R0 ;  /* 0x0005940001007387 */ /* 0x000fe80000100800 */
[----:B---3--:R0:W-:Y:S04]  /*1d7d0*/  STL [R1+0x3108], R13 ;  /* 0x0031080d01007387 */ /* 0x0081e80000100800 */
[----:B0-----:R-:W3:Y:S01]  /*1d7e0*/  LDL.LU R13, [R1+0x57c] ;  /* 0x00057c00010d7983 */ /* 0x001ee20000300800 */
[----:B--2---:R-:W-:-:S03]  /*1d7f0*/  SEL R29, R28, R29, !P4 ;  /* 0x0000001d1c1d7207 */ /* 0x004fc60006000000 */
[----:B---3--:R0:W-:Y:S04]  /*1d800*/  STL [R1+0x310c], R13 ;  /* 0x00310c0d01007387 */ /* 0x0081e80000100800 */
        /* <DEDUP_REMOVED lines=27> */
[----:B------:R0:W-:Y:S04]  /*1d9c0*/  STL [R1+0x588], R29 ;  /* 0x0005881d01007387 */ /* 0x0001e80000100800 */
[----:B0-----:R-:W3:Y:S01]  /*1d9d0*/  LDL.LU R29, [R1+0x4f0] ;  /* 0x0004f000011d7983 */ /* 0x001ee20000300800 */
[----:B--2---:R-:W-:-:S05]  /*1d9e0*/  SEL R13, R28, R13, !P4 ;  /* 0x0000000d1c0d7207 */ /* 0x004fca0006000000 */
[----:B------:R0:W-:Y:S04]  /*1d9f0*/  STL [R1+0x580], R13 ;  /* 0x0005800d01007387 */ /* 0x0001e80000100800 */
[----:B0-----:R-:W2:Y:S02]  /*1da00*/  LDL.LU R13, [R1+0x310c] ;  /* 0x00310c00010d7983 */ /* 0x001ea40000300800 */
[----:B--2---:R-:W-:-:S05]  /*1da10*/  SEL R13, R28, R13, !P4 ;  /* 0x0000000d1c0d7207 */ /* 0x004fca0006000000 */
[----:B------:R0:W-:Y:S04]  /*1da20*/  STL [R1+0x57c], R13 ;  /* 0x00057c0d01007387 */ /* 0x0001e80000100800 */
[----:B0-----:R-:W2:Y:S01]  /*1da30*/  LDL.LU R13, [R1+0x3108] ;  /* 0x00310800010d7983 */ /* 0x001ea20000300800 */
[C---:B---3--:R-:W-:Y:S02]  /*1da40*/  SEL R20, R28.reuse, R20, !P4 ;  /* 0x000000141c147207 */ /* 0x048fe40006000000 */
[C---:B----4-:R-:W-:Y:S02]  /*1da50*/  SEL R15, R28.reuse, R15, !P4 ;  /* 0x0000000f1c0f7207 */ /* 0x050fe40006000000 */
[C---:B------:R-:W-:Y:S02]  /*1da60*/  SEL R19, R28.reuse, R19, !P4 ;  /* 0x000000131c137207 */ /* 0x040fe40006000000 */
[----:B------:R-:W-:-:S02]  /*1da70*/  SEL R10, R28, R10, !P4 ;  /* 0x0000000a1c0a7207 */ /* 0x000fc40006000000 */
[C---:B------:R-:W-:Y:S02]  /*1da80*/  SEL R5, R28.reuse, R5, !P4 ;  /* 0x000000051c057207 */ /* 0x040fe40006000000 */
[C---:B------:R-:W-:Y:S02]  /*1da90*/  SEL R4, R28.reuse, R4, !P4 ;  /* 0x000000041c047207 */ /* 0x040fe40006000000 */
[----:B--2---:R-:W-:-:S05]  /*1daa0*/  SEL R13, R28, R13, !P4 ;  /* 0x0000000d1c0d7207 */ /* 0x004fca0006000000 */
[----:B------:R5:W-:Y:S04]  /*1dab0*/  STL [R1+0x578], R13 ;  /* 0x0005780d01007387 */ /* 0x000be80000100800 */
[----:B------:R-:W-:Y:S01]  /*1dac0*/  STL [R1+0x574], R20 ;  /* 0x0005741401007387 */ /* 0x000fe20000100800 */
[----:B-----5:R-:W-:-:S03]  /*1dad0*/  SEL R13, R28, R23, !P4 ;  /* 0x000000171c0d7207 */ /* 0x020fc60006000000 */
[----:B------:R0:W-:Y:S04]  /*1dae0*/  STL [R1+0x56c], R15 ;  /* 0x00056c0f01007387 */ /* 0x0001e80000100800 */
[----:B------:R1:W-:Y:S01]  /*1daf0*/  STL [R1+0x568], R13 ;  /* 0x0005680d01007387 */ /* 0x0003e20000100800 */
[C---:B0-----:R-:W-:Y:S02]  /*1db00*/  SEL R15, R28.reuse, R11, !P4 ;  /* 0x0000000b1c0f7207 */ /* 0x041fe40006000000 */
[C---:B------:R-:W-:Y:S02]  /*1db10*/  SEL R11, R28.reuse, R3, !P4 ;  /* 0x000000031c0b7207 */ /* 0x040fe40006000000 */
[C---:B-1----:R-:W-:Y:S01]  /*1db20*/  SEL R13, R28.reuse, R27, !P4 ;  /* 0x0000001b1c0d7207 */ /* 0x042fe20006000000 */
[----:B------:R-:W-:Y:S01]  /*1db30*/  STL [R1+0x564], R19 ;  /* 0x0005641301007387 */ /* 0x000fe20000100800 */
[----:B------:R-:W-:-:S03]  /*1db40*/  SEL R3, R28, R6, !P4 ;  /* 0x000000061c037207 */ /* 0x000fc60006000000 */
[----:B------:R-:W-:Y:S01]  /*1db50*/  STL [R1+0x560], R15 ;  /* 0x0005600f01007387 */ /* 0x000fe20000100800 */
[----:B------:R-:W-:-:S03]  /*1db60*/  SEL R6, R28, R26, !P4 ;  /* 0x0000001a1c067207 */ /* 0x000fc60006000000 */
[----:B------:R-:W-:Y:S04]  /*1db70*/  STL [R1+0x55c], R13 ;  /* 0x00055c0d01007387 */ /* 0x000fe80000100800 */
[----:B------:R-:W-:Y:S04]  /*1db80*/  STL [R1+0x554], R11 ;  /* 0x0005540b01007387 */ /* 0x000fe80000100800 */
[----:B------:R0:W-:Y:S04]  /*1db90*/  STL [R1+0x550], R3 ;  /* 0x0005500301007387 */ /* 0x0001e80000100800 */
[----:B------:R1:W-:Y:S01]  /*1dba0*/  STL [R1+0x54c], R6 ;  /* 0x00054c0601007387 */ /* 0x0003e20000100800 */
[----:B0-----:R-:W-:-:S03]  /*1dbb0*/  SEL R3, R28, R12, !P4 ;  /* 0x0000000c1c037207 */ /* 0x001fc60006000000 */
[----:B------:R-:W-:Y:S01]  /*1dbc0*/  STL [R1+0x544], R10 ;  /* 0x0005440a01007387 */ /* 0x000fe20000100800 */
[----:B-1----:R-:W-:-:S03]  /*1dbd0*/  SEL R6, R28, R2, !P4 ;  /* 0x000000021c067207 */ /* 0x002fc60006000000 */
[----:B------:R0:W-:Y:S01]  /*1dbe0*/  STL [R1+0x540], R3 ;  /* 0x0005400301007387 */ /* 0x0001e20000100800 */
[----:B------:R-:W-:-:S03]  /*1dbf0*/  SEL R2, R28, R8, !P4 ;  /* 0x000000081c027207 */ /* 0x000fc60006000000 */
[----:B------:R-:W-:Y:S01]  /*1dc00*/  STL [R1+0x53c], R6 ;  /* 0x00053c0601007387 */ /* 0x000fe20000100800 */
[----:B0-----:R-:W-:-:S03]  /*1dc10*/  SEL R3, R28, R7, !P4 ;  /* 0x000000071c037207 */ /* 0x001fc60006000000 */
        /* <DEDUP_REMOVED lines=22> */
[----:B------:R-:W2:Y:S04]  /*1dd80*/  LDL.LU R0, [R1+0x4ec] ;  /* 0x0004ec0001007983 */ /* 0x000ea80000300800 */
[----:B------:R0:W-:Y:S04]  /*1dd90*/  STL [R1+0x4fc], R2 ;  /* 0x0004fc0201007387 */ /* 0x0001e80000100800 */
[----:B------:R-:W-:Y:S04]  /*1dda0*/  STL [R1+0x4f8], R3 ;  /* 0x0004f80301007387 */ /* 0x000fe80000100800 */
[----:B------:R-:W3:Y:S01]  /*1ddb0*/  LDL.LU R13, [R1+0x4dc] ;  /* 0x0004dc00010d7983 */ /* 0x000ee20000300800 */
[----:B0-----:R-:W-:-:S03]  /*1ddc0*/  SEL R2, R28, R29, !P4 ;  /* 0x0000001d1c027207 */ /* 0x001fc60006000000 */
[----:B---3--:R0:W-:Y:S04]  /*1ddd0*/  STL [R1+0x3100], R13 ;  /* 0x0031000d01007387 */ /* 0x0081e80000100800 */
[----:B------:R-:W-:Y:S04]  /*1dde0*/  STL [R1+0x4f0], R2 ;  /* 0x0004f00201007387 */ /* 0x000fe80000100800 */
        /* <DEDUP_REMOVED lines=38> */
[C---:B----4-:R-:W-:Y:S02]  /*1e050*/  SEL R15, R28.reuse, R15, !P4 ;  /* 0x0000000f1c0f7207 */ /* 0x050fe40006000000 */
[C---:B---3--:R-:W-:Y:S02]  /*1e060*/  SEL R2, R28.reuse, R2, !P4 ;  /* 0x000000021c027207 */ /* 0x048fe40006000000 */
[----:B--2---:R-:W-:-:S05]  /*1e070*/  SEL R13, R28, R13, !P4 ;  /* 0x0000000d1c0d7207 */ /* 0x004fca0006000000 */
[----:B------:R0:W-:Y:S02]  /*1e080*/  STL [R1+0x4dc], R13 ;  /* 0x0004dc0d01007387 */ /* 0x0001e40000100800 */
[C---:B0-----:R-:W-:Y:S02]  /*1e090*/  SEL R13, R28.reuse, R20, !P4 ;  /* 0x000000141c0d7207 */ /* 0x041fe40006000000 */
[----:B-----5:R-:W-:-:S03]  /*1e0a0*/  SEL R20, R28, R23, !P4 ;  /* 0x000000171c147207 */ /* 0x020fc60006000000 */
        /* <DEDUP_REMOVED lines=8> */
[C---:B0-----:R-:W-:Y:S02]  /*1e130*/  SEL R13, R28.reuse, R3, !P4 ;  /* 0x000000031c0d7207 */ /* 0x041fe40006000000 */
[C---:B------:R-:W-:Y:S01]  /*1e140*/  SEL R3, R28.reuse, R6, !P4 ;  /* 0x000000061c037207 */ /* 0x040fe20006000000 */
[----:B------:R0:W-:Y:S01]  /*1e150*/  STL [R1+0x4bc], R11 ;  /* 0x0004bc0b01007387 */ /* 0x0001e20000100800 */
[----:B------:R-:W-:-:S03]  /*1e160*/  SEL R6, R28, R10, !P4 ;  /* 0x0000000a1c067207 */ /* 0x000fc60006000000 */
[----:B------:R-:W-:Y:S04]  /*1e170*/  STL [R1+0x4b8], R13 ;  /* 0x0004b80d01007387 */ /* 0x000fe80000100800 */
[----:B------:R1:W-:Y:S01]  /*1e180*/  STL [R1+0x4b4], R3 ;  /* 0x0004b40301007387 */ /* 0x0003e20000100800 */
[----:B0-----:R-:W-:-:S05]  /*1e190*/  SEL R11, R28, R26, !P4 ;  /* 0x0000001a1c0b7207 */ /* 0x001fca0006000000 */
[----:B------:R-:W-:Y:S01]  /*1e1a0*/  STL [R1+0x4b0], R11 ;  /* 0x0004b00b01007387 */ /* 0x000fe20000100800 */
[----:B-1----:R-:W-:-:S03]  /*1e1b0*/  SEL R3, R28, R12, !P4 ;  /* 0x0000000c1c037207 */ /* 0x002fc60006000000 */
[----:B------:R0:W-:Y:S04]  /*1e1c0*/  STL [R1+0x4ac], R6 ;  /* 0x0004ac0601007387 */ /* 0x0001e80000100800 */
[----:B------:R1:W-:Y:S01]  /*1e1d0*/  STL [R1+0x4a8], R3 ;  /* 0x0004a80301007387 */ /* 0x0003e20000100800 */
[----:B0-----:R-:W-:-:S03]  /*1e1e0*/  SEL R6, R28, R8, !P4 ;  /* 0x000000081c067207 */ /* 0x001fc60006000000 */
[----:B------:R0:W-:Y:S01]  /*1e1f0*/  STL [R1+0x4a4], R2 ;  /* 0x0004a40201007387 */ /* 0x0001e20000100800 */
[----:B-1----:R-:W-:-:S03]  /*1e200*/  SEL R3, R28, R7, !P4 ;  /* 0x000000071c037207 */ /* 0x002fc60006000000 */
[----:B------:R-:W-:Y:S04]  /*1e210*/  STL [R1+0x49c], R6 ;  /* 0x00049c0601007387 */ /* 0x000fe80000100800 */
[----:B------:R1:W-:Y:S01]  /*1e220*/  STL [R1+0x494], R3 ;  /* 0x0004940301007387 */ /* 0x0003e20000100800 */
[C---:B0-----:R-:W-:Y:S02]  /*1e230*/  SEL R2, R28.reuse, R5, !P4 ;  /* 0x000000051c027207 */ /* 0x041fe40006000000 */
[----:B------:R-:W-:-:S03]  /*1e240*/  SEL R5, R28, R25, !P4 ;  /* 0x000000191c057207 */ /* 0x000fc60006000000 */
        /* <DEDUP_REMOVED lines=9> */
[----:B------:R1:W-:Y:S01]  /*1e2e0*/  STL [R1+0x474], R3 ;  /* 0x0004740301007387 */ /* 0x0003e20000100800 */
[C---:B0-----:R-:W-:Y:S02]  /*1e2f0*/  SEL R2, R28.reuse, R4, !P4 ;  /* 0x000000041c027207 */ /* 0x041fe40006000000 */
[----:B------:R-:W-:-:S03]  /*1e300*/  SEL R4, R28, R24, !P4 ;  /* 0x000000181c047207 */ /* 0x000fc60006000000 */
[----:B------:R0:W-:Y:S01]  /*1e310*/  STL [R1+0x470], R2 ;  /* 0x0004700201007387 */ /* 0x0001e20000100800 */
[----:B-1----:R-:W-:-:S03]  /*1e320*/  SEL R3, R28, R22, !P4 ;  /* 0x000000161c037207 */ /* 0x002fc60006000000 */
[----:B------:R-:W-:Y:S01]  /*1e330*/  STL [R1+0x46c], R4 ;  /* 0x00046c0401007387 */ /* 0x000fe20000100800 */
[----:B0-----:R-:W-:-:S03]  /*1e340*/  SEL R2, R28, R29, !P4 ;  /* 0x0000001d1c027207 */ /* 0x001fc60006000000 */
[----:B------:R-:W2:Y:S04]  /*1e350*/  LDL.LU R29, [R1+0x454] ;  /* 0x00045400011d7983 */ /* 0x000ea80000300800 */
[----:B------:R0:W-:Y:S04]  /*1e360*/  STL [R1+0x468], R3 ;  /* 0x0004680301007387 */ /* 0x0001e80000100800 */
[----:B------:R1:W-:Y:S01]  /*1e370*/  STL [R1+0x464], R2 ;  /* 0x0004640201007387 */ /* 0x0003e20000100800 */
[----:B0-----:R-:W-:-:S05]  /*1e380*/  SEL R3, R28, R18, !P4 ;  /* 0x000000121c037207 */ /* 0x001fca0006000000 */
[----:B------:R-:W-:Y:S04]  /*1e390*/  STL [R1+0x460], R3 ;  /* 0x0004600301007387 */ /* 0x000fe80000100800 */
[----:B------:R-:W3:Y:S01]  /*1e3a0*/  LDL.LU R13, [R1+0x440] ;  /* 0x00044000010d7983 */ /* 0x000ee20000300800 */
[C---:B-1----:R-:W-:Y:S02]  /*1e3b0*/  SEL R2, R28.reuse, R17, !P4 ;  /* 0x000000111c027207 */ /* 0x042fe40006000000 */
[----:B------:R-:W-:-:S03]  /*1e3c0*/  SEL R0, R28, R0, !P4 ;  /* 0x000000001c007207 */ /* 0x000fc60006000000 */
[----:B------:R-:W-:Y:S04]  /*1e3d0*/  STL [R1+0x45c], R2 ;  /* 0x00045c0201007387 */ /* 0x000fe80000100800 */
        /* <DEDUP_REMOVED lines=31> */
[----:B------:R-:W3:Y:S04]  /*1e5d0*/  LDL.LU R18, [R1+0x3c0] ;  /* 0x0003c00001127983 */ /* 0x000ee80000300800 */
[----:B0-----:R-:W3:Y:S04]  /*1e5e0*/  LDL.LU R17, [R1+0x3bc] ;  /* 0x0003bc0001117983 */ /* 0x001ee80000300800 */
[----:B------:R-:W3:Y:S01]  /*1e5f0*/  LDL.LU R29, [R1+0x3b4] ;  /* 0x0003b400011d7983 */ /* 0x000ee20000300800 */
        /* <DEDUP_REMOVED lines=22> */
[----:B------:R-:W-:Y:S04]  /*1e760*/  STL [R1+0x424], R15 ;  /* 0x0004240f01007387 */ /* 0x000fe80000100800 */
[----:B------:R-:W-:Y:S04]  /*1e770*/  STL [R1+0x420], R13 ;  /* 0x0004200d01007387 */ /* 0x000fe80000100800 */
[----:B------:R-:W-:Y:S04]  /*1e780*/  STL [R1+0x41c], R11 ;  /* 0x00041c0b01007387 */ /* 0x000fe80000100800 */
[----:B------:R0:W-:Y:S04]  /*1e790*/  STL [R1+0x418], R6 ;  /* 0x0004180601007387 */ /* 0x0001e80000100800 */
[----:B------:R1:W-:Y:S01]  /*1e7a0*/  STL [R1+0x414], R3 ;  /* 0x0004140301007387 */ /* 0x0003e20000100800 */
[----:B0-----:R-:W-:-:S03]  /*1e7b0*/  SEL R6, R28, R12, !P4 ;  /* 0x0000000c1c067207 */ /* 0x001fc60006000000 */
[----:B------:R-:W-:Y:S01]  /*1e7c0*/  STL [R1+0x410], R10 ;  /* 0x0004100a01007387 */ /* 0x000fe20000100800 */
[C---:B-1----:R-:W-:Y:S02]  /*1e7d0*/  SEL R3, R28.reuse, R2, !P4 ;  /* 0x000000021c037207 */ /* 0x042fe40006000000 */
[C---:B------:R-:W-:Y:S01]  /*1e7e0*/  SEL R2, R28.reuse, R8, !P4 ;  /* 0x000000081c027207 */ /* 0x040fe20006000000 */
[----:B------:R0:W-:Y:S04]  /*1e7f0*/  STL [R1+0x404], R6 ;  /* 0x0004040601007387 */ /* 0x0001e80000100800 */
[----:B------:R1:W-:Y:S04]  /*1e800*/  STL [R1+0x400], R3 ;  /* 0x0004000301007387 */ /* 0x0003e80000100800 */
[----:B------:R2:W-:Y:S01]  /*1e810*/  STL [R1+0x3fc], R2 ;  /* 0x0003fc0201007387 */ /* 0x0005e20000100800 */
[----:B0-----:R-:W-:-:S02]  /*1e820*/  SEL R6, R28, R7, !P4 ;  /* 0x000000071c067207 */ /* 0x001fc40006000000 */
[----:B-1----:R-:W-:-:S03]  /*1e830*/  SEL R3, R28, R5, !P4 ;  /* 0x000000051c037207 */ /* 0x002fc60006000000 */
[----:B------:R-:W-:Y:S01]  /*1e840*/  STL [R1+0x3f8], R6 ;  /* 0x0003f80601007387 */ /* 0x000fe20000100800 */
[----:B--2---:R-:W-:-:S03]  /*1e850*/  SEL R2, R28, R25, !P4 ;  /* 0x000000191c027207 */ /* 0x004fc60006000000 */
[----:B------:R0:W-:Y:S01]  /*1e860*/  STL [R1+0x3f4], R3 ;  /* 0x0003f40301007387 */ /* 0x0001e20000100800 */
[----:B------:R-:W-:-:S03]  /*1e870*/  SEL R5, R28, R21, !P4 ;  /* 0x000000151c057207 */ /* 0x000fc60006000000 */
        /* <DEDUP_REMOVED lines=10> */
[----:B------:R-:W2:Y:S01]  /*1e920*/  LDL.LU R0, [R1+0x3b0] ;  /* 0x0003b00001007983 */ /* 0x000ea20000300800 */
[----:B------:R-:W-:-:S03]  /*1e930*/  SEL R4, R28, R18, !P4 ;  /* 0x000000121c047207 */ /* 0x000fc60006000000 */
[----:B------:R0:W-:Y:S04]  /*1e940*/  STL [R1+0x3d0], R3 ;  /* 0x0003d00301007387 */ /* 0x0001e80000100800 */
[----:B------:R1:W-:Y:S01]  /*1e950*/  STL [R1+0x3cc], R2 ;  /* 0x0003cc0201007387 */ /* 0x0003e20000100800 */
[C---:B0-----:R-:W-:Y:S02]  /*1e960*/  SEL R3, R28.reuse, R24, !P4 ;  /* 0x000000181c037207 */ /* 0x041fe40006000000 */
[----:B-1----:R-:W-:-:S03]  /*1e970*/  SEL R2, R28, R22, !P4 ;  /* 0x000000161c027207 */ /* 0x002fc60006000000 */
[----:B------:R0:W-:Y:S04]  /*1e980*/  STL [R1+0x3c8], R3 ;  /* 0x0003c80301007387 */ /* 0x0001e80000100800 */
[----:B------:R1:W-:Y:S04]  /*1e990*/  STL [R1+0x3c4], R2 ;  /* 0x0003c40201007387 */ /* 0x0003e80000100800 */
[----:B------:R-:W-:Y:S04]  /*1e9a0*/  STL [R1+0x3c0], R4 ;  /* 0x0003c00401007387 */ /* 0x000fe80000100800 */
[----:B------:R-:W3:Y:S01]  /*1e9b0*/  LDL.LU R13, [R1+0x3a0] ;  /* 0x0003a000010d7983 */ /* 0x000ee20000300800 */
[----:B0-----:R-:W-:-:S02]  /*1e9c0*/  SEL R3, R28, R17, !P4 ;  /* 0x000000111c037207 */ /* 0x001fc40006000000 */
[----:B-1----:R-:W-:-:S03]  /*1e9d0*/  SEL R2, R28, R29, !P4 ;  /* 0x0000001d1c027207 */ /* 0x002fc60006000000 */
        /* <DEDUP_REMOVED lines=31> */
[----:B------:R-:W3:Y:S04]  /*1ebd0*/  LDL.LU R22, [R1+0x328] ;  /* 0x0003280001167983 */ /* 0x000ee80000300800 */
[----:B------:R-:W3:Y:S04]  /*1ebe0*/  LDL.LU R18, [R1+0x320] ;  /* 0x0003200001127983 */ /* 0x000ee80000300800 */
[----:B------:R-:W3:Y:S04]  /*1ebf0*/  LDL.LU R17, [R1+0x31c] ;  /* 0x00031c0001117983 */ /* 0x000ee80000300800 */
        /* <DEDUP_REMOVED lines=45> */
[----:B------:R1:W-:Y:S01]  /*1eed0*/  STL [R1+0x348], R5 ;  /* 0x0003480501007387 */ /* 0x0003e20000100800 */
[----:B0-----:R-:W-:-:S03]  /*1eee0*/  SEL R2, R28, R29, !P4 ;  /* 0x0000001d1c027207 */ /* 0x001fc60006000000 */
[----:B------:R-:W2:Y:S01]  /*1eef0*/  LDL.LU R29, [R1+0x314] ;  /* 0x00031400011d7983 */ /* 0x000ea20000300800 */
[----:B-1----:R-:W-:-:S03]  /*1ef00*/  SEL R5, R28, R9, !P4 ;  /* 0x000000091c057207 */ /* 0x002fc60006000000 */
[----:B------:R0:W-:Y:S04]  /*1ef10*/  STL [R1+0x340], R3 ;  /* 0x0003400301007387 */ /* 0x0001e80000100800 */
[----:B------:R1:W-:Y:S01]  /*1ef20*/  STL [R1+0x33c], R2 ;  /* 0x00033c0201007387 */ /* 0x0003e20000100800 */
[----:B0-----:R-:W-:-:S03]  /*1ef30*/  SEL R3, R28, R4, !P4 ;  /* 0x000000041c037207 */ /* 0x001fc60006000000 */
[----:B------:R-:W-:Y:S01]  /*1ef40*/  STL [R1+0x338], R5 ;  /* 0x0003380501007387 */ /* 0x000fe20000100800 */
[C---:B------:R-:W-:Y:S02]  /*1ef50*/  SEL R4, R28.reuse, R22, !P4 ;  /* 0x000000161c047207 */ /* 0x040fe40006000000 */
[C---:B-1----:R-:W-:Y:S01]  /*1ef60*/  SEL R2, R28.reuse, R24, !P4 ;  /* 0x000000181c027207 */ /* 0x042fe20006000000 */
[----:B------:R0:W-:Y:S04]  /*1ef70*/  STL [R1+0x334], R3 ;  /* 0x0003340301007387 */ /* 0x0001e80000100800 */
[----:B------:R1:W-:Y:S01]  /*1ef80*/  STL [R1+0x32c], R2 ;  /* 0x00032c0201007387 */ /* 0x0003e20000100800 */
[----:B0-----:R-:W-:-:S03]  /*1ef90*/  SEL R3, R28, R18, !P4 ;  /* 0x000000121c037207 */ /* 0x001fc60006000000 */
[----:B------:R-:W-:Y:S04]  /*1efa0*/  STL [R1+0x328], R4 ;  /* 0x0003280401007387 */ /* 0x000fe80000100800 */
        /* <DEDUP_REMOVED lines=47> */
[C---:B------:R-:W-:Y:S02]  /*1f2a0*/  SEL R4, R28.reuse, R4, !P4 ;  /* 0x000000041c047207 */ /* 0x040fe40006000000 */
        /* <DEDUP_REMOVED lines=22> */
[----:B------:R1:W-:Y:S04]  /*1f410*/  STL [R1+0x2cc], R3 ;  /* 0x0002cc0301007387 */ /* 0x0003e80000100800 */
[----:B------:R2:W-:Y:S01]  /*1f420*/  STL [R1+0x2c8], R2 ;  /* 0x0002c80201007387 */ /* 0x0005e20000100800 */
[C---:B0-----:R-:W-:Y:S02]  /*1f430*/  SEL R6, R28.reuse, R8, !P4 ;  /* 0x000000081c067207 */ /* 0x041fe40006000000 */
        /* <DEDUP_REMOVED lines=9> */
[----:B------:R-:W2:Y:S04]  /*1f4d0*/  LDL.LU R0, [R1+0x278] ;  /* 0x0002780001007983 */ /* 0x000ea80000300800 */
[----:B------:R1:W-:Y:S01]  /*1f4e0*/  STL [R1+0x2b0], R3 ;  /* 0x0002b00301007387 */ /* 0x0003e20000100800 */
[----:B0-----:R-:W-:-:S03]  /*1f4f0*/  SEL R5, R28, R16, !P4 ;  /* 0x000000101c057207 */ /* 0x001fc60006000000 */
[----:B------:R0:W-:Y:S01]  /*1f500*/  STL [R1+0x2ac], R2 ;  /* 0x0002ac0201007387 */ /* 0x0001e20000100800 */
[----:B-1----:R-:W-:-:S03]  /*1f510*/  SEL R3, R28, R14, !P4 ;  /* 0x0000000e1c037207 */ /* 0x002fc60006000000 */
[----:B------:R-:W-:Y:S01]  /*1f520*/  STL [R1+0x2a8], R5 ;  /* 0x0002a80501007387 */ /* 0x000fe20000100800 */
[----:B0-----:R-:W-:-:S03]  /*1f530*/  SEL R2, R28, R9, !P4 ;  /* 0x000000091c027207 */ /* 0x001fc60006000000 */
[----:B------:R0:W-:Y:S04]  /*1f540*/  STL [R1+0x2a4], R3 ;  /* 0x0002a40301007387 */ /* 0x0001e80000100800 */
[----:B------:R1:W-:Y:S04]  /*1f550*/  STL [R1+0x298], R2 ;  /* 0x0002980201007387 */ /* 0x0003e80000100800 */
[----:B------:R3:W-:Y:S01]  /*1f560*/  STL [R1+0x290], R4 ;  /* 0x0002900401007387 */ /* 0x0007e20000100800 */
[C---:B0-----:R-:W-:Y:S02]  /*1f570*/  SEL R3, R28.reuse, R24, !P4 ;  /* 0x000000181c037207 */ /* 0x041fe40006000000 */
[----:B-1----:R-:W-:-:S03]  /*1f580*/  SEL R2, R28, R22, !P4 ;  /* 0x000000161c027207 */ /* 0x002fc60006000000 */
[----:B------:R0:W-:Y:S01]  /*1f590*/  STL [R1+0x28c], R3 ;  /* 0x00028c0301007387 */ /* 0x0001e20000100800 */
[----:B---3--:R-:W-:-:S03]  /*1f5a0*/  SEL R4, R28, R18, !P4 ;  /* 0x000000121c047207 */ /* 0x008fc60006000000 */
[----:B------:R1:W-:Y:S04]  /*1f5b0*/  STL [R1+0x288], R2 ;  /* 0x0002880201007387 */ /* 0x0003e80000100800 */
[----:B------:R-:W-:Y:S04]  /*1f5c0*/  STL [R1+0x284], R4 ;  /* 0x0002840401007387 */ /* 0x000fe80000100800 */
[----:B------:R-:W3:Y:S01]  /*1f5d0*/  LDL.LU R13, [R1+0x268] ;  /* 0x00026800010d7983 */ /* 0x000ee20000300800 */
[C---:B0-----:R-:W-:Y:S02]  /*1f5e0*/  SEL R3, R28.reuse, R17, !P4 ;  /* 0x000000111c037207 */ /* 0x041fe40006000000 */
        /* <DEDUP_REMOVED lines=70> */
[----:B-1----:R-:W-:-:S02]  /*1fa50*/  SEL R3, R28, R7, !P4 ;  /* 0x000000071c037207 */ /* 0x002fc40006000000 */
[C---:B--2---:R-:W-:Y:S02]  /*1fa60*/  SEL R2, R28.reuse, R5, !P4 ;  /* 0x000000051c027207 */ /* 0x044fe40006000000 */
[C---:B------:R-:W-:Y:S01]  /*1fa70*/  SEL R5, R28.reuse, R25, !P4 ;  /* 0x000000191c057207 */ /* 0x040fe20006000000 */
[----:B------:R-:W-:Y:S04]  /*1fa80*/  STL [R1+0x220], R6 ;  /* 0x0002200601007387 */ /* 0x000fe80000100800 */
[----:B------:R0:W-:Y:S04]  /*1fa90*/  STL [R1+0x21c], R3 ;  /* 0x00021c0301007387 */ /* 0x0001e80000100800 */
[----:B------:R1:W-:Y:S04]  /*1faa0*/  STL [R1+0x30b8], R5 ;  /* 0x0030b80501007387 */ /* 0x0003e80000100800 */
[----:B------:R2:W-:Y:S01]  /*1fab0*/  STL [R1+0x218], R2 ;  /* 0x0002180201007387 */ /* 0x0005e20000100800 */
[----:B0-----:R-:W-:-:S02]  /*1fac0*/  SEL R3, R28, R14, !P4 ;  /* 0x0000000e1c037207 */ /* 0x001fc40006000000 */
[C---:B-1----:R-:W-:Y:S02]  /*1fad0*/  SEL R5, R28.reuse, R16, !P4 ;  /* 0x000000101c057207 */ /* 0x042fe40006000000 */
[----:B--2---:R-:W-:-:S05]  /*1fae0*/  SEL R2, R28, R21, !P4 ;  /* 0x000000151c027207 */ /* 0x004fca0006000000 */
[----:B------:R0:W-:Y:S04]  /*1faf0*/  STL [R1+0x98], R2 ;  /* 0x0000980201007387 */ /* 0x0001e80000100800 */
        /* <DEDUP_REMOVED lines=63> */
[----:B--2---:R-:W-:-:S05]  /*1fef0*/  SEL R5, R28, R5, !P4 ;  /* 0x000000051c057207 */ /* 0x004fca0006000000 */
[----:B------:R5:W-:Y:S04]  /*1ff00*/  STL [R1+0x1cc], R5 ;  /* 0x0001cc0501007387 */ /* 0x000be80000100800 */
[----:B------:R0:W-:Y:S01]  /*1ff10*/  STL [R1+0x1c8], R13 ;  /* 0x0001c80d01007387 */ /* 0x0001e20000100800 */
[----:B-----5:R-:W-:-:S03]  /*1ff20*/  SEL R5, R28, R15, !P4 ;  /* 0x0000000f1c057207 */ /* 0x020fc60006000000 */
[----:B------:R-:W-:Y:S01]  /*1ff30*/  STL [R1+0x1c0], R20 ;  /* 0x0001c01401007387 */ /* 0x000fe20000100800 */
[C---:B------:R-:W-:Y:S02]  /*1ff40*/  SEL R15, R28.reuse, R19, !P4 ;  /* 0x000000131c0f7207 */ /* 0x040fe40006000000 */
[C---:B0-----:R-:W-:Y:S01]  /*1ff50*/  SEL R13, R28.reuse, R23, !P4 ;  /* 0x000000171c0d7207 */ /* 0x041fe20006000000 */
[----:B------:R0:W-:Y:S04]  /*1ff60*/  STL [R1+0x1bc], R5 ;  /* 0x0001bc0501007387 */ /* 0x0001e80000100800 */
[----:B------:R1:W-:Y:S01]  /*1ff70*/  STL [R1+0x1b8], R13 ;  /* 0x0001b80d01007387 */ /* 0x0003e20000100800 */
[----:B0-----:R-:W-:-:S03]  /*1ff80*/  SEL R5, R28, R11, !P4 ;  /* 0x0000000b1c057207 */ /* 0x001fc60006000000 */
[----:B------:R-:W-:Y:S01]  /*1ff90*/  STL [R1+0x1b4], R15 ;  /* 0x0001b40f01007387 */ /* 0x000fe20000100800 */
[C---:B------:R-:W-:Y:S02]  /*1ffa0*/  SEL R11, R28.reuse, R3, !P4 ;  /* 0x000000031c0b7207 */ /* 0x040fe40006000000 */
[C---:B-1----:R-:W-:Y:S01]  /*1ffb0*/  SEL R13, R28.reuse, R27, !P4 ;  /* 0x0000001b1c0d7207 */ /* 0x042fe20006000000 */
[----:B------:R0:W-:Y:S01]  /*1ffc0*/  STL [R1+0x1b0], R5 ;  /* 0x0001b00501007387 */ /* 0x0001e20000100800 */
[----:B------:R-:W-:-:S03]  /*1ffd0*/  SEL R3, R28, R26, !P4 ;  /* 0x0000001a1c037207 */ /* 0x000fc60006000000 */
[----:B------:R-:W-:Y:S01]  /*1ffe0*/  STL [R1+0x1a8], R13 ;  /* 0x0001a80d01007387 */ /* 0x000fe20000100800 */
[----:B0-----:R-:W-:-:S03]  /*1fff0*/  SEL R5, R28, R6, !P4 ;  /* 0x000000061c057207 */ /* 0x001fc60006000000 */
[----:B------:R-:W-:Y:S01]  /*20000*/  STL [R1+0x1a0], R11 ;  /* 0x0001a00b01007387 */ /* 0x000fe20000100800 */
[----:B------:R-:W-:-:S03]  /*20010*/  SEL R6, R28, R10, !P4 ;  /* 0x0000000a1c067207 */ /* 0x000fc60006000000 */
[----:B------:R0:W-:Y:S04]  /*20020*/  STL [R1+0x19c], R5 ;  /* 0x00019c0501007387 */ /* 0x0001e80000100800 */
[----:B------:R1:W-:Y:S01]  /*20030*/  STL [R1+0x194], R3 ;  /* 0x0001940301007387 */ /* 0x0003e20000100800 */
[----:B0-----:R-:W-:-:S03]  /*20040*/  SEL R5, R28, R12, !P4 ;  /* 0x0000000c1c057207 */ /* 0x001fc60006000000 */
[----:B------:R-:W-:Y:S01]  /*20050*/  STL [R1+0x190], R6 ;  /* 0x0001900601007387 */ /* 0x000fe20000100800 */
[----:B-1----:R-:W-:-:S03]  /*20060*/  SEL R3, R28, R2, !P4 ;  /* 0x000000021c037207 */ /* 0x002fc60006000000 */
        /* <DEDUP_REMOVED lines=173> */
[C---:B-----5:R-:W-:Y:S02]  /*20b40*/  SEL R15, R28.reuse, R15, !P4 ;  /* 0x0000000f1c0f7207 */ /* 0x060fe40006000000 */
[----:B------:R-:W-:-:S02]  /*20b50*/  SEL R23, R28, R23, !P4 ;  /* 0x000000171c177207 */ /* 0x000fc40006000000 */
[C---:B------:R-:W-:Y:S02]  /*20b60*/  SEL R19, R28.reuse, R19, !P4 ;  /* 0x000000131c137207 */ /* 0x040fe40006000000 */
[C---:B------:R-:W-:Y:S02]  /*20b70*/  SEL R11, R28.reuse, R11, !P4 ;  /* 0x0000000b1c0b7207 */ /* 0x040fe40006000000 */
[C---:B------:R-:W-:Y:S02]  /*20b80*/  SEL R3, R28.reuse, R3, !P4 ;  /* 0x000000031c037207 */ /* 0x040fe40006000000 */
[C---:B------:R-:W-:Y:S02]  /*20b90*/  SEL R26, R28.reuse, R26, !P4 ;  /* 0x0000001a1c1a7207 */ /* 0x040fe40006000000 */
[C---:B------:R-:W-:Y:S02]  /*20ba0*/  SEL R6, R28.reuse, R6, !P4 ;  /* 0x000000061c067207 */ /* 0x040fe40006000000 */
        /* <DEDUP_REMOVED lines=12> */
[----:B--2---:R-:W-:-:S05]  /*20c70*/  SEL R5, R28, R5, !P4 ;  /* 0x000000051c057207 */ /* 0x004fca0006000000 */
[----:B------:R0:W-:Y:S04]  /*20c80*/  STL [R1+0xb8], R5 ;  /* 0x0000b80501007387 */ /* 0x0001e80000100800 */
[----:B0-----:R-:W2:Y:S04]  /*20c90*/  LDL.LU R5, [R1+0x30b8] ;  /* 0x0030b80001057983 */ /* 0x001ea80000300800 */
[----:B------:R0:W-:Y:S04]  /*20ca0*/  STL [R1+0xb4], R13 ;  /* 0x0000b40d01007387 */ /* 0x0001e80000100800 */
[----:B0-----:R-:W3:Y:S04]  /*20cb0*/  LDL.LU R13, [R1+0x30b4] ;  /* 0x0030b400010d7983 */ /* 0x001ee80000300800 */
[----:B------:R0:W-:Y:S04]  /*20cc0*/  STL [R1+0xb0], R20 ;  /* 0x0000b01401007387 */ /* 0x0001e80000100800 */
[----:B0-----:R-:W4:Y:S04]  /*20cd0*/  LDL.LU R20, [R1+0x30b0] ;  /* 0x0030b00001147983 */ /* 0x001f280000300800 */
[----:B------:R0:W-:Y:S04]  /*20ce0*/  STL [R1+0xac], R15 ;  /* 0x0000ac0f01007387 */ /* 0x0001e80000100800 */
[----:B0-----:R-:W5:Y:S04]  /*20cf0*/  LDL.LU R15, [R1+0x30ac] ;  /* 0x0030ac00010f7983 */ /* 0x001f680000300800 */
[----:B------:R0:W-:Y:S04]  /*20d00*/  STL [R1+0xa8], R23 ;  /* 0x0000a81701007387 */ /* 0x0001e80000100800 */
[----:B0-----:R-:W2:Y:S04]  /*20d10*/  LDL.LU R23, [R1+0x30a8] ;  /* 0x0030a80001177983 */ /* 0x001ea80000300800 */
        /* <DEDUP_REMOVED lines=21> */
[----:B0-----:R-:W3:Y:S04]  /*20e70*/  LDL.LU R9, [R1+0x307c] ;  /* 0x00307c0001097983 */ /* 0x001ee80000300800 */
[----:B------:R0:W-:Y:S04]  /*20e80*/  STL [R1+0x70], R24 ;  /* 0x0000701801007387 */ /* 0x0001e80000100800 */
[----:B0-----:R-:W3:Y:S04]  /*20e90*/  LDL.LU R24, [R1+0x3078] ;  /* 0x0030780001187983 */ /* 0x001ee80000300800 */
[----:B------:R0:W-:Y:S04]  /*20ea0*/  STL [R1+0x6c], R22 ;  /* 0x00006c1601007387 */ /* 0x0001e80000100800 */
[----:B0-----:R-:W3:Y:S04]  /*20eb0*/  LDL.LU R22, [R1+0x3074] ;  /* 0x0030740001167983 */ /* 0x001ee80000300800 */
[----:B------:R0:W-:Y:S04]  /*20ec0*/  STL [R1+0x64], R18 ;  /* 0x0000641201007387 */ /* 0x0001e80000100800 */
[----:B0-----:R-:W4:Y:S04]  /*20ed0*/  LDL.LU R18, [R1+0x3070] ;  /* 0x0030700001127983 */ /* 0x001f280000300800 */
[----:B------:R0:W-:Y:S04]  /*20ee0*/  STL [R1+0x58], R17 ;  /* 0x0000581101007387 */ /* 0x0001e80000100800 */
[----:B0-----:R-:W4:Y:S04]  /*20ef0*/  LDL.LU R17, [R1+0x306c] ;  /* 0x00306c0001117983 */ /* 0x001f280000300800 */
[----:B------:R0:W-:Y:S04]  /*20f00*/  STL [R1+0x54], R29 ;  /* 0x0000541d01007387 */ /* 0x0001e80000100800 */
[----:B0-----:R-:W4:Y:S04]  /*20f10*/  LDL.LU R29, [R1+0x3068] ;  /* 0x00306800011d7983 */ /* 0x001f280000300800 */
[----:B------:R0:W-:Y:S04]  /*20f20*/  STL [R1+0x50], R0 ;  /* 0x0000500001007387 */ /* 0x0001e80000100800 */
[----:B0-----:R-:W5:Y:S01]  /*20f30*/  LDL.LU R0, [R1+0x3064] ;  /* 0x0030640001007983 */ /* 0x001f620000300800 */
[----:B------:R-:W-:-:S02]  /*20f40*/  SEL R27, R28, R27, !P4 ;  /* 0x0000001b1c1b7207 */ /* 0x000fc40006000000 */
[----:B------:R-:W-:-:S03]  /*20f50*/  SEL R12, R28, R12, !P4 ;  /* 0x0000000c1c0c7207 */ /* 0x000fc60006000000 */
[----:B------:R0:W-:Y:S02]  /*20f60*/  STL [R1+0x4c], R27 ;  /* 0x00004c1b01007387 */ /* 0x0001e40000100800 */
[C---:B0-----:R-:W-:Y:S02]  /*20f70*/  SEL R27, R28.reuse, R10, !P4 ;  /* 0x0000000a1c1b7207 */ /* 0x041fe40006000000 */
[C---:B------:R-:W-:Y:S02]  /*20f80*/  SEL R10, R28.reuse, R8, !P4 ;  /* 0x000000081c0a7207 */ /* 0x040fe40006000000 */
[C---:B------:R-:W-:Y:S01]  /*20f90*/  SEL R8, R28.reuse, R7, !P4 ;  /* 0x000000071c087207 */ /* 0x040fe20006000000 */
[----:B------:R2:W-:Y:S01]  /*20fa0*/  STL [R1+0x48], R27 ;  /* 0x0000481b01007387 */ /* 0x0005e20000100800 */
[----:B------:R-:W-:-:S03]  /*20fb0*/  SEL R7, R28, R4, !P4 ;  /* 0x000000041c077207 */ /* 0x000fc60006000000 */
[----:B------:R-:W-:Y:S04]  /*20fc0*/  STL [R1+0x44], R12 ;  /* 0x0000440c01007387 */ /* 0x000fe80000100800 */
[----:B------:R-:W-:Y:S04]  /*20fd0*/  STL [R1+0x40], R10 ;  /* 0x0000400a01007387 */ /* 0x000fe80000100800 */
[----:B------:R3:W-:Y:S01]  /*20fe0*/  STL [R1+0x3c], R8 ;  /* 0x00003c0801007387 */ /* 0x0007e20000100800 */
[C---:B--2---:R-:W-:Y:S02]  /*20ff0*/  SEL R27, R28.reuse, R14, !P4 ;  /* 0x0000000e1c1b7207 */ /* 0x044fe40006000000 */
[----:B---3--:R-:W-:-:S02]  /*21000*/  SEL R8, R28, R22, !P4 ;  /* 0x000000161c087207 */ /* 0x008fc40006000000 */
[C---:B----4-:R-:W-:Y:S02]  /*21010*/  SEL R29, R28.reuse, R29, !P4 ;  /* 0x0000001d1c1d7207 */ /* 0x050fe40006000000 */
[C---:B-----5:R-:W-:Y:S02]  /*21020*/  SEL R4, R28.reuse, R0, !P4 ;  /* 0x000000001c047207 */ /* 0x060fe40006000000 */
[----:B------:R-:W2:Y:S04]  /*21030*/  LDL.LU R0, [R1+0x3060] ;  /* 0x0030600001007983 */ /* 0x000ea80000300800 */
[----:B------:R0:W-:Y:S04]  /*21040*/  STL [R1+0x14], R7 ;  /* 0x0000140701007387 */ /* 0x0001e80000100800 */
[----:B------:R1:W-:Y:S04]  /*21050*/  STL [R1+0x3010], R29 ;  /* 0x0030101d01007387 */ /* 0x0003e80000100800 */
[----:B------:R3:W-:Y:S01]  /*21060*/  STL [R1], R4 ;  /* 0x0000000401007387 */ /* 0x0007e20000100800 */
[----:B0-----:R-:W-:-:S02]  /*21070*/  SEL R7, R28, R9, !P4 ;  /* 0x000000091c077207 */ /* 0x001fc40006000000 */
[C---:B-1----:R-:W-:Y:S02]  /*21080*/  SEL R29, R28.reuse, R18, !P4 ;  /* 0x000000121c1d7207 */ /* 0x042fe40006000000 */
[----:B---3--:R-:W-:-:S03]  /*21090*/  SEL R4, R28, R17, !P4 ;  /* 0x000000111c047207 */ /* 0x008fc60006000000 */
[----:B------:R-:W-:Y:S04]  /*210a0*/  STL [R1+0x3014], R29 ;  /* 0x0030141d01007387 */ /* 0x000fe80000100800 */
[----:B------:R0:W-:Y:S04]  /*210b0*/  STL [R1+0x214], R4 ;  /* 0x0002140401007387 */ /* 0x0001e80000100800 */
[----:B------:R-:W-:Y:S04]  /*210c0*/  STL [R1+0x7e4], R8 ;  /* 0x0007e40801007387 */ /* 0x000fe80000100800 */
[----:B------:R-:W-:Y:S01]  /*210d0*/  STL [R1+0x3054], R27 ;  /* 0x0030541b01007387 */ /* 0x000fe20000100800 */
[----:B0-----:R-:W-:-:S03]  /*210e0*/  SEL R4, R28, R24, !P4 ;  /* 0x000000181c047207 */ /* 0x001fc60006000000 */
[----:B------:R0:W-:Y:S01]  /*210f0*/  STL [R1+0x7ec], R7 ;  /* 0x0007ec0701007387 */ /* 0x0001e20000100800 */
[C---:B------:R-:W-:Y:S02]  /*21100*/  SEL R29, R28.reuse, R25, !P4 ;  /* 0x000000191c1d7207 */ /* 0x040fe40006000000 */
[C---:B0-----:R-:W-:Y:S01]  /*21110*/  SEL R7, R28.reuse, R16, !P4 ;  /* 0x000000101c077207 */ /* 0x041fe20006000000 */
[----:B------:R-:W-:Y:S01]  /*21120*/  IMAD.MOV.U32 R27, RZ, RZ, R4 ;  /* 0x000000ffff1b7224 */ /* 0x000fe200078e0004 */
[----:B------:R-:W-:-:S03]  /*21130*/  SEL R4, R28, R11, !P4 ;  /* 0x0000000b1c047207 */ /* 0x000fc60006000000 */
[----:B------:R0:W-:Y:S04]  /*21140*/  STL [R1+0x7f4], R7 ;  /* 0x0007f40701007387 */ /* 0x0001e80000100800 */
[----:B------:R1:W-:Y:S01]  /*21150*/  STL [R1+0x3018], R29 ;  /* 0x0030181d01007387 */ /* 0x0003e20000100800 */
[C---:B0-----:R-:W-:Y:S02]  /*21160*/  SEL R7, R28.reuse, R2, !P4 ;  /* 0x000000021c077207 */ /* 0x041fe40006000000 */
[----:B------:R-:W-:-:S03]  /*21170*/  SEL R2, R28, R23, !P4 ;  /* 0x000000171c027207 */ /* 0x000fc60006000000 */
[----:B------:R-:W-:Y:S04]  /*21180*/  STL [R1+0x3058], R7 ;  /* 0x0030580701007387 */ /* 0x000fe80000100800 */
[----:B------:R-:W-:Y:S04]  /*21190*/  STL [R1+0x305c], R4 ;  /* 0x00305c0401007387 */ /* 0x000fe80000100800 */
[----:B------:R0:W-:Y:S04]  /*211a0*/  STL [R1+0x80c], R2 ;  /* 0x00080c0201007387 */ /* 0x0001e80000100800 */
[----:B------:R-:W3:Y:S04]  /*211b0*/  LDL.LU R23, [R1+0x24] ;  /* 0x0000240001177983 */ /* 0x000ee80000300800 */
[----:B------:R-:W4:Y:S01]  /*211c0*/  LDL.LU R24, [R1+0x20] ;  /* 0x0000200001187983 */ /* 0x000f220000300800 */
[----:B------:R-:W5:Y:S01]  /*211d0*/  S2R R10, SR_TID.X ;  /* 0x00000000000a7919 */ /* 0x000f620000002100 */
[----:B------:R-:W-:-:S02]  /*211e0*/  LEA R16, P0, R26, UR4, 0x1 ;  /* 0x000000041a107c11 */ /* 0x000fc4000f8008ff */
[----:B-1----:R-:W-:Y:S01]  /*211f0*/  SEL R29, R28, R13, !P4 ;  /* 0x0000000d1c1d7207 */ /* 0x002fe20006000000 */
[----:B------:R-:W-:Y:S01]  /*21200*/  IMAD R13, R6, 0x40, R26 ;  /* 0x00000040060d7824 */ /* 0x000fe200078e021a */
[----:B------:R-:W-:Y:S02]  /*21210*/  LEA.HI.X.SX32 R17, R26, UR5, 0x1, P0 ;  /* 0x000000051a117c11 */ /* 0x000fe400080f0eff */
[----:B-----5:R-:W-:-:S05]  /*21220*/  SHF.R.U32.HI R10, RZ, 0x4, R10 ;  /* 0x00000004ff0a7819 */ /* 0x020fca000001160a */
[----:B------:R-:W-:-:S04]  /*21230*/  VIADD R10, R10, 0x7c ;  /* 0x0000007c0a0a7836 */ /* 0x000fc80000000000 */
[----:B------:R-:W-:Y:S02]  /*21240*/  IMAD R26, R10, UR7, RZ ;  /* 0x000000070a1a7c24 */ /* 0x000fe4000f8e02ff */
[----:B------:R-:W1:Y:S01]  /*21250*/  S2R R10, SR_TID.X ;  /* 0x00000000000a7919 */ /* 0x000e620000002100 */
[C---:B------:R-:W-:Y:S02]  /*21260*/  SEL R21, R28.reuse, R21, !P4 ;  /* 0x000000151c157207 */ /* 0x040fe40006000000 */
[C---:B------:R-:W-:Y:S01]  /*21270*/  SEL R22, R28.reuse, R19, !P4 ;  /* 0x000000131c167207 */ /* 0x040fe20006000000 */
[----:B------:R-:W-:Y:S01]  /*21280*/  IMAD R19, RZ, RZ, -UR7 ;  /* 0x80000007ff137e24 */ /* 0x000fe2000f8e02ff */
[----:B0-----:R-:W-:Y:S01]  /*21290*/  SEL R2, R28, R20, !P4 ;  /* 0x000000141c027207 */ /* 0x001fe20006000000 */
[----:B------:R-:W-:Y:S02]  /*212a0*/  IMAD.MOV.U32 R4, RZ, RZ, R5 ;  /* 0x000000ffff047224 */ /* 0x000fe400078e0005 */
[----:B------:R-:W5:Y:S01]  /*212b0*/  LDL.LU R5, [R1+0x68] ;  /* 0x0000680001057983 */ /* 0x000f620000300800 */
[----:B------:R-:W-:-:S03]  /*212c0*/  IMAD.MOV.U32 R7, RZ, RZ, R21 ;  /* 0x000000ffff077224 */ /* 0x000fc600078e0015 */
[----:B------:R-:W5:Y:S04]  /*212d0*/  LDL.LU R6, [R1+0x94] ;  /* 0x0000940001067983 */ /* 0x000f680000300800 */
[----:B------:R-:W5:Y:S04]  /*212e0*/  LDL.LU R8, [R1+0xc] ;  /* 0x00000c0001087983 */ /* 0x000f680000300800 */
[----:B------:R-:W5:Y:S04]  /*212f0*/  LDL.LU R12, [R1+0x8] ;  /* 0x00000800010c7983 */ /* 0x000f680000300800 */
[----:B------:R0:W-:Y:S01]  /*21300*/  STL [R1+0x3030], R3 ;  /* 0x0030300301007387 */ /* 0x0001e20000100800 */
[----:B------:R-:W-:Y:S01]  /*21310*/  LEA R14, P1, R13, UR4, 0x1 ;  /* 0x000000040d0e7c11 */ /* 0x000fe2000f8208ff */
[----:B------:R-:W0:Y:S01]  /*21320*/  LDCU UR4, c[0x0][0x3a8] ;  /* 0x00007500ff0477ac */ /* 0x000e220008000800 */
[----:B-1----:R-:W-:-:S04]  /*21330*/  SHF.R.U32.HI R21, RZ, 0x4, R10 ;  /* 0x00000004ff157819 */ /* 0x002fc8000001160a */
[----:B------:R-:W-:Y:S02]  /*21340*/  SGXT.U32 R21, R21, 0x2 ;  /* 0x000000021515781a */ /* 0x000fe40000000000 */
[----:B------:R-:W-:Y:S02]  /*21350*/  SEL R18, R28, R15, !P4 ;  /* 0x0000000f1c127207 */ /* 0x000fe40006000000 */
[----:B------:R-:W-:Y:S01]  /*21360*/  LEA.HI.X.SX32 R15, R13, UR5, 0x1, P1 ;  /* 0x000000050d0f7c11 */ /* 0x000fe200088f0eff */
[----:B------:R-:W-:Y:S01]  /*21370*/  IMAD R28, R21, UR7, RZ ;  /* 0x00000007151c7c24 */ /* 0x000fe2000f8e02ff */
[----:B------:R-:W-:Y:S01]  /*21380*/  SHF.R.U32.HI R25, RZ, 0x4, R10 ;  /* 0x00000004ff197819 */ /* 0x000fe2000001160a */
[----:B--2---:R-:W-:Y:S02]  /*21390*/  IMAD R11, R0, UR8, RZ ;  /* 0x00000008000b7c24 */ /* 0x004fe4000f8e02ff */
[----:B------:R-:W-:Y:S02]  /*213a0*/  IMAD R0, R19, 0x4, R3 ;  /* 0x0000000413007824 */ /* 0x000fe400078e0203 */
[----:B0-----:R-:W-:-:S02]  /*213b0*/  IMAD.MOV.U32 R3, RZ, RZ, R2 ;  /* 0x000000ffff037224 */ /* 0x001fc400078e0002 */
[C---:B------:R-:W-:Y:S01]  /*213c0*/  IMAD R2, R19.reuse, 0x4, R0 ;  /* 0x0000000413027824 */ /* 0x040fe200078e0200 */
[----:B------:R0:W-:Y:S04]  /*213d0*/  STL [R1+0x302c], R0 ;  /* 0x00302c0001007387 */ /* 0x0001e80000100800 */
[----:B------:R-:W2:Y:S01]  /*213e0*/  LDL.LU R10, [R1+0x4] ;  /* 0x00000400010a7983 */ /* 0x000ea20000300800 */
[----:B0-----:R-:W-:Y:S02]  /*213f0*/  IMAD.MOV.U32 R0, RZ, RZ, R22 ;  /* 0x000000ffff007224 */ /* 0x001fe400078e0016 */
[C---:B------:R-:W-:Y:S01]  /*21400*/  IMAD R22, R19.reuse, 0x4, R2 ;  /* 0x0000000413167824 */ /* 0x040fe200078e0202 */
[----:B------:R-:W-:Y:S03]  /*21410*/  STL [R1+0x3024], R28 ;  /* 0x0030241c01007387 */ /* 0x000fe60000100800 */
[----:B------:R-:W-:-:S02]  /*21420*/  IMAD R13, R19, 0x4, R22 ;  /* 0x00000004130d7824 */ /* 0x000fc400078e0216 */
[----:B----4-:R-:W-:Y:S02]  /*21430*/  IMAD R24, R24, UR6, RZ ;  /* 0x0000000618187c24 */ /* 0x010fe4000f8e02ff */
[----:B---3--:R-:W-:Y:S02]  /*21440*/  IMAD R20, R23, UR6, RZ ;  /* 0x0000000617147c24 */ /* 0x008fe4000f8e02ff */
[----:B------:R-:W-:Y:S01]  /*21450*/  IMAD R23, R19, 0x4, R13 ;  /* 0x0000000413177824 */ /* 0x000fe200078e020d */
[----:B------:R-:W-:Y:S04]  /*21460*/  STL [R1+0x301c], R24 ;  /* 0x00301c1801007387 */ /* 0x000fe80000100800 */
[----:B------:R0:W-:Y:S04]  /*21470*/  STL [R1+0x3028], R13 ;  /* 0x0030280d01007387 */ /* 0x0001e80000100800 */
[----:B0-----:R-:W3:Y:S01]  /*21480*/  LDL.LU R13, [R1+0x10] ;  /* 0x00001000010d7983 */ /* 0x001ee20000300800 */
[----:B------:R-:W-:Y:S01]  /*21490*/  LEA R9, P2, R11, UR10, 0x1 ;  /* 0x0000000a0b097c11 */ /* 0x000fe2000f8408ff */
[----:B------:R-:W-:-:S02]  /*214a0*/  VIADD R25, R25, 0x3c ;  /* 0x0000003c19197836 */ /* 0x000fc40000000000 */
[----:B------:R-:W-:Y:S01]  /*214b0*/  IMAD.MOV.U32 R28, RZ, RZ, R18 ;  /* 0x000000ffff1c7224 */ /* 0x000fe200078e0012 */
[----:B------:R0:W-:Y:S01]  /*214c0*/  STL [R1+0x3020], R15 ;  /* 0x0030200f01007387 */ /* 0x0001e20000100800 */
[----:B------:R-:W-:Y:S01]  /*214d0*/  IMAD.WIDE R18, R20, 0x2, R14 ;  /* 0x0000000214127825 */ /* 0x000fe200078e020e */
[----:B------:R-:W-:-:S03]  /*214e0*/  LOP3.LUT R24, R21, 0x78, RZ, 0xfc, !PT ;  /* 0x0000007815187812 */ /* 0x000fc600078efcff */
[----:B------:R-:W-:Y:S02]  /*214f0*/  IMAD R25, R25, UR7, RZ ;  /* 0x0000000719197c24 */ /* 0x000fe4000f8e02ff */
[----:B0-----:R-:W-:Y:S01]  /*21500*/  IMAD.MOV.U32 R15, RZ, RZ, R4 ;  /* 0x000000ffff0f7224 */ /* 0x001fe200078e0004 */
[-C--:B------:R-:W-:Y:S01]  /*21510*/  LEA R4, P0, R26, R9.reuse, 0x1 ;  /* 0x000000091a047211 */ /* 0x080fe200078008ff */
[----:B------:R-:W-:Y:S01]  /*21520*/  IMAD R24, R24, UR4, RZ ;  /* 0x0000000418187c24 */ /* 0x000fe2000f8e02ff */
[----:B------:R-:W-:Y:S01]  /*21530*/  LEA.HI.X.SX32 R11, R11, UR11, 0x1, P2 ;  /* 0x0000000b0b0b7c11 */ /* 0x000fe200090f0eff */
[----:B------:R-:W0:Y:S02]  /*21540*/  LDCU UR4, c[0x0][0x3a8] ;  /* 0x00007500ff0477ac */ /* 0x000e240008000800 */
[----:B------:R1:W-:Y:S01]  /*21550*/  STL [R1+0x2fec], R4 ;  /* 0x002fec0401007387 */ /* 0x0003e20000100800 */
[----:B------:R-:W-:Y:S01]  /*21560*/  IMAD.WIDE R20, R20, 0x2, R16 ;  /* 0x0000000214147825 */ /* 0x000fe200078e0210 */
[----:B------:R-:W4:Y:S01]  /*21570*/  LDCU UR11, c[0x0][0x3a0] ;  /* 0x00007400ff0b77ac */ /* 0x000f220008000800 */
[----:B-1----:R-:W-:-:S05]  /*21580*/  LEA R4, P1, R25, R9, 0x1 ;  /* 0x0000000919047211 */ /* 0x002fca00078208ff */
[----:B------:R1:W-:Y:S02]  /*21590*/  STL [R1+0x3000], R4 ;  /* 0x0030000401007387 */ /* 0x0003e40000100800 */
[----:B-1----:R-:W-:-:S05]  /*215a0*/  LEA R4, P4, R24, R9, 0x1 ;  /* 0x0000000918047211 */ /* 0x002fca00078808ff */
[----:B------:R5:W-:Y:S02]  /*215b0*/  STL [R1+0x2ff0], R4 ;  /* 0x002ff00401007387 */ /* 0x000be40000100800 */
[----:B-----5:R-:W-:-:S05]  /*215c0*/  LEA R4, P5, R5, R9, 0x1 ;  /* 0x0000000905047211 */ /* 0x020fca00078a08ff */
[----:B------:R1:W-:Y:S02]  /*215d0*/  STL [R1+0x2ff4], R4 ;  /* 0x002ff40401007387 */ /* 0x0003e40000100800 */
[----:B-1----:R-:W-:-:S05]  /*215e0*/  LEA R4, P3, R6, R9, 0x1 ;  /* 0x0000000906047211 */ /* 0x002fca00078608ff */
[----:B------:R3:W-:Y:S02]  /*215f0*/  STL [R1+0x2ff8], R4 ;  /* 0x002ff80401007387 */ /* 0x0007e40000100800 */
[----:B---3--:R-:W-:-:S05]  /*21600*/  LEA R4, P2, R13, R9, 0x1 ;  /* 0x000000090d047211 */ /* 0x008fca00078408ff */
[----:B------:R1:W-:Y:S04]  /*21610*/  STL [R1+0x2ffc], R4 ;  /* 0x002ffc0401007387 */ /* 0x0003e80000100800 */
[----:B-1----:R-:W3:Y:S01]  /*21620*/  LDL.LU R4, [R1+0x305c] ;  /* 0x00305c0001047983 */ /* 0x002ee20000300800 */
[----:B------:R-:W-:-:S05]  /*21630*/  LEA.HI.X.SX32 R26, R26, R11, 0x1, P0 ;  /* 0x0000000b1a1a7211 */ /* 0x000fca00000f0eff */
[----:B------:R1:W-:Y:S01]  /*21640*/  STL [R1+0x2fe4], R26 ;  /* 0x002fe41a01007387 */ /* 0x0003e20000100800 */
[----:B------:R-:W-:Y:S01]  /*21650*/  LEA.HI.X.SX32 R25, R25, R11, 0x1, P1 ;  /* 0x0000000b19197211 */ /* 0x000fe200008f0eff */
[----:B-1----:R-:W-:Y:S01]  /*21660*/  IMAD.MOV.U32 R26, RZ, RZ, R7 ;  /* 0x000000ffff1a7224 */ /* 0x002fe200078e0007 */
[----:B------:R-:W-:-:S05]  /*21670*/  LEA R7, P0, R8, R9, 0x1 ;  /* 0x0000000908077211 */ /* 0x000fca00078008ff */
[----:B------:R1:W-:Y:S01]  /*21680*/  STL [R1+0x2fe8], R7 ;  /* 0x002fe80701007387 */ /* 0x0003e20000100800 */
[----:B------:R-:W-:-:S03]  /*21690*/  LEA.HI.X.SX32 R24, R24, R11, 0x1, P4 ;  /* 0x0000000b18187211 */ /* 0x000fc600020f0eff */
[----:B-1----:R-:W5:Y:S04]  /*216a0*/  LDL.LU R7, [R1+0x3058] ;  /* 0x0030580001077983 */ /* 0x002f680000300800 */
[----:B------:R1:W-:Y:S02]  /*216b0*/  STL [R1+0x2fe0], R25 ;  /* 0x002fe01901007387 */ /* 0x0003e40000100800 */
[----:B-1----:R-:W-:Y:S01]  /*216c0*/  IMAD.MOV.U32 R25, RZ, RZ, R27 ;  /* 0x000000ffff197224 */ /* 0x002fe200078e001b */
[----:B------:R-:W-:-:S05]  /*216d0*/  LEA R27, P1, R12, R9, 0x1 ;  /* 0x000000090c1b7211 */ /* 0x000fca00078208ff */
[----:B------:R1:W-:Y:S04]  /*216e0*/  STL [R1+0x2fdc], R27 ;  /* 0x002fdc1b01007387 */ /* 0x0003e80000100800 */
[----:B-1----:R-:W4:Y:S04]  /*216f0*/  LDL.LU R27, [R1+0x3054] ;  /* 0x00305400011b7983 */ /* 0x002f280000300800 */
[----:B------:R3:W-:Y:S02]  /*21700*/  STL [R1+0x2fd4], R24 ;  /* 0x002fd41801007387 */ /* 0x0007e40000100800 */
[----:B---3--:R-:W-:Y:S01]  /*21710*/  IMAD.MOV.U32 R24, RZ, RZ, R4 ;  /* 0x000000ffff187224 */ /* 0x008fe200078e0004 */
[----:B--2---:R-:W-:-:S05]  /*21720*/  LEA R4, P4, R10, R9, 0x1 ;  /* 0x000000090a047211 */ /* 0x004fca00078808ff */
[----:B------:R1:W-:Y:S04]  /*21730*/  STL [R1+0x2fd8], R4 ;  /* 0x002fd80401007387 */ /* 0x0003e80000100800 */
[----:B-1----:R-:W2:Y:S01]  /*21740*/  LDL.LU R4, [R1+0x3050] ;  /* 0x0030500001047983 */ /* 0x002ea20000300800 */
[----:B------:R-:W-:-:S05]  /*21750*/  LEA.HI.X.SX32 R5, R5, R11, 0x1, P5 ;  /* 0x0000000b05057211 */ /* 0x000fca00028f0eff */
[----:B------:R2:W-:Y:S02]  /*21760*/  STL [R1+0x2fcc], R5 ;  /* 0x002fcc0501007387 */ /* 0x0005e40000100800 */
        /* <DEDUP_REMOVED lines=10> */
[----:B-----5:R-:W-:Y:S01]  /*21810*/  IMAD.MOV.U32 R13, RZ, RZ, R7 ;  /* 0x000000ffff0d7224 */ /* 0x020fe200078e0007 */
        /* <DEDUP_REMOVED lines=20> */
[----:B-1----:R-:W-:Y:S02]  /*21960*/  IMAD.MOV.U32 R4, RZ, RZ, R25 ;  /* 0x000000ffff047224 */ /* 0x002fe400078e0019 */
[----:B------:R-:W-:Y:S02]  /*21970*/  IMAD.MOV.U32 R25, RZ, RZ, R29 ;  /* 0x000000ffff197224 */ /* 0x000fe400078e001d */
[----:B----4-:R-:W-:Y:S01]  /*21980*/  IMAD.MOV.U32 R29, RZ, RZ, R27 ;  /* 0x000000ffff1d7224 */ /* 0x010fe200078e001b */
[----:B--2---:R-:W-:-:S05]  /*21990*/  LEA R27, P5, R10, R9, 0x1 ;  /* 0x000000090a1b7211 */ /* 0x004fca00078a08ff */
[----:B------:R1:W-:Y:S04]  /*219a0*/  STL [R1+0x2fa0], R27 ;  /* 0x002fa01b01007387 */ /* 0x0003e80000100800 */
[----:B-1----:R-:W2:Y:S01]  /*219b0*/  LDL.LU R27, [R1+0x3034] ;  /* 0x00303400011b7983 */ /* 0x002ea20000300800 */
[----:B------:R-:W-:-:S05]  /*219c0*/  LEA.HI.X.SX32 R5, R5, R11, 0x1, P3 ;  /* 0x0000000b05057211 */ /* 0x000fca00018f0eff */
[----:B------:R1:W-:Y:S02]  /*219d0*/  STL [R1+0x2f94], R5 ;  /* 0x002f940501007387 */ /* 0x0003e40000100800 */
[----:B-1----:R-:W-:Y:S01]  /*219e0*/  IMAD.MOV.U32 R5, RZ, RZ, R3 ;  /* 0x000000ffff057224 */ /* 0x002fe200078e0003 */
        /* <DEDUP_REMOVED lines=10> */
[----:B------:R1:W-:Y:S01]  /*21a90*/  STL [R1+0x2f84], R7 ;  /* 0x002f840701007387 */ /* 0x0003e20000100800 */
[-C--:B------:R-:W-:Y:S01]  /*21aa0*/  LEA.HI.X.SX32 R8, R8, R11.reuse, 0x1, P1 ;  /* 0x0000000b08087211 */ /* 0x080fe200008f0eff */
[----:B-1----:R-:W-:Y:S02]  /*21ab0*/  IMAD.MOV.U32 R7, RZ, RZ, R26 ;  /* 0x000000ffff077224 */ /* 0x002fe400078e001a */
[----:B------:R-:W-:Y:S01]  /*21ac0*/  IMAD.MOV.U32 R26, RZ, RZ, R15 ;  /* 0x000000ffff1a7224 */ /* 0x000fe200078e000f */
[----:B------:R-:W-:Y:S02]  /*21ad0*/  LEA.HI.X.SX32 R12, R12, R11, 0x1, P4 ;  /* 0x0000000b0c0c7211 */ /* 0x000fe400020f0eff */
[----:B--2---:R-:W-:-:S05]  /*21ae0*/  LEA R15, P0, R0, R9, 0x1 ;  /* 0x00000009000f7211 */ /* 0x004fca00078008ff */
[----:B------:R-:W-:Y:S04]  /*21af0*/  STL [R1+0x2f88], R15 ;  /* 0x002f880f01007387 */ /* 0x000fe80000100800 */
[----:B------:R1:W-:Y:S02]  /*21b00*/  STL [R1+0x2f7c], R8 ;  /* 0x002f7c0801007387 */ /* 0x0003e40000100800 */
[----:B-1----:R-:W-:Y:S01]  /*21b10*/  IMAD.MOV.U32 R8, RZ, RZ, R4 ;  /* 0x000000ffff087224 */ /* 0x002fe200078e0004 */
[----:B------:R-:W-:-:S05]  /*21b20*/  LEA R4, P1, R2, R9, 0x1 ;  /* 0x0000000902047211 */ /* 0x000fca00078208ff */
[----:B------:R-:W-:Y:S04]  /*21b30*/  STL [R1+0x2f80], R4 ;  /* 0x002f800401007387 */ /* 0x000fe80000100800 */
[----:B------:R1:W-:Y:S02]  /*21b40*/  STL [R1+0x2f74], R12 ;  /* 0x002f740c01007387 */ /* 0x0003e40000100800 */
[----:B-1----:R-:W-:Y:S02]  /*21b50*/  IMAD.MOV.U32 R12, RZ, RZ, R6 ;  /* 0x000000ffff0c7224 */ /* 0x002fe400078e0006 */
[----:B------:R-:W-:Y:S01]  /*21b60*/  IMAD.MOV.U32 R6, RZ, RZ, R13 ;  /* 0x000000ffff067224 */ /* 0x000fe200078e000d */
[----:B------:R-:W-:-:S05]  /*21b70*/  LEA R13, P4, R22, R9, 0x1 ;  /* 0x00000009160d7211 */ /* 0x000fca00078808ff */
[----:B------:R1:W-:Y:S04]  /*21b80*/  STL [R1+0x2f78], R13 ;  /* 0x002f780d01007387 */ /* 0x0003e80000100800 */
[----:B-1----:R-:W2:Y:S01]  /*21b90*/  LDL.LU R13, [R1+0x3028] ;  /* 0x00302800010d7983 */ /* 0x002ea20000300800 */
[-C--:B------:R-:W-:Y:S02]  /*21ba0*/  LEA.HI.X.SX32 R10, R10, R11.reuse, 0x1, P5 ;  /* 0x0000000b0a0a7211 */ /* 0x080fe400028f0eff */
[----:B------:R-:W-:-:S03]  /*21bb0*/  LEA.HI.X.SX32 R27, R27, R11, 0x1, P3 ;  /* 0x0000000b1b1b7211 */ /* 0x000fc600018f0eff */
[----:B------:R1:W-:Y:S02]  /*21bc0*/  STL [R1+0x2f6c], R10 ;  /* 0x002f6c0a01007387 */ /* 0x0003e40000100800 */
[----:B-1----:R-:W-:Y:S01]  /*21bd0*/  IMAD.MOV.U32 R10, RZ, RZ, R5 ;  /* 0x000000ffff0a7224 */ /* 0x002fe200078e0005 */
[----:B--2---:R-:W-:-:S05]  /*21be0*/  LEA R5, P5, R13, R9, 0x1 ;  /* 0x000000090d057211 */ /* 0x004fca00078a08ff */
[----:B------:R-:W-:Y:S04]  /*21bf0*/  STL [R1+0x2f70], R5 ;  /* 0x002f700501007387 */ /* 0x000fe80000100800 */
[----:B------:R1:W-:Y:S02]  /*21c00*/  STL [R1+0x2f64], R27 ;  /* 0x002f641b01007387 */ /* 0x0003e40000100800 */
[----:B-1----:R-:W-:Y:S01]  /*21c10*/  IMAD.MOV.U32 R27, RZ, RZ, R28 ;  /* 0x000000ffff1b7224 */ /* 0x002fe200078e001c */
[----:B------:R-:W-:-:S05]  /*21c20*/  LEA R28, P3, R23, R9, 0x1 ;  /* 0x00000009171c7211 */ /* 0x000fca00078608ff */
[----:B------:R1:W-:Y:S04]  /*21c30*/  STL [R1+0x2f68], R28 ;  /* 0x002f681c01007387 */ /* 0x0003e80000100800 */
[----:B-1----:R-:W2:Y:S01]  /*21c40*/  LDL.LU R28, [R1+0x3024] ;  /* 0x00302400011c7983 */ /* 0x002ea20000300800 */
[----:B0-----:R-:W-:Y:S01]  /*21c50*/  IMAD R15, RZ, RZ, -UR4 ;  /* 0x80000004ff0f7e24 */ /* 0x001fe2000f8e02ff */
[----:B------:R-:W-:Y:S01]  /*21c60*/  LEA.HI.X.SX32 R3, R3, R11, 0x1, P2 ;  /* 0x0000000b03037211 */ /* 0x000fe200010f0eff */
[----:B------:R-:W0:Y:S02]  /*21c70*/  LDCU UR4, c[0x0][0x3a8] ;  /* 0x00007500ff0477ac */ /* 0x000e240008000800 */
[----:B------:R-:W-:-:S04]  /*21c80*/  IMAD R4, R15, 0x4, R23 ;  /* 0x000000040f047824 */ /* 0x000fc800078e0217 */
[C---:B------:R-:W-:Y:S01]  /*21c90*/  IMAD R5, R15.reuse, 0x4, R4 ;  /* 0x000000040f057824 */ /* 0x040fe200078e0204 */
[----:B------:R1:W-:Y:S01]  /*21ca0*/  STL [R1+0x2f5c], R3 ;  /* 0x002f5c0301007387 */ /* 0x0003e20000100800 */
[-C--:B------:R-:W-:Y:S02]  /*21cb0*/  LEA.HI.X.SX32 R0, R0, R11.reuse, 0x1, P0 ;  /* 0x0000000b00007211 */ /* 0x080fe400000f0eff */
[----:B-1----:R-:W-:Y:S01]  /*21cc0*/  IMAD R3, R15, 0x4, R5 ;  /* 0x000000040f037824 */ /* 0x002fe200078e0205 */
[-C--:B------:R-:W-:Y:S02]  /*21cd0*/  LEA.HI.X.SX32 R22, R22, R11.reuse, 0x1, P4 ;  /* 0x0000000b16167211 */ /* 0x080fe400020f0eff */
[-C--:B------:R-:W-:Y:S02]  /*21ce0*/  LEA.HI.X.SX32 R13, R13, R11.reuse, 0x1, P5 ;  /* 0x0000000b0d0d7211 */ /* 0x080fe400028f0eff */
[----:B------:R-:W-:Y:S02]  /*21cf0*/  LEA.HI.X.SX32 R23, R23, R11, 0x1, P3 ;  /* 0x0000000b17177211 */ /* 0x000fe400018f0eff */
[----:B--2---:R-:W-:-:S05]  /*21d00*/  LEA R15, P2, R28, R9, 0x1 ;  /* 0x000000091c0f7211 */ /* 0x004fca00078408ff */
[----:B------:R1:W-:Y:S04]  /*21d10*/  STL [R1+0x2f60], R15 ;  /* 0x002f600f01007387 */ /* 0x0003e80000100800 */
[----:B-1----:R-:W2:Y:S04]  /*21d20*/  LDL.LU R15, [R1+0x3020] ;  /* 0x00302000010f7983 */ /* 0x002ea80000300800 */
[----:B------:R1:W-:Y:S02]  /*21d30*/  STL [R1+0x2f58], R0 ;  /* 0x002f580001007387 */ /* 0x0003e40000100800 */
[----:B-1----:R-:W-:-:S05]  /*21d40*/  LEA.HI.X.SX32 R0, R2, R11, 0x1, P1 ;  /* 0x0000000b02007211 */ /* 0x002fca00008f0eff */
[----:B------:R-:W-:Y:S04]  /*21d50*/  STL [R1+0x2f54], R0 ;  /* 0x002f540001007387 */ /* 0x000fe80000100800 */
[----:B------:R1:W-:Y:S01]  /*21d60*/  STL [R1+0x2f50], R22 ;  /* 0x002f501601007387 */ /* 0x0003e20000100800 */
[----:B0-----:R-:W-:Y:S01]  /*21d70*/  IMAD R2, RZ, RZ, -UR4 ;  /* 0x80000004ff027e24 */ /* 0x001fe2000f8e02ff */
[----:B------:R-:W0:Y:S01]  /*21d80*/  LDCU UR4, c[0x0][0x3a8] ;  /* 0x00007500ff0477ac */ /* 0x000e220008000800 */
[----:B------:R-:W-:Y:S01]  /*21d90*/  LEA.HI.X.SX32 R28, R28, R11, 0x1, P2 ;  /* 0x0000000b1c1c7211 */ /* 0x000fe200010f0eff */
[----:B-1----:R-:W3:Y:S04]  /*21da0*/  LDL.LU R22, [R1+0x80c] ;  /* 0x00080c0001167983 */ /* 0x002ee80000300800 */
[----:B------:R1:W-:Y:S02]  /*21db0*/  STL [R1+0x2f48], R13 ;  /* 0x002f480d01007387 */ /* 0x0003e40000100800 */
[----:B-1----:R-:W-:Y:S01]  /*21dc0*/  IMAD.MOV.U32 R13, RZ, RZ, R24 ;  /* 0x000000ffff0d7224 */ /* 0x002fe200078e0018 */
[----:B------:R-:W-:-:S04]  /*21dd0*/  LEA R24, P0, R4, R9, 0x1 ;  /* 0x0000000904187211 */ /* 0x000fc800078008ff */
[----:B------:R-:W-:Y:S01]  /*21de0*/  LEA.HI.X.SX32 R4, R4, R11, 0x1, P0 ;  /* 0x0000000b04047211 */ /* 0x000fe200000f0eff */
[----:B------:R1:W-:Y:S04]  /*21df0*/  STL [R1+0x2f4c], R24 ;  /* 0x002f4c1801007387 */ /* 0x0003e80000100800 */
[----:B-1----:R-:W2:Y:S04]  /*21e00*/  LDL.LU R24, [R1+0x301c] ;  /* 0x00301c0001187983 */ /* 0x002ea80000300800 */
[----:B------:R-:W-:Y:S04]  /*21e10*/  STL [R1+0x2f44], R23 ;  /* 0x002f441701007387 */ /* 0x000fe80000100800 */
[----:B------:R-:W-:Y:S04]  /*21e20*/  STL [R1+0x2f40], R28 ;  /* 0x002f401c01007387 */ /* 0x000fe80000100800 */
[----:B------:R1:W-:Y:S01]  /*21e30*/  STL [R1+0x2f30], R4 ;  /* 0x002f300401007387 */ /* 0x0003e20000100800 */
[----:B------:R-:W-:Y:S01]  /*21e40*/  IMAD R0, R2, 0x4, R3 ;  /* 0x0000000402007824 */ /* 0x000fe200078e0203 */
[----:B-1----:R-:W-:-:S05]  /*21e50*/  LEA R4, P0, R5, R9, 0x1 ;  /* 0x0000000905047211 */ /* 0x002fca00078008ff */
[----:B------:R1:W-:Y:S01]  /*21e60*/  STL [R1+0x2f34], R4 ;  /* 0x002f340401007387 */ /* 0x0003e20000100800 */
[----:B------:R-:W-:Y:S02]  /*21e70*/  IMAD R2, R2, 0x4, R0 ;  /* 0x0000000402027824 */ /* 0x000fe400078e0200 */
[----:B0-----:R-:W-:Y:S01]  /*21e80*/  IMAD R23, RZ, RZ, -UR4 ;  /* 0x80000004ff177e24 */ /* 0x001fe2000f8e02ff */
[----:B-1----:R-:W-:Y:S01]  /*21e90*/  LEA R4, P1, R3, R9, 0x1 ;  /* 0x0000000903047211 */ /* 0x002fe200078208ff */
[----:B------:R-:W-:Y:S01]  /*21ea0*/  IMAD.MOV.U32 R28, RZ, RZ, R6 ;  /* 0x000000ffff1c7224 */ /* 0x000fe200078e0006 */
[----:B------:R-:W-:-:S03]  /*21eb0*/  LEA.HI.X.SX32 R5, R5, R11, 0x1, P0 ;  /* 0x0000000b05057211 */ /* 0x000fc600000f0eff */
[----:B------:R0:W-:Y:S01]  /*21ec0*/  STL [R1+0x2f38], R4 ;  /* 0x002f380401007387 */ /* 0x0001e20000100800 */
[----:B------:R-:W-:Y:S01]  /*21ed0*/  IMAD R6, R23, 0x4, R2 ;  /* 0x0000000417067824 */ /* 0x000fe200078e0202 */
[----:B------:R-:W-:Y:S02]  /*21ee0*/  LEA.HI.X.SX32 R3, R3, R11, 0x1, P1 ;  /* 0x0000000b03037211 */ /* 0x000fe400008f0eff */
[----:B0-----:R-:W-:-:S04]  /*21ef0*/  LEA R4, P2, R0, R9, 0x1 ;  /* 0x0000000900047211 */ /* 0x001fc800078408ff */
[----:B------:R-:W-:Y:S01]  /*21f00*/  LEA.HI.X.SX32 R0, R0, R11, 0x1, P2 ;  /* 0x0000000b00007211 */ /* 0x000fe200010f0eff */
[----:B------:R0:W-:Y:S04]  /*21f10*/  STL [R1+0x2f3c], R4 ;  /* 0x002f3c0401007387 */ /* 0x0001e80000100800 */
[----:B------:R1:W-:Y:S01]  /*21f20*/  STL [R1+0x2f2c], R5 ;  /* 0x002f2c0501007387 */ /* 0x0003e20000100800 */
[----:B0-----:R-:W-:-:S03]  /*21f30*/  IMAD R4, R23, 0x4, R6 ;  /* 0x0000000417047824 */ /* 0x001fc600078e0206 */
[----:B-1----:R-:W4:Y:S04]  /*21f40*/  LDL.LU R5, [R1+0x7f4] ;  /* 0x0007f40001057983 */ /* 0x002f280000300800 */
[----:B------:R0:W-:Y:S04]  /*21f50*/  STL [R1+0x2f28], R3 ;  /* 0x002f280301007387 */ /* 0x0001e80000100800 */
[----:B0-----:R-:W5:Y:S04]  /*21f60*/  LDL.LU R3, [R1+0x7ec] ;  /* 0x0007ec0001037983 */ /* 0x001f680000300800 */
[----:B------:R0:W-:Y:S02]  /*21f70*/  STL [R1+0x2f24], R0 ;  /* 0x002f240001007387 */ /* 0x0001e40000100800 */
[----:B0-----:R-:W-:-:S02]  /*21f80*/  IMAD R0, R23, 0x4, R4 ;  /* 0x0000000417007824 */ /* 0x001fc400078e0204 */
[----:B------:R-:W-:Y:S02]  /*21f90*/  IMAD.MOV.U32 R23, RZ, RZ, R13 ;  /* 0x000000ffff177224 */ /* 0x000fe400078e000d */
[----:B------:R-:W-:Y:S02]  /*21fa0*/  IMAD.MOV.U32 R13, RZ, RZ, R12 ;  /* 0x000000ffff0d7224 */ /* 0x000fe400078e000c */
[----:B------:R-:W-:Y:S02]  /*21fb0*/  IMAD.MOV.U32 R12, RZ, RZ, R25 ;  /* 0x000000ffff0c7224 */ /* 0x000fe400078e0019 */
[----:B------:R-:W-:Y:S01]  /*21fc0*/  IMAD.MOV.U32 R25, RZ, RZ, R29 ;  /* 0x000000ffff197224 */ /* 0x000fe200078e001d */
[----:B------:R-:W-:-:S05]  /*21fd0*/  LEA R29, P0, R2, R9, 0x1 ;  /* 0x00000009021d7211 */ /* 0x000fca00078008ff */
[----:B------:R0:W-:Y:S02]  /*21fe0*/  STL [R1+0x2f18], R29 ;  /* 0x002f181d01007387 */ /* 0x0001e40000100800 */
[----:B0-----:R-:W-:-:S05]  /*21ff0*/  LEA R29, P1, R6, R9, 0x1 ;  /* 0x00000009061d7211 */ /* 0x001fca00078208ff */
[----:B------:R0:W-:Y:S02]  /*22000*/  STL [R1+0x2f1c], R29 ;  /* 0x002f1c1d01007387 */ /* 0x0001e40000100800 */
[----:B0-----:R-:W-:-:S05]  /*22010*/  LEA R29, P2, R4, R9, 0x1 ;  /* 0x00000009041d7211 */ /* 0x001fca00078408ff */
[----:B------:R0:W-:Y:S04]  /*22020*/  STL [R1+0x2f20], R29 ;  /* 0x002f201d01007387 */ /* 0x0001e80000100800 */
[----:B0-----:R-:W2:Y:S01]  /*22030*/  LDL.LU R29, [R1+0x3018] ;  /* 0x00301800011d7983 */ /* 0x001ea20000300800 */
[----:B------:R-:W-:Y:S02]  /*22040*/  LEA R9, P3, R0, R9, 0x1 ;  /* 0x0000000900097211 */ /* 0x000fe400078608ff */
[----:B------:R-:W-:-:S03]  /*22050*/  LEA.HI.X.SX32 R2, R2, R11, 0x1, P0 ;  /* 0x0000000b02027211 */ /* 0x000fc600000f0eff */
[----:B------:R2:W-:Y:S01]  /*22060*/  STL [R1+0x2f14], R9 ;  /* 0x002f140901007387 */ /* 0x0005e20000100800 */
[-C--:B------:R-:W-:Y:S01]  /*22070*/  LEA.HI.X.SX32 R6, R6, R11.reuse, 0x1, P1 ;  /* 0x0000000b06067211 */ /* 0x080fe200008f0eff */
[----:B--2---:R-:W-:Y:S02]  /*22080*/  IMAD.MOV.U32 R9, RZ, RZ, R29 ;  /* 0x000000ffff097224 */ /* 0x004fe400078e001d */
[----:B------:R-:W2:Y:S04]  /*22090*/  LDL.LU R29, [R1+0x3014] ;  /* 0x00301400011d7983 */ /* 0x000ea80000300800 */
[----:B------:R0:W-:Y:S04]  /*220a0*/  STL [R1+0x2f08], R2 ;  /* 0x002f080201007387 */ /* 0x0001e80000100800 */
[----:B0-----:R-:W3:Y:S01]  /*220b0*/  LDL.LU R2, [R1+0x7e4] ;  /* 0x0007e40001027983 */ /* 0x001ee20000300800 */
[----:B------:R-:W-:-:S02]  /*220c0*/  LEA.HI.X.SX32 R4, R4, R11, 0x1, P2 ;  /* 0x0000000b04047211 */ /* 0x000fc400010f0eff */
[----:B------:R-:W-:Y:S01]  /*220d0*/  LEA.HI.X.SX32 R0, R0, R11, 0x1, P3 ;  /* 0x0000000b00007211 */ /* 0x000fe200018f0eff */
[----:B------:R0:W-:Y:S04]  /*220e0*/  STL [R1+0x2f0c], R6 ;  /* 0x002f0c0601007387 */ /* 0x0001e80000100800 */
[----:B0-----:R-:W4:Y:S04]  /*220f0*/  LDL.LU R6, [R1+0x5c] ;  /* 0x00005c0001067983 */ /* 0x001f280000300800 */
[----:B------:R0:W-:Y:S04]  /*22100*/  STL [R1+0x2f10], R4 ;  /* 0x002f100401007387 */ /* 0x0001e80000100800 */
[----:B0-----:R-:W4:Y:S01]  /*22110*/  LDL.LU R4, [R1+0x60] ;  /* 0x0000600001047983 */ /* 0x001f220000300800 */
[----:B--2---:R-:W-:-:S03]  /*22120*/  IMAD.MOV.U32 R11, RZ, RZ, R29 ;  /* 0x000000ffff0b7224 */ /* 0x004fc600078e001d */
[----:B------:R-:W2:Y:S04]  /*22130*/  LDL.LU R29, [R1+0x3010] ;  /* 0x00301000011d7983 */ /* 0x000ea80000300800 */
[----:B------:R3:W-:Y:S04]  /*22140*/  STL [R1+0x2f04], R0 ;  /* 0x002f040001007387 */ /* 0x0007e80000100800 */
[----:B------:R0:W-:Y:S04]  /*22150*/  STL [R1+0x2f00], R18 ;  /* 0x002f001201007387 */ /* 0x0001e80000100800 */
[----:B------:R5:W-:Y:S01]  /*22160*/  STL [R1+0x2ef8], R19 ;  /* 0x002ef81301007387 */ /* 0x000be20000100800 */
[----:B---3--:R-:W-:-:S03]  /*22170*/  IMAD.MOV.U32 R0, RZ, RZ, R2 ;  /* 0x000000ffff007224 */ /* 0x008fc600078e0002 */
[----:B------:R1:W-:Y:S01]  /*22180*/  STL [R1+0x2efc], R20 ;  /* 0x002efc1401007387 */ /* 0x0003e20000100800 */
[----:B0-----:R-:W-:Y:S02]  /*22190*/  IMAD.MOV.U32 R18, RZ, RZ, R11 ;  /* 0x000000ffff127224 */ /* 0x001fe400078e000b */
[----:B-----5:R-:W-:Y:S02]  /*221a0*/  IMAD.MOV.U32 R19, RZ, RZ, R3 ;  /* 0x000000ffff137224 */ /* 0x020fe400078e0003 */
[C---:B------:R-:W-:Y:S01]  /*221b0*/  IMAD.WIDE R2, R24.reuse, 0x2, R14 ;  /* 0x0000000218027825 */ /* 0x040fe200078e020e */
[----:B------:R-:W-:Y:S03]  /*221c0*/  STL [R1+0x2ef4], R21 ;  /* 0x002ef41501007387 */ /* 0x000fe60000100800 */
[----:B------:R-:W-:Y:S02]  /*221d0*/  IMAD.MOV.U32 R11, RZ, RZ, R25 ;  /* 0x000000ffff0b7224 */ /* 0x000fe400078e0019 */
[----:B------:R-:W-:Y:S01]  /*221e0*/  IMAD.WIDE R24, R24, 0x2, R16 ;  /* 0x0000000218187825 */ /* 0x000fe200078e0210 */
[----:B------:R-:W-:Y:S03]  /*221f0*/  STL [R1+0x2ef0], R2 ;  /* 0x002ef00201007387 */ /* 0x000fe60000100800 */
[----:B-1----:R-:W-:Y:S01]  /*22200*/  IMAD.MOV.U32 R20, RZ, RZ, R0 ;  /* 0x000000ffff147224 */ /* 0x002fe200078e0000 */
[----:B------:R-:W-:Y:S04]  /*22210*/  STL [R1+0x2eec], R3 ;  /* 0x002eec0301007387 */ /* 0x000fe80000100800 */
[----:B------:R-:W3:Y:S04]  /*22220*/  LDL.LU R0, [R1+0x30] ;  /* 0x0000300001007983 */ /* 0x000ee80000300800 */
[----:B------:R0:W-:Y:S04]  /*22230*/  STL [R1+0x2ee8], R24 ;  /* 0x002ee81801007387 */ /* 0x0001e80000100800 */
[----:B------:R1:W-:Y:S04]  /*22240*/  STL [R1+0x2ed4], R25 ;  /* 0x002ed41901007387 */ /* 0x0003e80000100800 */
[----:B0-----:R-:W5:Y:S04]  /*22250*/  LDL.LU R24, [R1+0x214] ;  /* 0x0002140001187983 */ /* 0x001f680000300800 */
[----:B-1----:R-:W2:Y:S01]  /*22260*/  LDL.LU R25, [R1+0x38] ;  /* 0x0000380001197983 */ /* 0x002ea20000300800 */
[----:B----4-:R-:W-:-:S02]  /*22270*/  IMAD R4, R4, UR6, RZ ;  /* 0x0000000604047c24 */ /* 0x010fc4000f8e02ff */
[----:B------:R-:W-:Y:S02]  /*22280*/  IMAD.MOV.U32 R21, RZ, RZ, R19 ;  /* 0x000000ffff157224 */ /* 0x000fe400078e0013 */
[----:B------:R-:W-:-:S04]  /*22290*/  IMAD.WIDE R2, R4, 0x2, R14 ;  /* 0x0000000204027825 */ /* 0x000fc800078e020e */
[----:B------:R-:W-:Y:S02]  /*222a0*/  IMAD.MOV.U32 R19, RZ, RZ, R5 ;  /* 0x000000ffff137224 */ /* 0x000fe400078e0005 */
[----:B------:R-:W-:Y:S01]  /*222b0*/  IMAD.WIDE R4, R4, 0x2, R16 ;  /* 0x0000000204047825 */ /* 0x000fe200078e0210 */
[----:B------:R-:W-:Y:S03]  /*222c0*/  STL [R1+0x2edc], R2 ;  /* 0x002edc0201007387 */ /* 0x000fe60000100800 */
[----:B------:R-:W-:Y:S01]  /*222d0*/  IMAD R6, R6, UR6, RZ ;  /* 0x0000000606067c24 */ /* 0x000fe2000f8e02ff */
[----:B------:R0:W-:Y:S04]  /*222e0*/  STL [R1+0x2ed8], R3 ;  /* 0x002ed80301007387 */ /* 0x0001e80000100800 */
[----:B------:R2:W-:Y:S01]  /*222f0*/  STL [R1+0x2ee4], R4 ;  /* 0x002ee40401007387 */ /* 0x0005e20000100800 */
[----:B0-----:R-:W-:-:S03]  /*22300*/  IMAD.WIDE R2, R6, 0x2, R14 ;  /* 0x0000000206027825 */ /* 0x001fc600078e020e */
[----:B------:R-:W-:Y:S04]  /*22310*/  STL [R1+0x2ee0], R5 ;  /* 0x002ee00501007387 */ /* 0x000fe80000100800 */
[----:B------:R-:W-:Y:S04]  /*22320*/  STL [R1+0x2ed0], R2 ;  /* 0x002ed00201007387 */ /* 0x000fe80000100800 */
[----:B------:R0:W-:Y:S01]  /*22330*/  STL [R1+0x2ecc], R3 ;  /* 0x002ecc0301007387 */ /* 0x0001e20000100800 */
[----:B--2---:R-:W-:Y:S02]  /*22340*/  IMAD R4, R25, UR6, RZ ;  /* 0x0000000619047c24 */ /* 0x004fe4000f8e02ff */
[----:B------:R-:W-:-:S02]  /*22350*/  IMAD.MOV.U32 R25, RZ, RZ, R18 ;  /* 0x000000ffff197224 */ /* 0x000fc400078e0012 */
[----:B------:R-:W-:Y:S02]  /*22360*/  IMAD.MOV.U32 R18, RZ, RZ, R11 ;  /* 0x000000ffff127224 */ /* 0x000fe400078e000b */
[----:B------:R-:W-:Y:S02]  /*22370*/  IMAD.MOV.U32 R11, RZ, RZ, R7 ;  /* 0x000000ffff0b7224 */ /* 0x000fe400078e0007 */
[----:B------:R-:W-:-:S04]  /*22380*/  IMAD.WIDE R6, R6, 0x2, R16 ;  /* 0x0000000206067825 */ /* 0x000fc800078e0210 */
[C---:B0-----:R-:W-:Y:S01]  /*22390*/  IMAD.WIDE R2, R4.reuse, 0x2, R14 ;  /* 0x0000000204027825 */ /* 0x041fe200078e020e */
[----:B------:R-:W-:Y:S03]  /*223a0*/  STL [R1+0x2eb8], R6 ;  /* 0x002eb80601007387 */ /* 0x000fe60000100800 */
[----:B------:R-:W-:Y:S01]  /*223b0*/  IMAD.WIDE R4, R4, 0x2, R16 ;  /* 0x0000000204047825 */ /* 0x000fe200078e0210 */
[----:B------:R0:W-:Y:S04]  /*223c0*/  STL [R1+0x2eb4], R7 ;  /* 0x002eb40701007387 */ /* 0x0001e80000100800 */
[----:B0-----:R-:W2:Y:S04]  /*223d0*/  LDL.LU R7, [R1+0x2c] ;  /* 0x00002c0001077983 */ /* 0x001ea80000300800 */
[----:B------:R-:W-:Y:S04]  /*223e0*/  STL [R1+0x2ec0], R2 ;  /* 0x002ec00201007387 */ /* 0x000fe80000100800 */
[----:B------:R-:W-:Y:S04]  /*223f0*/  STL [R1+0x2ebc], R3 ;  /* 0x002ebc0301007387 */ /* 0x000fe80000100800 */
[----:B------:R-:W-:Y:S04]  /*22400*/  STL [R1+0x2ec8], R4 ;  /* 0x002ec80401007387 */ /* 0x000fe80000100800 */
[----:B------:R0:W-:Y:S04]  /*22410*/  STL [R1+0x2ec4], R5 ;  /* 0x002ec40501007387 */ /* 0x0001e80000100800 */
[----:B0-----:R-:W4:Y:S01]  /*22420*/  LDL.LU R5, [R1+0x28] ;  /* 0x0000280001057983 */ /* 0x001f220000300800 */
[----:B---3--:R-:W-:-:S04]  /*22430*/  IMAD R0, R0, UR6, RZ ;  /* 0x0000000600007c24 */ /* 0x008fc8000f8e02ff */
[----:B------:R-:W-:-:S05]  /*22440*/  IMAD.WIDE R2, R0, 0x2, R14 ;  /* 0x0000000200027825 */ /* 0x000fca00078e020e */
[----:B------:R-:W-:Y:S04]  /*22450*/  STL [R1+0x2eb0], R2 ;  /* 0x002eb00201007387 */ /* 0x000fe80000100800 */
[----:B------:R0:W-:Y:S01]  /*22460*/  STL [R1+0x2eac], R3 ;  /* 0x002eac0301007387 */ /* 0x0001e20000100800 */
[----:B--2---:R-:W-:Y:S02]  /*22470*/  IMAD R4, R7, UR6, RZ ;  /* 0x0000000607047c24 */ /* 0x004fe4000f8e02ff */
[----:B------:R-:W-:-:S04]  /*22480*/  IMAD.WIDE R6, R0, 0x2, R16 ;  /* 0x0000000200067825 */ /* 0x000fc800078e0210 */
[----:B0-----:R-:W-:Y:S01]  /*22490*/  IMAD.WIDE R2, R4, 0x2, R14 ;  /* 0x0000000204027825 */ /* 0x001fe200078e020e */
[----:B------:R-:W-:Y:S04]  /*224a0*/  STL [R1+0x2e98], R6 ;  /* 0x002e980601007387 */ /* 0x000fe80000100800 */
[----:B------:R0:W-:Y:S04]  /*224b0*/  STL [R1+0x2e94], R7 ;  /* 0x002e940701007387 */ /* 0x0001e80000100800 */
[----:B0-----:R-:W2:Y:S01]  /*224c0*/  LDL.LU R7, [R1+0x1c] ;  /* 0x00001c0001077983 */ /* 0x001ea20000300800 */
[----:B----4-:R-:W-:-:S02]  /*224d0*/  IMAD R0, R5, UR6, RZ ;  /* 0x0000000605007c24 */ /* 0x010fc4000f8e02ff */
[----:B------:R-:W-:Y:S01]  /*224e0*/  IMAD.WIDE R4, R4, 0x2, R16 ;  /* 0x0000000204047825 */ /* 0x000fe200078e0210 */
[----:B------:R-:W-:Y:S04]  /*224f0*/  STL [R1+0x2ea0], R2 ;  /* 0x002ea00201007387 */ /* 0x000fe80000100800 */
[----:B------:R-:W-:Y:S04]  /*22500*/  STL [R1+0x2e9c], R3 ;  /* 0x002e9c0301007387 */ /* 0x000fe80000100800 */
[----:B------:R-:W-:Y:S04]  /*22510*/  STL [R1+0x2ea8], R4 ;  /* 0x002ea80401007387 */ /* 0x000fe80000100800 */
[----:B------:R0:W-:Y:S04]  /*22520*/  STL [R1+0x2ea4], R5 ;  /* 0x002ea40501007387 */ /* 0x0001e80000100800 */
[----:B0-----:R-:W3:Y:S01]  /*22530*/  LDL.LU R5, [R1+0x18] ;  /* 0x0000180001057983 */ /* 0x001ee20000300800 */
        /* <DEDUP_REMOVED lines=8> */
[----:B0-----:R-:W2:Y:S04]  /*225c0*/  LDL.LU R7, [R1+0x160] ;  /* 0x0001600001077983 */ /* 0x001ea80000300800 */
[----:B------:R-:W-:Y:S01]  /*225d0*/  STL [R1+0xf28], R2 ;  /* 0x000f280201007387 */ /* 0x000fe20000100800 */
[----:B---3--:R-:W-:-:S02]  /*225e0*/  IMAD R0, R5, UR6, RZ ;  /* 0x0000000605007c24 */ /* 0x008fc4000f8e02ff */
[----:B------:R-:W-:Y:S01]  /*225f0*/  IMAD.WIDE R4, R4, 0x2, R16 ;  /* 0x0000000204047825 */ /* 0x000fe200078e0210 */
        /* <DEDUP_REMOVED lines=410> */
[----:B------:R0:W-:Y:S04]  /*23fa0*/  STL [R1+0x2b70], R6 ;  /* 0x002b700601007387 */ /* 0x0001e80000100800 */
[----:B------:R1:W-:Y:S04]  /*23fb0*/  STL [R1+0xf3c], R7 ;  /* 0x000f3c0701007387 */ /* 0x0003e80000100800 */
[----:B0-----:R-:W2:Y:S04]  /*23fc0*/  LDL.LU R6, [R1+0x52c] ;  /* 0x00052c0001067983 */ /* 0x001ea80000300800 */
[----:B-1----:R-:W4:Y:S01]  /*23fd0*/  LDL.LU R7, [R1+0x548] ;  /* 0x0005480001077983 */ /* 0x002f220000300800 */
[----:B---3--:R-:W-:-:S02]  /*23fe0*/  IMAD R0, R5, UR6, RZ ;  /* 0x0000000605007c24 */ /* 0x008fc4000f8e02ff */
[----:B------:R-:W-:Y:S01]  /*23ff0*/  IMAD.WIDE R4, R4, 0x2, R16 ;  /* 0x0000000204047825 */ /* 0x000fe200078e0210 */
[----:B------:R-:W-:Y:S04]  /*24000*/  STL [R1+0x2b64], R2 ;  /* 0x002b640201007387 */ /* 0x000fe80000100800 */
[----:B------:R0:W-:Y:S04]  /*24010*/  STL [R1+0x2b5c], R3 ;  /* 0x002b5c0301007387 */ /* 0x0001e80000100800 */
[----:B------:R-:W-:Y:S04]  /*24020*/  STL [R1+0x2b60], R4 ;  /* 0x002b600401007387 */ /* 0x000fe80000100800 */
[----:B------:R1:W-:Y:S01]  /*24030*/  STL [R1+0x2b54], R5 ;  /* 0x002b540501007387 */ /* 0x0003e20000100800 */
[----:B0-----:R-:W-:-:S05]  /*24040*/  IMAD.WIDE R2, R0, 0x2, R14 ;  /* 0x0000000200027825 */ /* 0x001fca00078e020e */
[----:B------:R-:W-:Y:S01]  /*24050*/  STL [R1+0x2b58], R2 ;  /* 0x002b580201007387 */ /* 0x000fe20000100800 */
[----:B-1----:R-:W-:-:S03]  /*24060*/  IMAD.WIDE R4, R0, 0x2, R16 ;  /* 0x0000000200047825 */ /* 0x002fc600078e0210 */
[----:B------:R-:W-:Y:S04]  /*24070*/  STL [R1+0x2b4c], R3 ;  /* 0x002b4c0301007387 */ /* 0x000fe80000100800 */
[----:B------:R-:W-:Y:S04]  /*24080*/  STL [R1+0x2b50], R4 ;  /* 0x002b500401007387 */ /* 0x000fe80000100800 */
[----:B------:R0:W-:Y:S04]  /*24090*/  STL [R1+0xf40], R5 ;  /* 0x000f400501007387 */ /* 0x0001e80000100800 */
[----:B0-----:R-:W3:Y:S01]  /*240a0*/  LDL.LU R5, [R1+0x558] ;  /* 0x0005580001057983 */ /* 0x001ee20000300800 */
[----:B--2---:R-:W-:-:S04]  /*240b0*/  IMAD R6, R6, UR6, RZ ;  /* 0x0000000606067c24 */ /* 0x004fc8000f8e02ff */
[----:B------:R-:W-:-:S04]  /*240c0*/  IMAD.WIDE R2, R6, 0x2, R14 ;  /* 0x0000000206027825 */ /* 0x000fc800078e020e */
[----:B----4-:R-:W-:Y:S02]  /*240d0*/  IMAD R0, R7, UR6, RZ ;  /* 0x0000000607007c24 */ /* 0x010fe4000f8e02ff */
[----:B------:R-:W-:Y:S01]  /*240e0*/  IMAD.WIDE R6, R6, 0x2, R16 ;  /* 0x0000000206067825 */ /* 0x000fe200078e0210 */
[----:B------:R-:W-:Y:S04]  /*240f0*/  STL [R1+0x2b48], R2 ;  /* 0x002b480201007387 */ /* 0x000fe80000100800 */
[----:B------:R0:W-:Y:S04]  /*24100*/  STL [R1+0xf44], R3 ;  /* 0x000f440301007387 */ /* 0x0001e80000100800 */
[----:B------:R-:W-:Y:S04]  /*24110*/  STL [R1+0xf4c], R6 ;  /* 0x000f4c0601007387 */ /* 0x000fe80000100800 */
[----:B------:R1:W-:Y:S01]  /*24120*/  STL [R1+0xf48], R7 ;  /* 0x000f480701007387 */ /* 0x0003e20000100800 */
[----:B0-----:R-:W-:-:S03]  /*24130*/  IMAD.WIDE R2, R0, 0x2, R14 ;  /* 0x0000000200027825 */ /* 0x001fc600078e020e */
[----:B-1----:R-:W2:Y:S04]  /*24140*/  LDL.LU R7, [R1+0x570] ;  /* 0x0005700001077983 */ /* 0x002ea80000300800 */
[----:B------:R-:W-:Y:S04]  /*24150*/  STL [R1+0xf54], R2 ;  /* 0x000f540201007387 */ /* 0x000fe80000100800 */
[----:B------:R-:W-:Y:S01]  /*24160*/  STL [R1+0xf50], R3 ;  /* 0x000f500301007387 */ /* 0x000fe20000100800 */
[----:B---3--:R-:W-:Y:S02]  /*24170*/  IMAD R6, R5, UR6, RZ ;  /* 0x0000000605067c24 */ /* 0x008fe4000f8e02ff */
[----:B------:R-:W-:-:S05]  /*24180*/  IMAD.WIDE R4, R0, 0x2, R16 ;  /* 0x0000000200047825 */ /* 0x000fca00078e0210 */
        /* <DEDUP_REMOVED lines=12> */
[----:B------:R-:W-:Y:S04]  /*24250*/  STL [R1+0xf74], R2 ;  /* 0x000f740201007387 */ /* 0x000fe80000100800 */
[----:B------:R-:W-:Y:S01]  /*24260*/  STL [R1+0xf70], R3 ;  /* 0x000f700301007387 */ /* 0x000fe20000100800 */
[----:B---3--:R-:W-:-:S02]  /*24270*/  IMAD R6, R5, UR6, RZ ;  /* 0x0000000605067c24 */ /* 0x008fc4000f8e02ff */
        /* <DEDUP_REMOVED lines=1505> */
[----:B------:R0:W-:Y:S04]  /*2a090*/  STL [R1+0x1b3c], R4 ;  /* 0x001b3c0401007387 */ /* 0x0001e80000100800 */
[----:B------:R1:W-:Y:S04]  /*2a0a0*/  STL [R1+0x1b38], R5 ;  /* 0x001b380501007387 */ /* 0x0003e80000100800 */
[----:B0-----:R-:W3:Y:S04]  /*2a0b0*/  LDL.LU R4, [R1+0x4b4] ;  /* 0x0004b40001047983 */ /* 0x001ee80000300800 */
[----:B-1----:R-:W4:Y:S01]  /*2a0c0*/  LDL.LU R5, [R1+0x4b8] ;  /* 0x0004b80001057983 */ /* 0x002f220000300800 */
        /* <DEDUP_REMOVED lines=8> */
[----:B------:R-:W-:Y:S04]  /*2a150*/  STL [R1+0x1b54], R2 ;  /* 0x001b540201007387 */ /* 0x000fe80000100800 */
[----:B------:R-:W-:Y:S01]  /*2a160*/  STL [R1+0x1b50], R3 ;  /* 0x001b500301007387 */ /* 0x000fe20000100800 */
[----:B---3--:R-:W-:-:S02]  /*2a170*/  IMAD.MOV.U32 R7, RZ, RZ, R4 ;  /* 0x000000ffff077224 */ /* 0x008fc400078e0004 */
[----:B----4-:R-:W-:Y:S02]  /*2a180*/  IMAD R6, R5, UR6, RZ ;  /* 0x0000000605067c24 */ /* 0x010fe4000f8e02ff */
[----:B------:R-:W-:-:S05]  /*2a190*/  IMAD.WIDE R4, R0, 0x2, R16 ;  /* 0x0000000200047825 */ /* 0x000fca00078e0210 */
[----:B------:R0:W-:Y:S04]  /*2a1a0*/  STL [R1+0x1b5c], R4 ;  /* 0x001b5c0401007387 */ /* 0x0001e80000100800 */
[----:B------:R1:W-:Y:S04]  /*2a1b0*/  STL [R1+0x1b58], R5 ;  /* 0x001b580501007387 */ /* 0x0003e80000100800 */
[----:B0-----:R-:W2:Y:S04]  /*2a1c0*/  LDL.LU R4, [R1+0x4ac] ;  /* 0x0004ac0001047983 */ /* 0x001ea80000300800 */
[----:B-1----:R-:W3:Y:S01]  /*2a1d0*/  LDL.LU R5, [R1+0x4b0] ;  /* 0x0004b00001057983 */ /* 0x002ee20000300800 */
[----:B------:R-:W-:-:S04]  /*2a1e0*/  IMAD.WIDE R2, R6, 0x2, R14 ;  /* 0x0000000206027825 */ /* 0x000fc800078e020e */
[----:B------:R-:W-:Y:S02]  /*2a1f0*/  IMAD R0, R7, UR6, RZ ;  /* 0x0000000607007c24 */ /* 0x000fe4000f8e02ff */
[----:B------:R-:W-:Y:S01]  /*2a200*/  IMAD.WIDE R6, R6, 0x2, R16 ;  /* 0x0000000206067825 */ /* 0x000fe200078e0210 */
[----:B------:R-:W-:Y:S04]  /*2a210*/  STL [R1+0x1b64], R2 ;  /* 0x001b640201007387 */ /* 0x000fe80000100800 */
[----:B------:R0:W-:Y:S04]  /*2a220*/  STL [R1+0x1b60], R3 ;  /* 0x001b600301007387 */ /* 0x0001e80000100800 */
[----:B------:R-:W-:Y:S04]  /*2a230*/  STL [R1+0x1b6c], R6 ;  /* 0x001b6c0601007387 */ /* 0x000fe80000100800 */
[----:B------:R2:W-:Y:S01]  /*2a240*/  STL [R1+0x1b68], R7 ;  /* 0x001b680701007387 */ /* 0x0005e20000100800 */
[----:B0-----:R-:W-:-:S05]  /*2a250*/  IMAD.WIDE R2, R0, 0x2, R14 ;  /* 0x0000000200027825 */ /* 0x001fca00078e020e */
[----:B------:R-:W-:Y:S04]  /*2a260*/  STL [R1+0x1b74], R2 ;  /* 0x001b740201007387 */ /* 0x000fe80000100800 */
[----:B------:R-:W-:Y:S01]  /*2a270*/  STL [R1+0x1b70], R3 ;  /* 0x001b700301007387 */ /* 0x000fe20000100800 */
[----:B--2---:R-:W-:Y:S02]  /*2a280*/  IMAD.MOV.U32 R7, RZ, RZ, R4 ;  /* 0x000000ffff077224 */ /* 0x004fe400078e0004 */
[----:B---3--:R-:W-:Y:S02]  /*2a290*/  IMAD R6, R5, UR6, RZ ;  /* 0x0000000605067c24 */ /* 0x008fe4000f8e02ff */
        /* <DEDUP_REMOVED lines=1975> */
[----:B0-----:R-:W2:Y:S04]  /*31e10*/  LDL.LU R4, [R1] ;  /* 0x0000000001047983 */ /* 0x001ea80000300800 */
        /* <DEDUP_REMOVED lines=10> */
[----:B------:R0:W-:Y:S01]  /*31ec0*/  STL [R1+0x2a10], R3 ;  /* 0x002a100301007387 */ /* 0x0001e20000100800 */
[----:B------:R-:W-:Y:S02]  /*31ed0*/  IMAD R8, R8, UR6, RZ ;  /* 0x0000000608087c24 */ /* 0x000fe4000f8e02ff */
[----:B--2---:R-:W-:Y:S02]  /*31ee0*/  IMAD.MOV.U32 R7, RZ, RZ, R4 ;  /* 0x000000ffff077224 */ /* 0x004fe400078e0004 */
[----:B---3--:R-:W-:Y:S02]  /*31ef0*/  IMAD R6, R5, UR6, RZ ;  /* 0x0000000605067c24 */ /* 0x008fe4000f8e02ff */
[----:B------:R-:W-:-:S04]  /*31f00*/  IMAD.WIDE R4, R0, 0x2, R16 ;  /* 0x0000000200047825 */ /* 0x000fc800078e0210 */
[----:B0-----:R-:W-:-:S04]  /*31f10*/  IMAD.WIDE R2, R6, 0x2, R14 ;  /* 0x0000000206027825 */ /* 0x001fc800078e020e */
[----:B------:R-:W-:Y:S02]  /*31f20*/  IMAD R0, R7, UR6, RZ ;  /* 0x0000000607007c24 */ /* 0x000fe4000f8e02ff */
[----:B------:R-:W-:Y:S01]  /*31f30*/  IMAD.WIDE R6, R6, 0x2, R16 ;  /* 0x0000000206067825 */ /* 0x000fe200078e0210 */
[----:B------:R-:W-:Y:S04]  /*31f40*/  STL [R1+0x2a1c], R4 ;  /* 0x002a1c0401007387 */ /* 0x000fe80000100800 */
[----:B------:R-:W-:Y:S04]  /*31f50*/  STL [R1+0x2a18], R5 ;  /* 0x002a180501007387 */ /* 0x000fe80000100800 */
[----:B------:R-:W-:Y:S04]  /*31f60*/  STL [R1+0x2a24], R2 ;  /* 0x002a240201007387 */ /* 0x000fe80000100800 */
[----:B------:R0:W-:Y:S04]  /*31f70*/  STL [R1+0x2a20], R3 ;  /* 0x002a200301007387 */ /* 0x0001e80000100800 */
[----:B------:R1:W-:Y:S04]  /*31f80*/  STL [R1+0x2a2c], R6 ;  /* 0x002a2c0601007387 */ /* 0x0003e80000100800 */
[----:B------:R-:W-:Y:S01]  /*31f90*/  STL [R1+0x2a28], R7 ;  /* 0x002a280701007387 */ /* 0x000fe20000100800 */
[----:B0-----:R-:W-:-:S04]  /*31fa0*/  IMAD.WIDE R2, R0, 0x2, R14 ;  /* 0x0000000200027825 */ /* 0x001fc800078e020e */
[----:B-1----:R-:W-:Y:S02]  /*31fb0*/  IMAD R6, R29, UR6, RZ ;  /* 0x000000061d067c24 */ /* 0x002fe4000f8e02ff */
[----:B------:R-:W-:Y:S01]  /*31fc0*/  IMAD.WIDE R4, R0, 0x2, R16 ;  /* 0x0000000200047825 */ /* 0x000fe200078e0210 */
[----:B------:R-:W-:Y:S04]  /*31fd0*/  STL [R1+0x2a34], R2 ;  /* 0x002a340201007387 */ /* 0x000fe80000100800 */
[----:B------:R0:W-:Y:S01]  /*31fe0*/  STL [R1+0x2a30], R3 ;  /* 0x002a300301007387 */ /* 0x0001e20000100800 */
[----:B-----5:R-:W-:-:S03]  /*31ff0*/  IMAD R0, R24, UR6, RZ ;  /* 0x0000000618007c24 */ /* 0x020fc6000f8e02ff */
[----:B------:R-:W-:Y:S04]  /*32000*/  STL [R1+0x2a3c], R4 ;  /* 0x002a3c0401007387 */ /* 0x000fe80000100800 */
[----:B------:R1:W-:Y:S01]  /*32010*/  STL [R1+0x2a38], R5 ;  /* 0x002a380501007387 */ /* 0x0003e20000100800 */
[----:B0-----:R-:W-:-:S04]  /*32020*/  IMAD.WIDE R2, R6, 0x2, R14 ;  /* 0x0000000206027825 */ /* 0x001fc800078e020e */
[--C-:B------:R-:W-:Y:S01]  /*32030*/  IMAD.WIDE R6, R6, 0x2, R16.reuse ;  /* 0x0000000206067825 */ /* 0x100fe200078e0210 */
[----:B------:R-:W-:Y:S04]  /*32040*/  STL [R1+0x2a44], R2 ;  /* 0x002a440201007387 */ /* 0x000fe80000100800 */
[----:B------:R0:W-:Y:S04]  /*32050*/  STL [R1+0x2a40], R3 ;  /* 0x002a400301007387 */ /* 0x0001e80000100800 */
[----:B------:R2:W-:Y:S04]  /*32060*/  STL [R1+0x2a4c], R6 ;  /* 0x002a4c0601007387 */ /* 0x0005e80000100800 */
[----:B------:R-:W-:Y:S01]  /*32070*/  STL [R1+0x2a48], R7 ;  /* 0x002a480701007387 */ /* 0x000fe20000100800 */
[----:B-1----:R-:W-:-:S04]  /*32080*/  IMAD.WIDE R4, R0, 0x2, R16 ;  /* 0x0000000200047825 */ /* 0x002fc800078e0210 */
[----:B0-----:R-:W-:-:S04]  /*32090*/  IMAD.WIDE R2, R0, 0x2, R14 ;  /* 0x0000000200027825 */ /* 0x001fc800078e020e */
[----:B--2---:R-:W-:Y:S01]  /*320a0*/  IMAD R6, R25, UR6, RZ ;  /* 0x0000000619067c24 */ /* 0x004fe2000f8e02ff */
[----:B------:R-:W-:Y:S04]  /*320b0*/  STL [R1+0x2a54], R2 ;  /* 0x002a540201007387 */ /* 0x000fe80000100800 */
[----:B------:R0:W-:Y:S01]  /*320c0*/  STL [R1+0x2a50], R3 ;  /* 0x002a500301007387 */ /* 0x0001e20000100800 */
[----:B------:R-:W-:-:S03]  /*320d0*/  IMAD R0, R20, UR6, RZ ;  /* 0x0000000614007c24 */ /* 0x000fc6000f8e02ff */
[----:B------:R-:W-:Y:S04]  /*320e0*/  STL [R1+0x2a5c], R4 ;  /* 0x002a5c0401007387 */ /* 0x000fe80000100800 */
[----:B------:R1:W-:Y:S01]  /*320f0*/  STL [R1+0x2a58], R5 ;  /* 0x002a580501007387 */ /* 0x0003e20000100800 */
[----:B0-----:R-:W-:-:S04]  /*32100*/  IMAD.WIDE R2, R6, 0x2, R14 ;  /* 0x0000000206027825 */ /* 0x001fc800078e020e */
[--C-:B------:R-:W-:Y:S01]  /*32110*/  IMAD.WIDE R6, R6, 0x2, R16.reuse ;  /* 0x0000000206067825 */ /* 0x100fe200078e0210 */
[----:B------:R-:W-:Y:S04]  /*32120*/  STL [R1+0x2a64], R2 ;  /* 0x002a640201007387 */ /* 0x000fe80000100800 */
[----:B------:R0:W-:Y:S01]  /*32130*/  STL [R1+0x2a60], R3 ;  /* 0x002a600301007387 */ /* 0x0001e20000100800 */
[----:B-1----:R-:W-:-:S03]  /*32140*/  IMAD.WIDE R4, R0, 0x2, R16 ;  /* 0x0000000200047825 */ /* 0x002fc600078e0210 */
[----:B------:R1:W-:Y:S04]  /*32150*/  STL [R1+0x2a6c], R6 ;  /* 0x002a6c0601007387 */ /* 0x0003e80000100800 */
[----:B------:R-:W-:Y:S01]  /*32160*/  STL [R1+0x2a68], R7 ;  /* 0x002a680701007387 */ /* 0x000fe20000100800 */
[----:B0-----:R-:W-:-:S04]  /*32170*/  IMAD.WIDE R2, R0, 0x2, R14 ;  /* 0x0000000200027825 */ /* 0x001fc800078e020e */
[----:B-1----:R-:W-:Y:S01]  /*32180*/  IMAD R6, R21, UR6, RZ ;  /* 0x0000000615067c24 */ /* 0x002fe2000f8e02ff */
[----:B------:R-:W-:Y:S04]  /*32190*/  STL [R1+0x2a74], R2 ;  /* 0x002a740201007387 */ /* 0x000fe80000100800 */
[----:B------:R0:W-:Y:S04]  /*321a0*/  STL [R1+0x2a70], R3 ;  /* 0x002a700301007387 */ /* 0x0001e80000100800 */
[----:B------:R-:W-:Y:S04]  /*321b0*/  STL [R1+0x2a7c], R4 ;  /* 0x002a7c0401007387 */ /* 0x000fe80000100800 */
[----:B------:R1:W-:Y:S01]  /*321c0*/  STL [R1+0x2a78], R5 ;  /* 0x002a780501007387 */ /* 0x0003e20000100800 */
[----:B------:R-:W-:-:S02]  /*321d0*/  IMAD R0, R18, UR6, RZ ;  /* 0x0000000612007c24 */ /* 0x000fc4000f8e02ff */
[----:B0-----:R-:W-:-:S04]  /*321e0*/  IMAD.WIDE R2, R8, 0x2, R14 ;  /* 0x0000000208027825 */ /* 0x001fc800078e020e */
[----:B-1----:R-:W-:-:S04]  /*321f0*/  IMAD.WIDE R4, R6, 0x2, R14 ;  /* 0x0000000206047825 */ /* 0x002fc800078e020e */
[----:B------:R-:W-:Y:S01]  /*32200*/  IMAD.WIDE R6, R6, 0x2, R16 ;  /* 0x0000000206067825 */ /* 0x000fe200078e0210 */
[----:B------:R-:W-:Y:S04]  /*32210*/  STL [R1+0x2a84], R2 ;  /* 0x002a840201007387 */ /* 0x000fe80000100800 */
[----:B------:R0:W-:Y:S04]  /*32220*/  STL [R1+0x2a80], R3 ;  /* 0x002a800301007387 */ /* 0x0001e80000100800 */
[----:B------:R-:W-:Y:S04]  /*32230*/  STL [R1+0x2a8c], R4 ;  /* 0x002a8c0401007387 */ /* 0x000fe80000100800 */
[----:B------:R1:W-:Y:S04]  /*32240*/  STL [R1+0x2a88], R5 ;  /* 0x002a880501007387 */ /* 0x0003e80000100800 */
[----:B------:R2:W-:Y:S04]  /*32250*/  STL [R1+0x2a94], R6 ;  /* 0x002a940601007387 */ /* 0x0005e80000100800 */
[----:B------:R-:W-:Y:S01]  /*32260*/  STL [R1+0x2a90], R7 ;  /* 0x002a900701007387 */ /* 0x000fe20000100800 */
[----:B0-----:R-:W-:-:S04]  /*32270*/  IMAD.WIDE R2, R0, 0x2, R14 ;  /* 0x0000000200027825 */ /* 0x001fc800078e020e */
[----:B-1----:R-:W-:-:S04]  /*32280*/  IMAD.WIDE R4, R0, 0x2, R16 ;  /* 0x0000000200047825 */ /* 0x002fc800078e0210 */
        /* <DEDUP_REMOVED lines=58> */
[----:B------:R0:W-:Y:S04]  /*32630*/  STL [R1+0x2b18], R3 ;  /* 0x002b180301007387 */ /* 0x0001e80000100800 */
[----:B------:R-:W-:Y:S04]  /*32640*/  STL [R1+0x2b24], R4 ;  /* 0x002b240401007387 */ /* 0x000fe80000100800 */
[----:B------:R-:W-:Y:S01]  /*32650*/  STL [R1+0x2b20], R5 ;  /* 0x002b200501007387 */ /* 0x000fe20000100800 */
[----:B0-----:R-:W-:-:S05]  /*32660*/  IMAD.WIDE R2, R6, 0x2, R14 ;  /* 0x0000000206027825 */ /* 0x001fca00078e020e */
[----:B------:R-:W-:Y:S04]  /*32670*/  STL [R1+0x2b2c], R2 ;  /* 0x002b2c0201007387 */ /* 0x000fe80000100800 */
[----:B------:R0:W-:Y:S01]  /*32680*/  STL [R1+0x2b28], R3 ;  /* 0x002b280301007387 */ /* 0x0001e20000100800 */
[----:B------:R-:W-:Y:S02]  /*32690*/  IMAD R0, R12, UR6, RZ ;  /* 0x000000060c007c24 */ /* 0x000fe4000f8e02ff */
[----:B0-----:R-:W-:-:S05]  /*326a0*/  IMAD.WIDE R2, R6, 0x2, R16 ;  /* 0x0000000206027825 */ /* 0x001fca00078e0210 */
[----:B------:R-:W-:Y:S04]  /*326b0*/  STL [R1+0x2b34], R2 ;  /* 0x002b340201007387 */ /* 0x000fe80000100800 */
[----:B------:R0:W-:Y:S02]  /*326c0*/  STL [R1+0x2b30], R3 ;  /* 0x002b300301007387 */ /* 0x0001e40000100800 */
[----:B0-----:R-:W-:-:S05]  /*326d0*/  IMAD.WIDE R2, R0, 0x2, R14 ;  /* 0x0000000200027825 */ /* 0x001fca00078e020e */
[----:B------:R-:W-:Y:S04]  /*326e0*/  STL [R1+0x2b3c], R2 ;  /* 0x002b3c0201007387 */ /* 0x000fe80000100800 */
[----:B------:R0:W-:Y:S02]  /*326f0*/  STL [R1+0x2b38], R3 ;  /* 0x002b380301007387 */ /* 0x0001e40000100800 */
[----:B0-----:R-:W-:-:S04]  /*32700*/  IMAD.WIDE R2, R0, 0x2, R16 ;  /* 0x0000000200027825 */ /* 0x001fc800078e0210 */
[----:B------:R-:W-:Y:S02]  /*32710*/  IMAD R0, R26, UR6, RZ ;  /* 0x000000061a007c24 */ /* 0x000fe4000f8e02ff */
[----:B------:R-:W0:Y:S01]  /*32720*/  S2R R26, SR_TID.X ;  /* 0x00000000001a7919 */ /* 0x000e220000002100 */
[----:B------:R-:W-:Y:S04]  /*32730*/  STL [R1+0x2b44], R2 ;  /* 0x002b440201007387 */ /* 0x000fe80000100800 */
[----:B------:R1:W-:Y:S01]  /*32740*/  STL [R1+0x2b40], R3 ;  /* 0x002b400301007387 */ /* 0x0003e20000100800 */
[----:B------:R-:W-:-:S04]  /*32750*/  IMAD.WIDE R14, R0, 0x2, R14 ;  /* 0x00000002000e7825 */ /* 0x000fc800078e020e */
[----:B-1----:R-:W-:-:S04]  /*32760*/  IMAD.WIDE R2, R8, 0x2, R16 ;  /* 0x0000000208027825 */ /* 0x002fc800078e0210 */
[----:B------:R-:W-:Y:S01]  /*32770*/  IMAD.WIDE R16, R0, 0x2, R16 ;  /* 0x0000000200107825 */ /* 0x000fe200078e0210 */
[----:B------:R0:W-:Y:S04]  /*32780*/  STL [R1+0xf08], R2 ;  /* 0x000f080201007387 */ /* 0x0001e80000100800 */
[----:B------:R1:W-:Y:S04]  /*32790*/  STL [R1+0xf04], R3 ;  /* 0x000f040301007387 */ /* 0x0003e80000100800 */
[----:B------:R1:W-:Y:S04]  /*327a0*/  STL [R1+0xf10], R14 ;  /* 0x000f100e01007387 */ /* 0x0003e80000100800 */
[----:B------:R1:W-:Y:S04]  /*327b0*/  STL [R1+0xf0c], R15 ;  /* 0x000f0c0f01007387 */ /* 0x0003e80000100800 */
[----:B------:R1:W-:Y:S04]  /*327c0*/  STL [R1+0xf18], R16 ;  /* 0x000f181001007387 */ /* 0x0003e80000100800 */
[----:B------:R1:W-:Y:S01]  /*327d0*/  STL [R1+0xf14], R17 ;  /* 0x000f141101007387 */ /* 0x0003e20000100800 */
[----:B0-----:R-:W-:-:S05]  /*327e0*/  IMAD.SHL.U32 R2, R26, 0x10, RZ ;  /* 0x000000101a027824 */ /* 0x001fca00078e00ff */
[----:B------:R1:W-:Y:S01]  /*327f0*/  STL [R1+0x3008], R2 ;  /* 0x0030080201007387 */ /* 0x0003e20000100800 */
[----:B------:R-:W-:-:S05]  /*32800*/  IMAD.SHL.U32 R0, R26, 0x20, RZ ;  /* 0x000000201a007824 */ /* 0x000fca00078e00ff */
[----:B------:R-:W-:-:S05]  /*32810*/  LOP3.LUT R0, R0, 0x60, RZ, 0xc0, !PT ;  /* 0x0000006000007812 */ /* 0x000fca00078ec0ff */
[----:B------:R1:W-:Y:S04]  /*32820*/  STL [R1+0x3004], R0 ;  /* 0x0030040001007387 */ /* 0x0003e80000100800 */
[----:B------:R1:W-:Y:S01]  /*32830*/  STL [R1+0x790], RZ ;  /* 0x000790ff01007387 */ /* 0x0003e20000100800 */
[----:B------:R-:W-:-:S03]  /*32840*/  UMOV UR4, URZ ;  /* 0x000000ff00047c82 */ /* 0x000fc60008000000 */
        /* <DEDUP_REMOVED lines=126> */
[----:B------:R1:W-:Y:S02]  /*33030*/  STL [R1+0x3bc], RZ ;  /* 0x0003bcff01007387 */ /* 0x0003e40000100800 */
.L_x_2:
[----:B0-----:R0:W-:Y:S01]  /*33040*/  STL [R1+0x4094], R14 ;  /* 0x0040940e01007387 */ /* 0x0011e20000100800 */
[----:B------:R-:W-:-:S03]  /*33050*/  UIMAD UR5, UR4, -0x80, UR11 ;  /* 0xffffff80040578a4 */ /* 0x000fc6000f8e020b */
[----:B------:R-:W-:Y:S04]  /*33060*/  STL [R1+0x3e48], R15 ;  /* 0x003e480f01007387 */ /* 0x000fe80000100800 */
[----:B------:R-:W-:Y:S01]  /*33070*/  STL [R1+0x3e50], R15 ;  /* 0x003e500f01007387 */ /* 0x000fe20000100800 */
[----:B01----:R-:W-:-:S03]  /*33080*/  PRMT R14, RZ, 0x7610, R14 ;  /* 0x00007610ff0e7816 */ /* 0x003fc6000000000e */
[----:B------:R-:W-:Y:S04]  /*33090*/  STL [R1+0x3e58], R15 ;  /* 0x003e580f01007387 */ /* 0x000fe80000100800 */
        /* <DEDUP_REMOVED lines=70> */
[----:B-----5:R-:W-:Y:S04]  /*33500*/  STL [R1+0x3e44], R29 ;  /* 0x003e441d01007387 */ /* 0x020fe80000100800 */
        /* <DEDUP_REMOVED lines=29> */
[----:B------:R-:W-:Y:S01]  /*336e0*/  STL [R1+0x3f34], R29 ;  /* 0x003f341d01007387 */ /* 0x000fe20000100800 */
[----:B------:R-:W0:Y:S03]  /*336f0*/  S2R R4, SR_TID.X ;  /* 0x0000000000047919 */ /* 0x000e260000002100 */
        /* <DEDUP_REMOVED lines=8> */
[----:B0-----:R-:W-:-:S02]  /*33780*/  SHF.R.U32.HI R0, RZ, 0x4, R4 ;  /* 0x00000004ff007819 */ /* 0x001fc40000011604 */
[----:B------:R-:W-:Y:S01]  /*33790*/  SHF.R.U32.HI R3, RZ, 0x4, R4 ;  /* 0x00000004ff037819 */ /* 0x000fe20000011604 */
[----:B------:R-:W-:Y:S01]  /*337a0*/  STL [R1+0x3f7c], R29 ;  /* 0x003f7c1d01007387 */ /* 0x000fe20000100800 */
[----:B------:R-:W-:-:S03]  /*337b0*/  SGXT.U32 R0, R0, 0x2 ;  /* 0x000000020000781a */ /* 0x000fc60000000000 */
[----:B------:R-:W-:Y:S01]  /*337c0*/  STL [R1+0x3f84], R29 ;  /* 0x003f841d01007387 */ /* 0x000fe20000100800 */
[----:B------:R-:W-:Y:S01]  /*337d0*/  LOP3.LUT R2, R0, 0x64, RZ, 0xfc, !PT ;  /* 0x0000006400027812 */ /* 0x000fe200078efcff */
[C---:B------:R-:W-:Y:S02]  /*337e0*/  VIADD R5, R3.reuse, 0x3c ;  /* 0x0000003c03057836 */ /* 0x040fe40000000000 */
[----:B------:R-:W-:Y:S01]  /*337f0*/  STL [R1+0x3f8c], R29 ;  /* 0x003f8c1d01007387 */ /* 0x000fe20000100800 */
[----:B------:R-:W-:Y:S01]  /*33800*/  VIADD R3, R3, 0x7c ;  /* 0x0000007c03037836 */ /* 0x000fe20000000000 */
[----:B------:R-:W-:Y:S02]  /*33810*/  ISETP.GE.AND P6, PT, R2, UR5, PT ;  /* 0x0000000502007c0c */ /* 0x000fe4000bfc6270 */
[----:B------:R-:W-:Y:S01]  /*33820*/  STL [R1+0x3f94], R29 ;  /* 0x003f941d01007387 */ /* 0x000fe20000100800 */
[----:B------:R-:W-:Y:S02]  /*33830*/  LOP3.LUT R2, R0, 0x4, RZ, 0xfc, !PT ;  /* 0x0000000400027812 */ /* 0x000fe400078efcff */
[----:B------:R-:W-:Y:S01]  /*33840*/  ISETP.GE.AND P1, PT, R3, UR5, PT ;  /* 0x0000000503007c0c */ /* 0x000fe2000bf26270 */
[----:B------:R-:W-:Y:S01]  /*33850*/  STL [R1+0x3f9c], R29 ;  /* 0x003f9c1d01007387 */ /* 0x000fe20000100800 */
[----:B------:R-:W-:-:S02]  /*33860*/  ISETP.GE.AND P3, PT, R2, UR5, PT ;  /* 0x0000000502007c0c */ /* 0x000fc4000bf66270 */
[C---:B------:R-:W-:Y:S01]  /*33870*/  LOP3.LUT R2, R0.reuse, 0x8, RZ, 0xfc, !PT ;  /* 0x0000000800027812 */ /* 0x040fe200078efcff */
[----:B------:R-:W-:Y:S01]  /*33880*/  STL [R1+0x3fa4], R29 ;  /* 0x003fa41d01007387 */ /* 0x000fe20000100800 */
[----:B------:R-:W-:Y:S02]  /*33890*/  LOP3.LUT R3, R0, 0xc, RZ, 0xfc, !PT ;  /* 0x0000000c00037812 */ /* 0x000fe400078efcff */
[----:B------:R-:W-:Y:S01]  /*338a0*/  ISETP.GE.AND P4, PT, R2, UR5, PT ;  /* 0x0000000502007c0c */ /* 0x000fe2000bf86270 */
[----:B------:R-:W-:Y:S01]  /*338b0*/  STL [R1+0x3fac], R29 ;  /* 0x003fac1d01007387 */ /* 0x000fe20000100800 */
[----:B------:R-:W-:-:S03]  /*338c0*/  ISETP.GE.AND P2, PT, R5, UR5, PT ;  /* 0x0000000505007c0c */ /* 0x000fc6000bf46270 */
        /* <DEDUP_REMOVED lines=29> */
[----:B------:R0:W-:Y:S04]  /*33aa0*/  STL [R1+0x4080], R28 ;  /* 0x0040801c01007387 */ /* 0x0001e80000100800 */
[----:B------:R-:W-:Y:S04]  /*33ab0*/  STL [R1+0x3e3c], R27 ;  /* 0x003e3c1b01007387 */ /* 0x000fe80000100800 */
[----:B------:R-:W-:Y:S01]  /*33ac0*/  STL [R1+0x3e38], R26 ;  /* 0x003e381a01007387 */ /* 0x000fe20000100800 */
[----:B------:R-:W-:-:S02]  /*33ad0*/  ISETP.GE.AND P5, PT, R3, UR5, PT ;  /* 0x0000000503007c0c */ /* 0x000fc4000bfa6270 */
[----:B0-----:R-:W-:Y:S01]  /*33ae0*/  LOP3.LUT R28, R4, 0x3f, RZ, 0xc0, !PT ;  /* 0x0000003f041c7812 */ /* 0x001fe200078ec0ff */
[----:B------:R-:W-:Y:S03]  /*33af0*/  STL [R1+0x3e34], R25 ;  /* 0x003e341901007387 */ /* 0x000fe60000100800 */
[----:B------:R-:W-:Y:S01]  /*33b00*/  LOP3.LUT R4, R28, 0x40, RZ, 0xfc, !PT ;  /* 0x000000401c047812 */ /* 0x000fe200078efcff */
[----:B------:R-:W-:Y:S03]  /*33b10*/  STL [R1+0x3e30], R24 ;  /* 0x003e301801007387 */ /* 0x000fe60000100800 */
[----:B------:R-:W-:Y:S01]  /*33b20*/  ISETP.GE.AND P0, PT, R4, UR5, PT ;  /* 0x0000000504007c0c */ /* 0x000fe2000bf06270 */
[----:B------:R-:W-:Y:S04]  /*33b30*/  STL [R1+0x3e2c], R23 ;  /* 0x003e2c1701007387 */ /* 0x000fe80000100800 */
[----:B------:R-:W-:Y:S04]  /*33b40*/  STL [R1+0x3e28], R22 ;  /* 0x003e281601007387 */ /* 0x000fe80000100800 */
[----:B------:R-:W-:Y:S04]  /*33b50*/  STL [R1+0x3e24], R21 ;  /* 0x003e241501007387 */ /* 0x000fe80000100800 */
[----:B------:R-:W-:Y:S04]  /*33b60*/  STL [R1+0x3e20], R18 ;  /* 0x003e201201007387 */ /* 0x000fe80000100800 */
[----:B------:R-:W-:Y:S04]  /*33b70*/  STL [R1+0x3e1c], R19 ;  /* 0x003e1c1301007387 */ /* 0x000fe80000100800 */
[----:B------:R-:W-:Y:S04]  /*33b80*/  STL [R1+0x3e18], R20 ;  /* 0x003e181401007387 */ /* 0x000fe80000100800 */
[----:B------:R-:W2:Y:S04]  /*33b90*/  LDL R2, [R1+0x2fdc] ;  /* 0x002fdc0001027983 */ /* 0x000ea80000100800 */
[----:B------:R-:W2:Y:S01]  /*33ba0*/  LDL R3, [R1+0x2fac] ;  /* 0x002fac0001037983 */ /* 0x000ea20000100800 */
[----:B------:R-:W-:-:S03]  /*33bb0*/  LOP3.LUT R4, R0, 0x10, RZ, 0xfc, !PT ;  /* 0x0000001000047812 */ /* 0x000fc600078efcff */
[----:B--2---:R-:W2:Y:S01]  /*33bc0*/  @!P6 LDG.E.U16 R14, desc[UR12][R2.64] ;  /* 0x0000000c020ee981 */ /* 0x004ea2000c1e1500 */
[----:B------:R-:W-:Y:S02]  /*33bd0*/  PRMT R0, RZ, 0x7610, R0 ;  /* 0x00007610ff007816 */ /* 0x000fe40000000000 */
[----:B------:R-:W-:Y:S01]  /*33be0*/  ISETP.GE.AND P6, PT, R4, UR5, PT ;  /* 0x0000000504007c0c */ /* 0x000fe2000bfc6270 */
[----:B--2---:R0:W-:Y:S04]  /*33bf0*/  STL [R1+0x280], R14 ;  /* 0x0002800e01007387 */ /* 0x0041e80000100800 */
[----:B0-----:R-:W2:Y:S04]  /*33c00*/  LDL.LU R14, [R1+0x4094] ;  /* 0x00409400010e7983 */ /* 0x001ea80000300800 */
[----:B------:R-:W3:Y:S04]  /*33c10*/  LDL R2, [R1+0x2f04] ;  /* 0x002f040001027983 */ /* 0x000ee80000100800 */
[----:B------:R-:W3:Y:S04]  /*33c20*/  LDL R3, [R1+0x2f14] ;  /* 0x002f140001037983 */ /* 0x000ee80000100800 */
[----:B------:R0:W-:Y:S02]  /*33c30*/  STL.S16 [R1+0x2b0], R0 ;  /* 0x0002b00001007387 */ /* 0x0001e40000100600 */
[----:B0-----:R-:W0:Y:S02]  /*33c40*/  S2R R0, SR_TID.X ;  /* 0x0000000000007919 */ /* 0x001e240000002100 */
[----:B0-----:R-:W-:-:S04]  /*33c50*/  SHF.R.U32.HI R0, RZ, 0x4, R0 ;  /* 0x00000004ff007819 */ /* 0x001fc80000011600 */
[----:B------:R-:W-:-:S04]  /*33c60*/  SGXT.U32 R0, R0, 0x2 ;  /* 0x000000020000781a */ /* 0x000fc80000000000 */
[----:B------:R-:W-:Y:S02]  /*33c70*/  LOP3.LUT R4, R0, 0x14, RZ, 0xfc, !PT ;  /* 0x0000001400047812 */ /* 0x000fe400078efcff */
[----:B------:R-:W4:Y:S01]  /*33c80*/  LDL R0, [R1+0x2b0] ;  /* 0x0002b00001007983 */ /* 0x000f220000100800 */
[----:B------:R-:W-:Y:S02]  /*33c90*/  PRMT R5, RZ, 0x7610, R5 ;  /* 0x00007610ff057816 */ /* 0x000fe40000000005 */
[----:B---3--:R-:W-:-:S04]  /*33ca0*/  @!P3 LOP3.LUT R3, R3, R2, RZ, 0x3c, !PT ;  /* 0x000000020303b212 */ /* 0x008fc800078e3cff */
[----:B------:R-:W-:-:S04]  /*33cb0*/  @!P3 LOP3.LUT R2, R3, R2, RZ, 0x3c, !PT ;  /* 0x000000020302b212 */ /* 0x000fc800078e3cff */
[----:B------:R-:W-:-:S05]  /*33cc0*/  @!P3 LOP3.LUT R3, R3, R2, RZ, 0x3c, !PT ;  /* 0x000000020303b212 */ /* 0x000fca00078e3cff */
[----:B----4-:R-:W3:Y:S04]  /*33cd0*/  @!P3 LDG.E.U16 R0, desc[UR12][R2.64] ;  /* 0x0000000c0200b981 */ /* 0x010ee8000c1e1500 */
[----:B---3--:R0:W-:Y:S04]  /*33ce0*/  @!P3 STL [R1+0x2b0], R0 ;  /* 0x0002b0000100b387 */ /* 0x0081e80000100800 */
[----:B------:R-:W3:Y:S04]  /*33cf0*/  LDL R2, [R1+0x2f10] ;  /* 0x002f100001027983 */ /* 0x000ee80000100800 */
[----:B------:R-:W3:Y:S01]  /*33d00*/  LDL R3, [R1+0x2f20] ;  /* 0x002f200001037983 */ /* 0x000ee20000100800 */
[----:B0-----:R-:W0:Y:S01]  /*33d10*/  S2R R0, SR_TID.X ;  /* 0x0000000000007919 */ /* 0x001e220000002100 */
[----:B------:R-:W-:-:S02]  /*33d20*/  ISETP.GE.AND P3, PT, R4, UR5, PT ;  /* 0x0000000504007c0c */ /* 0x000fc4000bf66270 */
[----:B0-----:R-:W-:-:S04]  /*33d30*/  SHF.R.U32.HI R0, RZ, 0x4, R0 ;  /* 0x00000004ff007819 */ /* 0x001fc80000011600 */
[----:B------:R-:W-:-:S04]  /*33d40*/  SGXT.U32 R0, R0, 0x2 ;  /* 0x000000020000781a */ /* 0x000fc80000000000 */
[----:B------:R-:W-:Y:S02]  /*33d50*/  LOP3.LUT R4, R0, 0x18, RZ, 0xfc, !PT ;  /* 0x0000001800047812 */ /* 0x000fe400078efcff */
[----:B------:R-:W-:Y:S02]  /*33d60*/  PRMT R0, RZ, 0x7610, R0 ;  /* 0x00007610ff007816 */ /* 0x000fe40000000000 */
[----:B---3--:R-:W-:-:S04]  /*33d70*/  @!P4 LOP3.LUT R3, R3, R2, RZ, 0x3c, !PT ;  /* 0x000000020303c212 */ /* 0x008fc800078e3cff */
[----:B------:R-:W-:-:S04]  /*33d80*/  @!P4 LOP3.LUT R2, R3, R2, RZ, 0x3c, !PT ;  /* 0x000000020302c212 */ /* 0x000fc800078e3cff */
[----:B------:R-:W-:-:S05]  /*33d90*/  @!P4 LOP3.LUT R3, R3, R2, RZ, 0x3c, !PT ;  /* 0x000000020303c212 */ /* 0x000fca00078e3cff */
[----:B------:R0:W3:Y:S04]  /*33da0*/  @!P4 LDG.E.U16 R5, desc[UR12][R2.64] ;  /* 0x0000000c0205c981 */ /* 0x0000e8000c1e1500 */
[----:B------:R-:W0:Y:S04]  /*33db0*/  LDL R2, [R1+0x2f0c] ;  /* 0x002f0c0001027983 */ /* 0x000e280000100800 */
[----:B------:R-:W0:Y:S04]  /*33dc0*/  LDL R3, [R1+0x2f1c] ;  /* 0x002f1c0001037983 */ /* 0x000e280000100800 */
[----:B------:R1:W-:Y:S02]  /*33dd0*/  STL.S16 [R1+0x2ac], R0 ;  /* 0x0002ac0001007387 */ /* 0x0003e40000100600 */
[----:B-1----:R-:W1:Y:S01]  /*33de0*/  S2R R0, SR_TID.X ;  /* 0x0000000000007919 */ /* 0x002e620000002100 */
[----:B------:R-:W-:-:S02]  /*33df0*/  ISETP.GE.AND P4, PT, R4, UR5, PT ;  /* 0x0000000504007c0c */ /* 0x000fc4000bf86270 */
[----:B-1----:R-:W-:-:S04]  /*33e00*/  SHF.R.U32.HI R0, RZ, 0x4, R0 ;  /* 0x00000004ff007819 */ /* 0x002fc80000011600 */
[----:B------:R-:W-:-:S04]  /*33e10*/  SGXT.U32 R0, R0, 0x2 ;  /* 0x000000020000781a */ /* 0x000fc80000000000 */
[----:B------:R-:W-:Y:S02]  /*33e20*/  LOP3.LUT R4, R0, 0x1c, RZ, 0xfc, !PT ;  /* 0x0000001c00047812 */ /* 0x000fe400078efcff */
[----:B------:R-:W4:Y:S01]  /*33e30*/  LDL R0, [R1+0x2ac] ;  /* 0x0002ac0001007983 */ /* 0x000f220000100800 */
[----:B0-----:R-:W-:-:S04]  /*33e40*/  @!P5 LOP3.LUT R3, R3, R2, RZ, 0x3c, !PT ;  /* 0x000000020303d212 */ /* 0x001fc800078e3cff */
[----:B------:R-:W-:-:S04]  /*33e50*/  @!P5 LOP3.LUT R2, R3, R2, RZ, 0x3c, !PT ;  /* 0x000000020302d212 */ /* 0x000fc800078e3cff */
[----:B------:R-:W-:-:S05]  /*33e60*/  @!P5 LOP3.LUT R3, R3, R2, RZ, 0x3c, !PT ;  /* 0x000000020303d212 */ /* 0x000fca00078e3cff */
[----:B----4-:R-:W4:Y:S04]  /*33e70*/  @!P5 LDG.E.U16 R0, desc[UR12][R2.64] ;  /* 0x0000000c0200d981 */ /* 0x010f28000c1e1500 */
[----:B----4-:R0:W-:Y:S04]  /*33e80*/  @!P5 STL [R1+0x2ac], R0 ;  /* 0x0002ac000100d387 */ /* 0x0101e80000100800 */
[----:B------:R-:W4:Y:S04]  /*33e90*/  LDL R2, [R1+0x2f08] ;  /* 0x002f080001027983 */ /* 0x000f280000100800 */
[----:B------:R-:W4:Y:S01]  /*33ea0*/  LDL R3, [R1+0x2f18] ;  /* 0x002f180001037983 */ /* 0x000f220000100800 */
[----:B0-----:R-:W0:Y:S01]  /*33eb0*/  S2R R0, SR_TID.X ;  /* 0x0000000000007919 */ /* 0x001e220000002100 */
[----:B------:R-:W-:-:S02]  /*33ec0*/  PRMT R17, RZ, 0x7610, R17 ;  /* 0x00007610ff117816 */ /* 0x000fc40000000011 */
[----:B------:R-:W-:Y:S02]  /*33ed0*/  ISETP.GE.AND P5, PT, R4, UR5, PT ;  /* 0x0000000504007c0c */ /* 0x000fe4000bfa6270 */
[----:B0-----:R-:W-:-:S04]  /*33ee0*/  SHF.R.U32.HI R0, RZ, 0x4, R0 ;  /* 0x00000004ff007819 */ /* 0x001fc80000011600 */
[----:B------:R-:W-:-:S04]  /*33ef0*/  SGXT.U32 R0, R0, 0x2 ;  /* 0x000000020000781a */ /* 0x000fc80000000000 */
[----:B------:R-:W-:Y:S02]  /*33f00*/  LOP3.LUT R4, R0, 0x20, RZ, 0xfc, !PT ;  /* 0x0000002000047812 */ /* 0x000fe400078efcff */
[----:B------:R-:W-:Y:S02]  /*33f10*/  PRMT R0, RZ, 0x7610, R0 ;  /* 0x00007610ff007816 */ /* 0x000fe40000000000 */
[----:B----4-:R-:W-:-:S04]  /*33f20*/  @!P6 LOP3.LUT R3, R3, R2, RZ, 0x3c, !PT ;  /* 0x000000020303e212 */ /* 0x010fc800078e3cff */
[----:B------:R-:W-:-:S04]  /*33f30*/  @!P6 LOP3.LUT R2, R3, R2, RZ, 0x3c, !PT ;  /* 0x000000020302e212 */ /* 0x000fc800078e3cff */
[----:B------:R-:W-:-:S05]  /*33f40*/  @!P6 LOP3.LUT R3, R3, R2, RZ, 0x3c, !PT ;  /* 0x000000020303e212 */ /* 0x000fca00078e3cff */
[----:B------:R0:W4:Y:S04]  /*33f50*/  @!P6 LDG.E.U16 R17, desc[UR12][R2.64] ;  /* 0x0000000c0211e981 */ /* 0x000128000c1e1500 */
        /* <DEDUP_REMOVED lines=8> */
[----:B------:R-:W2:Y:S01]  /*33fe0*/  LDL R0, [R1+0x2a8] ;  /* 0x0002a80001007983 */ /* 0x000ea20000100800 */
[----:B0-----:R-:W-:-:S04]  /*33ff0*/  @!P3 LOP3.LUT R3, R3, R2, RZ, 0x3c, !PT ;  /* 0x000000020303b212 */ /* 0x001fc800078e3cff */
[----:B------:R-:W-:-:S04]  /*34000*/  @!P3 LOP3.LUT R2, R3, R2, RZ, 0x3c, !PT ;  /* 0x000000020302b212 */ /* 0x000fc800078e3cff */
[----:B------:R-:W-:-:S05]  /*34010*/  @!P3 LOP3.LUT R3, R3, R2, RZ, 0x3c, !PT ;  /* 0x000000020303b212 */ /* 0x000fca00078e3cff */
[----:B--2---:R-:W2:Y:S04]  /*34020*/  @!P3 LDG.E.U16 R0, desc[UR12][R2.64] ;  /* 0x0000000c0200b981 */ /* 0x004ea8000c1e1500 */
[----:B--2---:R0:W-:Y:S04]  /*34030*/  @!P3 STL [R1+0x2a8], R0 ;  /* 0x0002a8000100b387 */ /* 0x0041e80000100800 */
[----:B------:R-:W2:Y:S04]  /*34040*/  LDL R2, [R1+0x2f28] ;  /* 0x002f280001027983 */ /* 0x000ea80000100800 */
[----:B------:R-:W2:Y:S01]  /*34050*/  LDL R3, [R1+0x2f38] ;  /* 0x002f380001037983 */ /* 0x000ea20000100800 */
[----:B0-----:R-:W0:Y:S01]  /*34060*/  S2R R0, SR_TID.X ;  /* 0x0000000000007919 */ /* 0x001e220000002100 */
[----:B------:R-:W-:-:S02]  /*34070*/  PRMT R16, RZ, 0x7610, R16 ;  /* 0x00007610ff107816 */ /* 0x000fc40000000010 */
[----:B------:R-:W-:Y:S02]  /*34080*/  ISETP.GE.AND P3, PT, R4, UR5, PT ;  /* 0x0000000504007c0c */ /* 0x000fe4000bf66270 */
[----:B0-----:R-:W-:-:S04]  /*34090*/  SHF.R.U32.HI R0, RZ, 0x4, R0 ;  /* 0x00000004ff007819 */ /* 0x001fc80000011600 */
[----:B------:R-:W-:-:S04]  /*340a0*/  SGXT.U32 R0, R0, 0x2 ;  /* 0x000000020000781a */ /* 0x000fc80000000000 */
[----:B------:R-:W-:Y:S02]  /*340b0*/  LOP3.LUT R4, R0, 0x28, RZ, 0xfc, !PT ;  /* 0x0000002800047812 */ /* 0x000fe400078efcff */
[----:B------:R-:W-:Y:S02]  /*340c0*/  PRMT R0, RZ, 0x7610, R0 ;  /* 0x00007610ff007816 */ /* 0x000fe40000000000 */
[----:B--2---:R-:W-:-:S04]  /*340d0*/  @!P4 LOP3.LUT R3, R3, R2, RZ, 0x3c, !PT ;  /* 0x000000020303c212 */ /* 0x004fc800078e3cff */
[----:B------:R-:W-:-:S04]  /*340e0*/  @!P4 LOP3.LUT R2, R3, R2, RZ, 0x3c, !PT ;  /* 0x000000020302c212 */ /* 0x000fc800078e3cff */
[----:B------:R-:W-:-:S05]  /*340f0*/  @!P4 LOP3.LUT R3, R3, R2, RZ, 0x3c, !PT ;  /* 0x000000020303c212 */ /* 0x000fca00078e3cff */
[----:B------:R0:W2:Y:S04]  /*34100*/  @!P4 LDG.E.U16 R16, desc[UR12][R2.64] ;  /* 0x0000000c0210c981 */ /* 0x0000a8000c1e1500 */
        /* <DEDUP_REMOVED lines=97> */
[----:B------:R-:W-:Y:S01]  /*34720*/  PRMT R10, RZ, 0x7610, R10 ;  /* 0x00007610ff0a7816 */ /* 0x000fe2000000000a */
[----:B0-----:R-:W0:Y:S01]  /*34730*/  S2R R0, SR_TID.X ;  /* 0x0000000000007919 */ /* 0x001e220000002100 */
[----:B------:R-:W-:-:S02]  /*34740*/  ISETP.GE.AND P3, PT, R4, UR5, PT ;  /* 0x0000000504007c0c */ /* 0x000fc4000bf66270 */
[----:B--2---:R-:W-:-:S04]  /*34750*/  @!P4 LOP3.LUT R3, R3, R2, RZ, 0x3c, !PT ;  /* 0x000000020303c212 */ /* 0x004fc800078e3cff */
[----:B------:R-:W-:-:S04]  /*34760*/  @!P4 LOP3.LUT R2, R3, R2, RZ, 0x3c, !PT ;  /* 0x000000020302c212 */ /* 0x000fc800078e3cff */
[----:B------:R-:W-:-:S05]  /*34770*/  @!P4 LOP3.LUT R3, R3, R2, RZ, 0x3c, !PT ;  /* 0x000000020303c212 */ /* 0x000fca00078e3cff */
[----:B------:R1:W2:Y:S04]  /*34780*/  @!P4 LDG.E.U16 R10, desc[UR12][R2.64] ;  /* 0x0000000c020ac981 */ /* 0x0002a8000c1e1500 */
[----:B------:R-:W1:Y:S04]  /*34790*/  LDL R2, [R1+0x2f64] ;  /* 0x002f640001027983 */ /* 0x000e680000100800 */
[----:B------:R-:W1:Y:S01]  /*347a0*/  LDL R3, [R1+0x2f98] ;  /* 0x002f980001037983 */ /* 0x000e620000100800 */
[----:B0-----:R-:W-:-:S04]  /*347b0*/  SHF.R.U32.HI R0, RZ, 0x4, R0 ;  /* 0x00000004ff007819 */ /* 0x001fc80000011600 */
[----:B------:R-:W-:-:S04]  /*347c0*/  SGXT.U32 R0, R0, 0x2 ;  /* 0x000000020000781a */ /* 0x000fc80000000000 */
[----:B------:R-:W-:-:S04]  /*347d0*/  LOP3.LUT R4, R0, 0x4c, RZ, 0xfc, !PT ;  /* 0x0000004c00047812 */ /* 0x000fc800078efcff */
[----:B------:R-:W-:Y:S02]  /*347e0*/  ISETP.GE.AND P4, PT, R4, UR5, PT ;  /* 0x0000000504007c0c */ /* 0x000fe4000bf86270 */
[----:B------:R-:W-:Y:S02]  /*347f0*/  LOP3.LUT R4, R0, 0x50, RZ, 0xfc, !PT ;  /* 0x0000005000047812 */ /* 0x000fe400078efcff */
[----:B------:R-:W-:-:S05]  /*34800*/  PRMT R0, RZ, 0x7610, R0 ;  /* 0x00007610ff007816 */ /* 0x000fca0000000000 */
[----:B------:R0:W-:Y:S02]  /*34810*/  STL.S16 [R1+0x294], R0 ;  /* 0x0002940001007387 */ /* 0x0001e40000100600 */
[----:B0-----:R-:W0:Y:S01]  /*34820*/  S2R R0, SR_TID.X ;  /* 0x0000000000007919 */ /* 0x001e220000002100 */
[----:B------:R-:W-:Y:S02]  /*34830*/  PRMT R9, RZ, 0x7610, R9 ;  /* 0x00007610ff097816 */ /* 0x000fe40000000009 */
[----:B0-----:R-:W-:-:S04]  /*34840*/  SHF.R.U32.HI R0, RZ, 0x4, R0 ;  /* 0x00000004ff007819 */ /* 0x001fc80000011600 */
[----:B------:R-:W-:Y:S02]  /*34850*/  SGXT.U32 R0, R0, 0x2 ;  /* 0x000000020000781a */ /* 0x000fe40000000000 */
[----:B-1----:R-:W-:-:S04]  /*34860*/  @!P5 LOP3.LUT R3, R3, R2, RZ, 0x3c, !PT ;  /* 0x000000020303d212 */ /* 0x002fc800078e3cff */
[----:B------:R-:W-:-:S04]  /*34870*/  @!P5 LOP3.LUT R2, R3, R2, RZ, 0x3c, !PT ;  /* 0x000000020302d212 */ /* 0x000fc800078e3cff */
[----:B------:R-:W-:-:S05]  /*34880*/  @!P5 LOP3.LUT R3, R3, R2, RZ, 0x3c, !PT ;  /* 0x000000020303d212 */ /* 0x000fca00078e3cff */
[----:B------:R0:W2:Y:S04]  /*34890*/  @!P5 LDG.E.U16 R9, desc[UR12][R2.64] ;  /* 0x0000000c0209d981 */ /* 0x0000a8000c1e1500 */
[----:B------:R-:W0:Y:S04]  /*348a0*/  LDL R2, [R1+0x2f6c] ;  /* 0x002f6c0001027983 */ /* 0x000e280000100800 */
[----:B------:R-:W0:Y:S01]  /*348b0*/  LDL R3, [R1+0x2fa0] ;  /* 0x002fa00001037983 */ /* 0x000e220000100800 */
[----:B------:R-:W-:Y:S02]  /*348c0*/  ISETP.GE.AND P5, PT, R4, UR5, PT ;  /* 0x0000000504007c0c */ /* 0x000fe4000bfa6270 */
[----:B------:R-:W-:-:S02]  /*348d0*/  LOP3.LUT R4, R0, 0x54, RZ, 0xfc, !PT ;  /* 0x0000005400047812 */ /* 0x000fc400078efcff */
        /* <DEDUP_REMOVED lines=9> */
[----:B------:R-:W-:-:S02]  /*34970*/  ISETP.GE.AND P6, PT, R4, UR5, PT ;  /* 0x0000000504007c0c */ /* 0x000fc4000bfc6270 */
[----:B0-----:R-:W-:-:S04]  /*34980*/  SHF.R.U32.HI R0, RZ, 0x4, R0 ;  /* 0x00000004ff007819 */ /* 0x001fc80000011600 */
[----:B------:R-:W-:-:S04]  /*34990*/  SGXT.U32 R0, R0, 0x2 ;  /* 0x000000020000781a */ /* 0x000fc80000000000 */
[----:B------:R-:W-:Y:S02]  /*349a0*/  LOP3.LUT R4, R0, 0x58, RZ, 0xfc, !PT ;  /* 0x0000005800047812 */ /* 0x000fe400078efcff */
[----:B------:R-:W-:-:S05]  /*349b0*/  PRMT R0, RZ, 0x7610, R0 ;  /* 0x00007610ff007816 */ /* 0x000fca0000000000 */
[----:B------:R0:W-:Y:S02]  /*349c0*/  STL.S16 [R1+0x290], R0 ;  /* 0x0002900001007387 */ /* 0x0001e40000100600 */
[----:B0-----:R-:W0:Y:S01]  /*349d0*/  S2R R0, SR_TID.X ;  /* 0x0000000000007919 */ /* 0x001e220000002100 */
[----:B------:R-:W-:Y:S02]  /*349e0*/  PRMT R8, RZ, 0x7610, R8 ;  /* 0x00007610ff087816 */ /* 0x000fe40000000008 */
[----:B0-----:R-:W-:-:S04]  /*349f0*/  SHF.R.U32.HI R0, RZ, 0x4, R0 ;  /* 0x00000004ff007819 */ /* 0x001fc80000011600 */
[----:B------:R-:W-:Y:S02]  /*34a00*/  SGXT.U32 R0, R0, 0x2 ;  /* 0x000000020000781a */ /* 0x000fe40000000000 */
[----:B--2---:R-:W-:-:S04]  /*34a10*/  @!P3 LOP3.LUT R3, R3, R2, RZ, 0x3c, !PT ;  /* 0x000000020303b212 */ /* 0x004fc800078e3cff */
        /* <DEDUP_REMOVED lines=17> */
[----:B--2---:R-:W-:-:S04]  /*34b30*/  @!P5 LOP3.LUT R3, R3, R2, RZ, 0x3c, !PT ;  /* 0x000000020303d212 */ /* 0x004fc800078e3cff */
[----:B------:R-:W-:-:S04]  /*34b40*/  @!P5 LOP3.LUT R2, R3, R2, RZ, 0x3c, !PT ;  /* 0x000000020302d212 */ /* 0x000fc800078e3cff */
[----:B------:R-:W-:-:S05]  /*34b50*/  @!P5 LOP3.LUT R3, R3, R2, RZ, 0x3c, !PT ;  /* 0x000000020303d212 */ /* 0x000fca00078e3cff */
[----:B------:R1:W2:Y:S04]  /*34b60*/  @!P5 LDG.E.U16 R7, desc[UR12][R2.64] ;  /* 0x0000000c0207d981 */ /* 0x0002a8000c1e1500 */
[----:B------:R-:W1:Y:S04]  /*34b70*/  LDL R2, [R1+0x2f8c] ;  /* 0x002f8c0001027983 */ /* 0x000e680000100800 */
[----:B------:R-:W1:Y:S01]  /*34b80*/  LDL R3, [R1+0x2fc0] ;  /* 0x002fc00001037983 */ /* 0x000e620000100800 */
[----:B0-----:R-:W-:-:S04]  /*34b90*/  SHF.R.U32.HI R0, RZ, 0x4, R0 ;  /* 0x00000004ff007819 */ /* 0x001fc80000011600 */
[----:B------:R-:W-:Y:S02]  /*34ba0*/  SGXT.U32 R0, R0, 0x2 ;  /* 0x000000020000781a */ /* 0x000fe40000000000 */
[----:B------:R-:W-:Y:S02]  /*34bb0*/  ISETP.GE.AND P4, PT, R4, UR5, PT ;  /* 0x0000000504007c0c */ /* 0x000fe4000bf86270 */
[----:B------:R-:W-:Y:S02]  /*34bc0*/  LOP3.LUT R4, R0, 0x60, RZ, 0xfc, !PT ;  /* 0x0000006000047812 */ /* 0x000fe400078efcff */
[----:B------:R-:W-:Y:S02]  /*34bd0*/  PRMT R0, RZ, 0x7610, R0 ;  /* 0x00007610ff007816 */ /* 0x000fe40000000000 */
[----:B-1----:R-:W-:-:S04]  /*34be0*/  @!P6 LOP3.LUT R3, R3, R2, RZ, 0x3c, !PT ;  /* 0x000000020303e212 */ /* 0x002fc800078e3cff */
[----:B------:R-:W-:-:S04]  /*34bf0*/  @!P6 LOP3.LUT R2, R3, R2, RZ, 0x3c, !PT ;  /* 0x000000020302e212 */ /* 0x000fc800078e3cff */
[----:B------:R-:W-:-:S05]  /*34c00*/  @!P6 LOP3.LUT R3, R3, R2, RZ, 0x3c, !PT ;  /* 0x000000020303e212 */ /* 0x000fca00078e3cff */
[----:B------:R-:W2:Y:S04]  /*34c10*/  @!P6 LDG.E.U16 R0, desc[UR12][R2.64] ;  /* 0x0000000c0200e981 */ /* 0x000ea8000c1e1500 */
[----:B--2---:R0:W-:Y:S04]  /*34c20*/  STL [R1+0x28c], R0 ;  /* 0x00028c0001007387 */ /* 0x0041e80000100800 */
        /* <DEDUP_REMOVED lines=9> */
[----:B------:R-:W-:Y:S02]  /*34cc0*/  ISETP.GE.AND P6, PT, R4, UR5, PT ;  /* 0x0000000504007c0c */ /* 0x000fe4000bfc6270 */
[----:B--2---:R-:W-:-:S04]  /*34cd0*/  @!P3 LOP3.LUT R3, R3, R2, RZ, 0x3c, !PT ;  /* 0x000000020303b212 */ /* 0x004fc800078e3cff */
[----:B------:R-:W-:-:S04]  /*34ce0*/  @!P3 LOP3.LUT R2, R3, R2, RZ, 0x3c, !PT ;  /* 0x000000020302b212 */ /* 0x000fc800078e3cff */
[----:B------:R-:W-:-:S05]  /*34cf0*/  @!P3 LOP3.LUT R3, R3, R2, RZ, 0x3c, !PT ;  /* 0x000000020303b212 */ /* 0x000fca00078e3cff */
[----:B------:R0:W2:Y:S04]  /*34d00*/  @!P3 LDG.E.U16 R6, desc[UR12][R2.64] ;  /* 0x0000000c0206b981 */ /* 0x0000a8000c1e1500 */
[----:B------:R-:W0:Y:S04]  /*34d10*/  LDL R2, [R1+0x2f9c] ;  /* 0x002f9c0001027983 */ /* 0x000e280000100800 */
[----:B------:R-:W0:Y:S04]  /*34d20*/  LDL R3, [R1+0x2fd0] ;  /* 0x002fd00001037983 */ /* 0x000e280000100800 */
[----:B------:R1:W-:Y:S02]  /*34d30*/  STL.S16 [R1+0x288], R0 ;  /* 0x0002880001007387 */ /* 0x0003e40000100600 */
[----:B-1----:R-:W1:Y:S02]  /*34d40*/  S2R R0, SR_TID.X ;  /* 0x0000000000007919 */ /* 0x002e640000002100 */
[----:B-1----:R-:W-:-:S04]  /*34d50*/  SHF.R.U32.HI R0, RZ, 0x4, R0 ;  /* 0x00000004ff007819 */ /* 0x002fc80000011600 */
[----:B------:R-:W-:-:S04]  /*34d60*/  SGXT.U32 R0, R0, 0x2 ;  /* 0x000000020000781a */ /* 0x000fc80000000000 */
[C---:B------:R-:W-:Y:S02]  /*34d70*/  ISETP.GE.AND P3, PT, R0.reuse, UR5, PT ;  /* 0x0000000500007c0c */ /* 0x040fe4000bf66270 */
[----:B------:R-:W-:Y:S02]  /*34d80*/  LOP3.LUT R4, R0, 0x6c, RZ, 0xfc, !PT ;  /* 0x0000006c00047812 */ /* 0x000fe400078efcff */
[----:B------:R-:W2:Y:S01]  /*34d90*/  LDL R0, [R1+0x288] ;  /* 0x0002880001007983 */ /* 0x000ea20000100800 */
[----:B0-----:R-:W-:-:S04]  /*34da0*/  @!P4 LOP3.LUT R3, R3, R2, RZ, 0x3c, !PT ;  /* 0x000000020303c212 */ /* 0x001fc800078e3cff */
[----:B------:R-:W-:-:S04]  /*34db0*/  @!P4 LOP3.LUT R2, R3, R2, RZ, 0x3c, !PT ;  /* 0x000000020302c212 */ /* 0x000fc800078e3cff */
[----:B------:R-:W-:-:S05]  /*34dc0*/  @!P4 LOP3.LUT R3, R3, R2, RZ, 0x3c, !PT ;  /* 0x000000020303c212 */ /* 0x000fca00078e3cff */
[----:B--2---:R-:W2:Y:S01]  /*34dd0*/  @!P4 LDG.E.U16 R0, desc[UR12][R2.64] ;  /* 0x0000000c0200c981 */ /* 0x004ea2000c1e1500 */
[----:B------:R-:W-:-:S03]  /*34de0*/  PRMT R14, RZ, 0x7610, R14 ;  /* 0x00007610ff0e7816 */ /* 0x000fc6000000000e */
[----:B--2---:R0:W-:Y:S04]  /*34df0*/  @!P4 STL [R1+0x288], R0 ;  /* 0x000288000100c387 */ /* 0x0041e80000100800 */
[----:B------:R-:W2:Y:S04]  /*34e00*/  LDL R2, [R1+0x2fa4] ;  /* 0x002fa40001027983 */ /* 0x000ea80000100800 */
[----:B------:R-:W2:Y:S01]  /*34e10*/  LDL R3, [R1+0x2fd8] ;  /* 0x002fd80001037983 */ /* 0x000ea20000100800 */
[----:B0-----:R-:W0:Y:S03]  /*34e20*/  S2R R0, SR_TID.X ;  /* 0x0000000000007919 */ /* 0x001e260000002100 */
[----:B------:R1:W-:Y:S01]  /*34e30*/  STL.S16 [R1+0x284], R14 ;  /* 0x0002840e01007387 */ /* 0x0003e20000100600 */
[----:B0-----:R-:W-:-:S04]  /*34e40*/  SHF.R.U32.HI R0, RZ, 0x4, R0 ;  /* 0x00000004ff007819 */ /* 0x001fc80000011600 */
[----:B------:R-:W-:-:S04]  /*34e50*/  SGXT.U32 R0, R0, 0x2 ;  /* 0x000000020000781a */ /* 0x000fc80000000000 */
[----:B-1----:R-:W-:Y:S02]  /*34e60*/  LOP3.LUT R14, R0, 0x70, RZ, 0xfc, !PT ;  /* 0x00000070000e7812 */ /* 0x002fe400078efcff */
[----:B------:R-:W3:Y:S01]  /*34e70*/  LDL R0, [R1+0x284] ;  /* 0x0002840001007983 */ /* 0x000ee20000100800 */
[----:B--2---:R-:W-:-:S04]  /*34e80*/  @!P5 LOP3.LUT R3, R3, R2, RZ, 0x3c, !PT ;  /* 0x000000020303d212 */ /* 0x004fc800078e3cff */
[----:B------:R-:W-:-:S04]  /*34e90*/  @!P5 LOP3.LUT R2, R3, R2, RZ, 0x3c, !PT ;  /* 0x000000020302d212 */ /* 0x000fc800078e3cff */
[----:B------:R-:W-:-:S05]  /*34ea0*/  @!P5 LOP3.LUT R3, R3, R2, RZ, 0x3c, !PT ;  /* 0x000000020303d212 */ /* 0x000fca00078e3cff */
[----:B---3--:R-:W2:Y:S04]  /*34eb0*/  @!P5 LDG.E.U16 R0, desc[UR12][R2.64] ;  /* 0x0000000c0200d981 */ /* 0x008ea8000c1e1500 */
[----:B--2---:R-:W-:Y:S04]  /*34ec0*/  @!P5 STL [R1+0x284], R0 ;  /* 0x000284000100d387 */ /* 0x004fe80000100800 */
[----:B------:R-:W2:Y:S04]  /*34ed0*/  LDL R2, [R1+0x2f40] ;  /* 0x002f400001027983 */ /* 0x000ea80000100800 */
[----:B------:R-:W2:Y:S01]  /*34ee0*/  LDL R3, [R1+0x2f60] ;  /* 0x002f600001037983 */ /* 0x000ea20000100800 */
[----:B------:R-:W-:-:S02]  /*34ef0*/  ISETP.GE.AND P4, PT, R4, UR5, PT ;  /* 0x0000000504007c0c */ /* 0x000fc4000bf86270 */
[----:B------:R-:W-:Y:S02]  /*34f00*/  PRMT R4, RZ, 0x7610, R4 ;  /* 0x00007610ff047816 */ /* 0x000fe40000000004 */
[----:B--2---:R-:W-:-:S04]  /*34f10*/  @!P3 LOP3.LUT R3, R3, R2, RZ, 0x3c, !PT ;  /* 0x000000020303b212 */ /* 0x004fc800078e3cff */
[----:B------:R-:W-:-:S04]  /*34f20*/  @!P3 LOP3.LUT R2, R3, R2, RZ, 0x3c, !PT ;  /* 0x000000020302b212 */ /* 0x000fc800078e3cff */
[----:B------:R-:W-:-:S05]  /*34f30*/  @!P3 LOP3.LUT R3, R3, R2, RZ, 0x3c, !PT ;  /* 0x000000020303b212 */ /* 0x000fca00078e3cff */
[----:B------:R0:W2:Y:S04]  /*34f40*/  @!P3 LDG.E.U16 R4, desc[UR12][R2.64] ;  /* 0x0000000c0204b981 */ /* 0x0000a8000c1e1500 */
[----:B------:R-:W0:Y:S04]  /*34f50*/  LDL R2, [R1+0x2fe0] ;  /* 0x002fe00001027983 */ /* 0x000e280000100800 */
[----:B------:R-:W0:Y:S01]  /*34f60*/  LDL R3, [R1+0x3000] ;  /* 0x0030000001037983 */ /* 0x000e220000100800 */
[----:B------:R-:W-:Y:S02]  /*34f70*/  PRMT R29, RZ, 0x7610, R29 ;  /* 0x00007610ff1d7816 */ /* 0x000fe4000000001d */
[----:B0-----:R-:W-:-:S04]  /*34f80*/  @!P2 LOP3.LUT R3, R3, R2, RZ, 0x3c, !PT ;  /* 0x000000020303a212 */ /* 0x001fc800078e3cff */
[----:B------:R-:W-:-:S04]  /*34f90*/  @!P2 LOP3.LUT R2, R3, R2, RZ, 0x3c, !PT ;  /* 0x000000020302a212 */ /* 0x000fc800078e3cff */
[----:B------:R-:W-:-:S05]  /*34fa0*/  @!P2 LOP3.LUT R3, R3, R2, RZ, 0x3c, !PT ;  /* 0x000000020303a212 */ /* 0x000fca00078e3cff */
[----:B------:R-:W3:Y:S04]  /*34fb0*/  @!P2 LDG.E.U16 R29, desc[UR12][R2.64] ;  /* 0x0000000c021da981 */ /* 0x000ee8000c1e1500 */
[----:B---3--:R0:W-:Y:S04]  /*34fc0*/  STL [R1+0x27c], R29 ;  /* 0x00027c1d01007387 */ /* 0x0081e80000100800 */
[----:B0-----:R-:W3:Y:S04]  /*34fd0*/  LDL.LU R29, [R1+0x4090] ;  /* 0x00409000011d7983 */ /* 0x001ee80000300800 */
[----:B------:R-:W2:Y:S04]  /*34fe0*/  LDL R2, [R1+0x2fe4] ;  /* 0x002fe40001027983 */ /* 0x000ea80000100800 */
[----:B------:R-:W2:Y:S01]  /*34ff0*/  LDL R3, [R1+0x2fec] ;  /* 0x002fec0001037983 */ /* 0x000ea20000100800 */
[----:B------:R-:W-:-:S02]  /*35000*/  PRMT R15, RZ, 0x7610, R15 ;  /* 0x00007610ff0f7816 */ /* 0x000fc4000000000f */
[----:B--2---:R-:W-:-:S04]  /*35010*/  @!P1 LOP3.LUT R3, R3, R2, RZ, 0x3c, !PT ;  /* 0x0000000203039212 */ /* 0x004fc800078e3cff */
[----:B------:R-:W-:-:S04]  /*35020*/  @!P1 LOP3.LUT R2, R3, R2, RZ, 0x3c, !PT ;  /* 0x0000000203029212 */ /* 0x000fc800078e3cff */
[----:B------:R-:W-:-:S05]  /*35030*/  @!P1 LOP3.LUT R3, R3, R2, RZ, 0x3c, !PT ;  /* 0x0000000203039212 */ /* 0x000fca00078e3cff */
[----:B------:R-:W2:Y:S04]  /*35040*/  @!P1 LDG.E.U16 R15, desc[UR12][R2.64] ;  /* 0x0000000c020f9981 */ /* 0x000ea8000c1e1500 */
[----:B--2---:R0:W-:Y:S04]  /*35050*/  STL [R1+0x278], R15 ;  /* 0x0002780f01007387 */ /* 0x0041e80000100800 */
[----:B0-----:R-:W2:Y:S04]  /*35060*/  LDL.LU R15, [R1+0x408c] ;  /* 0x00408c00010f7983 */ /* 0x001ea80000300800 */
[----:B------:R-:W2:Y:S04]  /*35070*/  LDL R2, [R1+0x2fb4] ;  /* 0x002fb40001027983 */ /* 0x000ea80000100800 */
[----:B------:R-:W2:Y:S01]  /*35080*/  LDL R3, [R1+0x2fe8] ;  /* 0x002fe80001037983 */ /* 0x000ea20000100800 */
[----:B---3--:R-:W-:-:S02]  /*35090*/  PRMT R29, RZ, 0x7610, R29 ;  /* 0x00007610ff1d7816 */ /* 0x008fc4000000001d */
[----:B--2---:R-:W-:-:S04]  /*350a0*/  @!P6 LOP3.LUT R3, R3, R2, RZ, 0x3c, !PT ;  /* 0x000000020303e212 */ /* 0x004fc800078e3cff */
[----:B------:R-:W-:-:S04]  /*350b0*/  @!P6 LOP3.LUT R2, R3, R2, RZ, 0x3c, !PT ;  /* 0x000000020302e212 */ /* 0x000fc800078e3cff */
[----:B------:R-:W-:-:S05]  /*350c0*/  @!P6 LOP3.LUT R3, R3, R2, RZ, 0x3c, !PT ;  /* 0x000000020303e212 */ /* 0x000fca00078e3cff */
[----:B------:R-:W2:Y:S04]  /*350d0*/  @!P6 LDG.E.U16 R29, desc[UR12][R2.64] ;  /* 0x0000000c021de981 */ /* 0x000ea8000c1e1500 */
[----:B--2---:R0:W-:Y:S04]  /*350e0*/  STL [R1+0x274], R29 ;  /* 0x0002741d01007387 */ /* 0x0041e80000100800 */
[----:B0-----:R-:W2:Y:S04]  /*350f0*/  LDL.LU R29, [R1+0x4088] ;  /* 0x00408800011d7983 */ /* 0x001ea80000300800 */
[----:B------:R-:W3:Y:S04]  /*35100*/  LDL R2, [R1+0x2fbc] ;  /* 0x002fbc0001027983 */ /* 0x000ee80000100800 */
[----:B------:R-:W3:Y:S01]  /*35110*/  LDL R3, [R1+0x2ffc] ;  /* 0x002ffc0001037983 */ /* 0x000ee20000100800 */
[----:B------:R-:W-:-:S02]  /*35120*/  PRMT R15, RZ, 0x7610, R15 ;  /* 0x00007610ff0f7816 */ /* 0x000fc4000000000f */
[----:B---3--:R-:W-:-:S04]  /*35130*/  @!P4 LOP3.LUT R3, R3, R2, RZ, 0x3c, !PT ;  /* 0x000000020303c212 */ /* 0x008fc800078e3cff */
[----:B------:R-:W-:-:S04]  /*35140*/  @!P4 LOP3.LUT R2, R3, R2, RZ, 0x3c, !PT ;  /* 0x000000020302c212 */ /* 0x000fc800078e3cff */
[----:B------:R-:W-:-:S05]  /*35150*/  @!P4 LOP3.LUT R3, R3, R2, RZ, 0x3c, !PT ;  /* 0x000000020303c212 */ /* 0x000fca00078e3cff */
[----:B------:R-:W3:Y:S01]  /*35160*/  @!P4 LDG.E.U16 R15, desc[UR12][R2.64] ;  /* 0x0000000c020fc981 */ /* 0x000ee2000c1e1500 */
[----:B------:R-:W-:-:S03]  /*35170*/  ISETP.GE.AND P5, PT, R14, UR5, PT ;  /* 0x000000050e007c0c */ /* 0x000fc6000bfa6270 */
[----:B---3--:R0:W-:Y:S04]  /*35180*/  STL [R1+0x270], R15 ;  /* 0x0002700f01007387 */ /* 0x0081e80000100800 */
[----:B0-----:R-:W3:Y:S04]  /*35190*/  LDL.LU R15, [R1+0x4084] ;  /* 0x00408400010f7983 */ /* 0x001ee80000300800 */
[----:B------:R-:W3:Y:S04]  /*351a0*/  LDL R2, [R1+0x2fc4] ;  /* 0x002fc40001027983 */ /* 0x000ee80000100800 */
[----:B------:R-:W3:Y:S01]  /*351b0*/  LDL R3, [R1+0x2ff8] ;  /* 0x002ff80001037983 */ /* 0x000ee20000100800 */
[----:B--2---:R-:W-:-:S02]  /*351c0*/  PRMT R29, RZ, 0x7610, R29 ;  /* 0x00007610ff1d7816 */ /* 0x004fc4000000001d */
[----:B---3--:R-:W-:-:S04]  /*351d0*/  @!P5 LOP3.LUT R3, R3, R2, RZ, 0x3c, !PT ;  /* 0x000000020303d212 */ /* 0x008fc800078e3cff */
[----:B------:R-:W-:-:S04]  /*351e0*/  @!P5 LOP3.LUT R2, R3, R2, RZ, 0x3c, !PT ;  /* 0x000000020302d212 */ /* 0x000fc800078e3cff */
[----:B------:R-:W-:-:S05]  /*351f0*/  @!P5 LOP3.LUT R3, R3, R2, RZ, 0x3c, !PT ;  /* 0x000000020303d212 */ /* 0x000fca00078e3cff */
[----:B------:R-:W2:Y:S01]  /*35200*/  @!P5 LDG.E.U16 R29, desc[UR12][R2.64] ;  /* 0x0000000c021dd981 */ /* 0x000ea2000c1e1500 */
[----:B------:R-:W-:-:S03]  /*35210*/  ISETP.GE.AND P1, PT, R28, UR5, PT ;  /* 0x000000051c007c0c */ /* 0x000fc6000bf26270 */
[----:B------:R-:W3:Y:S01]  /*35220*/  LDL.LU R28, [R1+0x4080] ;  /* 0x00408000011c7983 */ /* 0x000ee20000300800 */
[----:B------:R-:W0:Y:S03]  /*35230*/  S2R R0, SR_TID.X ;  /* 0x0000000000007919 */ /* 0x000e260000002100 */
[----:B--2---:R1:W-:Y:S04]  /*35240*/  STL [R1+0x26c], R29 ;  /* 0x00026c1d01007387 */ /* 0x0043e80000100800 */
[----:B-1----:R-:W2:Y:S04]  /*35250*/  LDL.LU R29, [R1+0x407c] ;  /* 0x00407c00011d7983 */ /* 0x002ea80000300800 */
[----:B------:R-:W2:Y:S04]  /*35260*/  LDL R2, [R1+0x2fcc] ;  /* 0x002fcc0001027983 */ /* 0x000ea80000100800 */
[----:B------:R-:W2:Y:S01]  /*35270*/  LDL R3, [R1+0x2ff4] ;  /* 0x002ff40001037983 */ /* 0x000ea20000100800 */
[----:B0-----:R-:W-:-:S04]  /*35280*/  SHF.R.U32.HI R0, RZ, 0x4, R0 ;  /* 0x00000004ff007819 */ /* 0x001fc80000011600 */
[----:B------:R-:W-:-:S04]  /*35290*/  SGXT.U32 R0, R0, 0x2 ;  /* 0x000000020000781a */ /* 0x000fc80000000000 */
[----:B------:R-:W-:-:S04]  /*352a0*/  LOP3.LUT R14, R0, 0x74, RZ, 0xfc, !PT ;  /* 0x00000074000e7812 */ /* 0x000fc800078efcff */
[----:B------:R-:W-:Y:S02]  /*352b0*/  ISETP.GE.AND P3, PT, R14, UR5, PT ;  /* 0x000000050e007c0c */ /* 0x000fe4000bf66270 */
[----:B------:R-:W-:-:S11]  /*352c0*/  PRMT R15, RZ, 0x7610, R15 ;  /* 0x00007610ff0f7816 */ /* 0x000fd6000000000f */
[----:B--2---:R-:W-:-:S04]  /*352d0*/  @!P3 LOP3.LUT R3, R3, R2, RZ, 0x3c, !PT ;  /* 0x000000020303b212 */ /* 0x004fc800078e3cff */
[----:B------:R-:W-:-:S04]  /*352e0*/  @!P3 LOP3.LUT R2, R3, R2, RZ, 0x3c, !PT ;  /* 0x000000020302b212 */ /* 0x000fc800078e3cff */
[----:B------:R-:W-:-:S05]  /*352f0*/  @!P3 LOP3.LUT R3, R3, R2, RZ, 0x3c, !PT ;  /* 0x000000020303b212 */ /* 0x000fca00078e3cff */
[----:B------:R-:W2:Y:S01]  /*35300*/  @!P3 LDG.E.U16 R15, desc[UR12][R2.64] ;  /* 0x0000000c020fb981 */ /* 0x000ea2000c1e1500 */
[----:B------:R-:W-:-:S04]  /*35310*/  LOP3.LUT R0, R0, 0x78, RZ, 0xfc, !PT ;  /* 0x0000007800007812 */ /* 0x000fc800078efcff */
[----:B------:R-:W-:Y:S01]  /*35320*/  ISETP.GE.AND P2, PT, R0, UR5, PT ;  /* 0x0000000500007c0c */ /* 0x000fe2000bf46270 */
[----:B--2---:R0:W-:Y:S04]  /*35330*/  STL [R1+0x268], R15 ;  /* 0x0002680f01007387 */ /* 0x0041e80000100800 */
[----:B0-----:R-:W2:Y:S04]  /*35340*/  LDL.LU R15, [R1+0x4078] ;  /* 0x00407800010f7983 */ /* 0x001ea80000300800 */
[----:B------:R-:W2:Y:S04]  /*35350*/  LDL R2, [R1+0x2fd4] ;  /* 0x002fd40001027983 */ /* 0x000ea80000100800 */
[----:B------:R-:W2:Y:S01]  /*35360*/  LDL R3, [R1+0x2ff0] ;  /* 0x002ff00001037983 */ /* 0x000ea20000100800 */
[----:B------:R-:W-:-:S02]  /*35370*/  PRMT R29, RZ, 0x7610, R29 ;  /* 0x00007610ff1d7816 */ /* 0x000fc4000000001d */
[----:B--2---:R-:W-:-:S04]  /*35380*/  @!P2 LOP3.LUT R3, R3, R2, RZ, 0x3c, !PT ;  /* 0x000000020303a212 */ /* 0x004fc800078e3cff */
[----:B------:R-:W-:-:S04]  /*35390*/  @!P2 LOP3.LUT R2, R3, R2, RZ, 0x3c, !PT ;  /* 0x000000020302a212 */ /* 0x000fc800078e3cff */
[----:B------:R-:W-:-:S05]  /*353a0*/  @!P2 LOP3.LUT R3, R3, R2, RZ, 0x3c, !PT ;  /* 0x000000020303a212 */ /* 0x000fca00078e3cff */
[----:B------:R-:W2:Y:S01]  /*353b0*/  @!P2 LDG.E.U16 R29, desc[UR12][R2.64] ;  /* 0x0000000c021da981 */ /* 0x000ea2000c1e1500 */
[----:B------:R-:W-:Y:S01]  /*353c0*/  PRMT R15, RZ, 0x7610, R15 ;  /* 0x00007610ff0f7816 */ /* 0x000fe2000000000f */
[----:B------:R-:W-:Y:S06]  /*353d0*/  BAR.SYNC.DEFER_BLOCKING 0x0 ;  /* 0x0000000000007b1d */ /* 0x000fec0000010000 */
[----:B--2---:R0:W-:Y:S04]  /*353e0*/  STL [R1+0x264], R29 ;  /* 0x0002641d01007387 */ /* 0x0041e80000100800 */
[----:B0-----:R-:W2:Y:S04]  /*353f0*/  LDL.LU R29, [R1+0x4074] ;  /* 0x00407400011d7983 */ /* 0x001ea80000300800 */
[----:B------:R-:W2:Y:S04]  /*35400*/  LDL R2, [R1+0x2e8c] ;  /* 0x002e8c0001027983 */ /* 0x000ea80000100800 */
[----:B------:R-:W2:Y:S02]  /*35410*/  LDL R3, [R1+0x2e90] ;  /* 0x002e900001037983 */ /* 0x000ea40000100800 */
        /* <DEDUP_REMOVED lines=1307> */
[----:B--2---:R0:W-:Y:S04]  /*3a5d0*/  STL [R1+0x20], R15 ;  /* 0x0000200f01007387 */ /* 0x0041e80000100800 */
[----:B0-----:R-:W2:Y:S04]  /*3a5e0*/  LDL R15, [R1+0x25cc] ;  /* 0x0025cc00010f7983 */ /* 0x001ea80000100800 */
        /* <DEDUP_REMOVED lines=36> */
[----:B------:R-:W-:-:S03]  /*3a830*/  PRMT R14, RZ, 0x7610, R14 ;  /* 0x00007610ff0e7816 */ /* 0x000fc6000000000e */
[----:B--2---:R0:W-:Y:S04]  /*3a840*/  STL [R1+0xc], R18 ;  /* 0x00000c1201007387 */ /* 0x0041e80000100800 */
[----:B0-----:R-:W2:Y:S04]  /*3a850*/  LDL.LU R18, [R1+0x3e20] ;  /* 0x003e200001127983 */ /* 0x001ea80000300800 */
[----:B------:R-:W2:Y:S01]  /*3a860*/  LDL R3, [R1+0x25c8] ;  /* 0x0025c80001037983 */ /* 0x000ea20000100800 */
[----:B------:R-:W-:Y:S01]  /*3a870*/  @!P1 IMAD.MOV.U32 R2, RZ, RZ, R15 ;  /* 0x000000ffff029224 */ /* 0x000fe200078e000f */
[----:B------:R-:W-:-:S02]  /*3a880*/  PRMT R19, RZ, 0x7610, R19 ;  /* 0x00007610ff137816 */ /* 0x000fc40000000013 */
[----:B------:R-:W3:Y:S04]  /*3a890*/  LDL R15, [R1+0x24c0] ;  /* 0x0024c000010f7983 */ /* 0x000ee80000100800 */
[----:B--2---:R0:W2:Y:S04]  /*3a8a0*/  @!P1 LDG.E.U16 R14, desc[UR12][R2.64] ;  /* 0x0000000c020e9981 */ /* 0x0040a8000c1e1500 */
[----:B------:R-:W0:Y:S04]  /*3a8b0*/  LDL R2, [R1+0x25c0] ;  /* 0x0025c00001027983 */ /* 0x000e280000100800 */
[----:B------:R-:W0:Y:S02]  /*3a8c0*/  LDL R3, [R1+0x25c4] ;  /* 0x0025c40001037983 */ /* 0x000e240000100800 */
        /* <DEDUP_REMOVED lines=15> */
[----:B--2---:R0:W-:Y:S04]  /*3a9c0*/  STL [R1], R20 ;  /* 0x0000001401007387 */ /* 0x0041e80000100800 */
        /* <DEDUP_REMOVED lines=14> */
[----:B------:R0:W3:Y:S04]  /*3aab0*/  @!P1 LDG.E.U16 R28, desc[UR12][R2.64] ;  /* 0x0000000c021c9981 */ /* 0x0000e8000c1e1500 */
[----:B--2---:R1:W-:Y:S01]  /*3aac0*/  STL [R1+0x3d80], R29 ;  /* 0x003d801d01007387 */ /* 0x0043e20000100800 */
[----:B------:R-:W-:Y:S01]  /*3aad0*/  PRMT R27, RZ, 0x7610, R27 ;  /* 0x00007610ff1b7816 */ /* 0x000fe2000000001b */
[----:B0-----:R-:W-:Y:S02]  /*3aae0*/  @!P0 IMAD.MOV.U32 R2, RZ, RZ, R14 ;  /* 0x000000ffff028224 */ /* 0x001fe400078e000e */
[----:B-1----:R-:W2:Y:S01]  /*3aaf0*/  LDL R29, [R1+0x2444] ;  /* 0x00244400011d7983 */ /* 0x002ea20000100800 */
[----:B------:R-:W-:-:S05]  /*3ab00*/  @!P0 IMAD.MOV.U32 R3, RZ, RZ, R15 ;  /* 0x000000ffff038224 */ /* 0x000fca00078e000f */
[----:B------:R-:W2:Y:S04]  /*3ab10*/  @!P0 LDG.E.U16 R27, desc[UR12][R2.64] ;  /* 0x0000000c021b8981 */ /* 0x000ea8000c1e1500 */
[----:B---3--:R0:W-:Y:S04]  /*3ab20*/  STL [R1+0x3d84], R28 ;  /* 0x003d841c01007387 */ /* 0x0081e80000100800 */
[----:B------:R-:W3:Y:S01]  /*3ab30*/  LDL R3, [R1+0x2448] ;  /* 0x0024480001037983 */ /* 0x000ee20000100800 */
[----:B------:R-:W-:-:S03]  /*3ab40*/  PRMT R26, RZ, 0x7610, R26 ;  /* 0x00007610ff1a7816 */ /* 0x000fc6000000001a */
[----:B------:R-:W3:Y:S04]  /*3ab50*/  LDL R15, [R1+0x23c8] ;  /* 0x0023c800010f7983 */ /* 0x000ee80000100800 */
[----:B------:R-:W3:Y:S04]  /*3ab60*/  LDL R14, [R1+0x23cc] ;  /* 0x0023cc00010e7983 */ /* 0x000ee80000100800 */
[----:B0-----:R-:W3:Y:S04]  /*3ab70*/  LDL R28, [R1+0x244c] ;  /* 0x00244c00011c7983 */ /* 0x001ee80000100800 */
[----:B--2---:R0:W-:Y:S01]  /*3ab80*/  STL [R1+0x3d88], R27 ;  /* 0x003d881b01007387 */ /* 0x0041e20000100800 */
[----:B------:R-:W-:-:S02]  /*3ab90*/  PRMT R25, RZ, 0x7610, R25 ;  /* 0x00007610ff197816 */ /* 0x000fc40000000019 */
[----:B------:R-:W-:Y:S01]  /*3aba0*/  PRMT R24, RZ, 0x7610, R24 ;  /* 0x00007610ff187816 */ /* 0x000fe20000000018 */
[----:B0-----:R-:W2:Y:S01]  /*3abb0*/  LDL R27, [R1+0x234c] ;  /* 0x00234c00011b7983 */ /* 0x001ea20000100800 */
[----:B---3--:R-:W-:-:S03]  /*3abc0*/  @!P1 IMAD.MOV.U32 R2, RZ, RZ, R28 ;  /* 0x000000ffff029224 */ /* 0x008fc600078e001c */
[----:B------:R-:W3:Y:S04]  /*3abd0*/  LDL R28, [R1+0x2348] ;  /* 0x00234800011c7983 */ /* 0x000ee80000100800 */
[----:B------:R0:W2:Y:S04]  /*3abe0*/  @!P1 LDG.E.U16 R26, desc[UR12][R2.64] ;  /* 0x0000000c021a9981 */ /* 0x0000a8000c1e1500 */
[----:B------:R-:W2:Y:S01]  /*3abf0*/  LDL R3, [R1+0x2440] ;  /* 0x0024400001037983 */ /* 0x000ea20000100800 */
[----:B0-----:R-:W-:-:S05]  /*3ac00*/  @!P0 IMAD.MOV.U32 R2, RZ, RZ, R29 ;  /* 0x000000ffff028224 */ /* 0x001fca00078e001d */
[----:B--2---:R0:W2:Y:S04]  /*3ac10*/  @!P0 LDG.E.U16 R25, desc[UR12][R2.64] ;  /* 0x0000000c02198981 */ /* 0x0040a8000c1e1500 */
[----:B------:R1:W-:Y:S04]  /*3ac20*/  STL [R1+0x3d8c], R26 ;  /* 0x003d8c1a01007387 */ /* 0x0003e80000100800 */
[----:B------:R-:W3:Y:S01]  /*3ac30*/  LDL R29, [R1+0x2340] ;  /* 0x00234000011d7983 */ /* 0x000ee20000100800 */
[----:B0-----:R-:W-:-:S03]  /*3ac40*/  @!P1 IMAD.MOV.U32 R2, RZ, RZ, R14 ;  /* 0x000000ffff029224 */ /* 0x001fc600078e000e */
[----:B-1----:R-:W3:Y:S01]  /*3ac50*/  LDL R26, [R1+0x2344] ;  /* 0x00234400011a7983 */ /* 0x002ee20000100800 */
[----:B------:R-:W-:-:S05]  /*3ac60*/  @!P1 IMAD.MOV.U32 R3, RZ, RZ, R15 ;  /* 0x000000ffff039224 */ /* 0x000fca00078e000f */
[----:B------:R0:W3:Y:S04]  /*3ac70*/  @!P1 LDG.E.U16 R24, desc[UR12][R2.64] ;  /* 0x0000000c02189981 */ /* 0x0000e8000c1e1500 */
[----:B--2---:R1:W-:Y:S04]  /*3ac80*/  STL [R1+0x3d90], R25 ;  /* 0x003d901901007387 */ /* 0x0043e80000100800 */
[----:B------:R-:W2:Y:S01]  /*3ac90*/  LDL R3, [R1+0x23c0] ;  /* 0x0023c00001037983 */ /* 0x000ea20000100800 */
[----:B------:R-:W-:Y:S02]  /*3aca0*/  PRMT R23, RZ, 0x7610, R23 ;  /* 0x00007610ff177816 */ /* 0x000fe40000000017 */
[----:B------:R-:W-:Y:S01]  /*3acb0*/  PRMT R22, RZ, 0x7610, R22 ;  /* 0x00007610ff167816 */ /* 0x000fe20000000016 */
[----:B------:R-:W2:Y:S04]  /*3acc0*/  LDL R15, [R1+0x22c8] ;  /* 0x0022c800010f7983 */ /* 0x000ea80000100800 */
[----:B------:R-:W2:Y:S04]  /*3acd0*/  LDL R14, [R1+0x22cc] ;  /* 0x0022cc00010e7983 */ /* 0x000ea80000100800 */
[----:B-1----:R-:W0:Y:S02]  /*3ace0*/  LDL R25, [R1+0x23c4] ;  /* 0x0023c40001197983 */ /* 0x002e240000100800 */
[----:B0-----:R-:W-:-:S05]  /*3acf0*/  @!P0 IMAD.MOV.U32 R2, RZ, RZ, R25 ;  /* 0x000000ffff028224 */ /* 0x001fca00078e0019 */
[----:B--2---:R0:W2:Y:S04]  /*3ad00*/  @!P0 LDG.E.U16 R23, desc[UR12][R2.64] ;  /* 0x0000000c02178981 */ /* 0x0040a8000c1e1500 */
[----:B---3--:R-:W-:Y:S01]  /*3ad10*/  STL [R1+0x3d94], R24 ;  /* 0x003d941801007387 */ /* 0x008fe20000100800 */
[----:B0-----:R-:W-:Y:S02]  /*3ad20*/  @!P1 IMAD.MOV.U32 R2, RZ, RZ, R27 ;  /* 0x000000ffff029224 */ /* 0x001fe400078e001b */
[----:B------:R-:W-:-:S05]  /*3ad30*/  @!P1 IMAD.MOV.U32 R3, RZ, RZ, R28 ;  /* 0x000000ffff039224 */ /* 0x000fca00078e001c */
[----:B------:R0:W3:Y:S04]  /*3ad40*/  @!P1 LDG.E.U16 R22, desc[UR12][R2.64] ;  /* 0x0000000c02169981 */ /* 0x0000e8000c1e1500 */
[----:B--2---:R1:W-:Y:S04]  /*3ad50*/  STL [R1+0x3d98], R23 ;  /* 0x003d981701007387 */ /* 0x0043e80000100800 */
[----:B------:R-:W2:Y:S04]  /*3ad60*/  LDL R28, [R1+0x22c0] ;  /* 0x0022c000011c7983 */ /* 0x000ea80000100800 */
[----:B------:R-:W4:Y:S01]  /*3ad70*/  LDL R27, [R1+0x22c4] ;  /* 0x0022c400011b7983 */ /* 0x000f220000100800 */
[----:B------:R-:W-:Y:S01]  /*3ad80*/  PRMT R21, RZ, 0x7610, R21 ;  /* 0x00007610ff157816 */ /* 0x000fe20000000015 */
[----:B0-----:R-:W-:-:S02]  /*3ad90*/  @!P0 IMAD.MOV.U32 R2, RZ, RZ, R26 ;  /* 0x000000ffff028224 */ /* 0x001fc400078e001a */
[----:B------:R-:W-:Y:S01]  /*3ada0*/  @!P0 IMAD.MOV.U32 R3, RZ, RZ, R29 ;  /* 0x000000ffff038224 */ /* 0x000fe200078e001d */
[----:B------:R-:W-:-:S04]  /*3adb0*/  PRMT R0, RZ, 0x7610, R0 ;  /* 0x00007610ff007816 */ /* 0x000fc80000000000 */
[----:B------:R0:W4:Y:S04]  /*3adc0*/  @!P0 LDG.E.U16 R21, desc[UR12][R2.64] ;  /* 0x0000000c02158981 */ /* 0x000128000c1e1500 */
[----:B------:R2:W4:Y:S04]  /*3add0*/  @!P1 LDG.E.U16 R0, desc[UR12][R14.64] ;  /* 0x0000000c0e009981 */ /* 0x000528000c1e1500 */
[----:B---3--:R3:W-:Y:S04]  /*3ade0*/  STL [R1+0x3d9c], R22 ;  /* 0x003d9c1601007387 */ /* 0x0087e80000100800 */
[----:B-1----:R-:W4:Y:S01]  /*3adf0*/  LDL R23, [R1+0x2248] ;  /* 0x0022480001177983 */ /* 0x002f220000100800 */
[----:B0-----:R-:W-:-:S03]  /*3ae00*/  PRMT R3, RZ, 0x7610, R3 ;  /* 0x00007610ff037816 */ /* 0x001fc60000000003 */
[----:B---3--:R-:W3:Y:S01]  /*3ae10*/  LDL R22, [R1+0x224c] ;  /* 0x00224c0001167983 */ /* 0x008ee20000100800 */
[----:B--2---:R-:W-:Y:S02]  /*3ae20*/  @!P0 IMAD.MOV.U32 R15, RZ, RZ, R28 ;  /* 0x000000ffff0f8224 */ /* 0x004fe400078e001c */
[----:B----4-:R-:W-:-:S05]  /*3ae30*/  @!P0 IMAD.MOV.U32 R14, RZ, RZ, R27 ;  /* 0x000000ffff0e8224 */ /* 0x010fca00078e001b */
[----:B------:R0:W2:Y:S04]  /*3ae40*/  @!P0 LDG.E.U16 R3, desc[UR12][R14.64] ;  /* 0x0000000c0e038981 */ /* 0x0000a8000c1e1500 */
[----:B------:R1:W-:Y:S04]  /*3ae50*/  STL [R1+0x3da0], R21 ;  /* 0x003da01501007387 */ /* 0x0003e80000100800 */
[----:B------:R-:W4:Y:S04]  /*3ae60*/  LDL R26, [R1+0x2240] ;  /* 0x00224000011a7983 */ /* 0x000f280000100800 */
[----:B------:R-:W4:Y:S01]  /*3ae70*/  LDL R25, [R1+0x2244] ;  /* 0x0022440001197983 */ /* 0x000f220000100800 */
[----:B------:R-:W-:-:S03]  /*3ae80*/  PRMT R18, RZ, 0x7610, R18 ;  /* 0x00007610ff127816 */ /* 0x000fc60000000012 */
[----:B------:R-:W4:Y:S04]  /*3ae90*/  LDL R24, [R1+0x21c8] ;  /* 0x0021c80001187983 */ /* 0x000f280000100800 */
[----:B------:R-:W4:Y:S01]  /*3aea0*/  LDL R2, [R1+0x21cc] ;  /* 0x0021cc0001027983 */ /* 0x000f220000100800 */
[----:B0-----:R-:W-:-:S03]  /*3aeb0*/  @!P1 IMAD.MOV.U32 R15, RZ, RZ, R23 ;  /* 0x000000ffff0f9224 */ /* 0x001fc600078e0017 */
[----:B------:R-:W-:Y:S01]  /*3aec0*/  STL [R1+0x3da4], R0 ;  /* 0x003da40001007387 */ /* 0x000fe20000100800 */
[----:B---3--:R-:W-:-:S05]  /*3aed0*/  @!P1 IMAD.MOV.U32 R14, RZ, RZ, R22 ;  /* 0x000000ffff0e9224 */ /* 0x008fca00078e0016 */
[----:B------:R4:W3:Y:S04]  /*3aee0*/  @!P1 LDG.E.U16 R18, desc[UR12][R14.64] ;  /* 0x0000000c0e129981 */ /* 0x0008e8000c1e1500 */
[----:B--2---:R0:W-:Y:S04]  /*3aef0*/  STL [R1+0x3da8], R3 ;  /* 0x003da80301007387 */ /* 0x0041e80000100800 */
[----:B------:R-:W2:Y:S04]  /*3af00*/  LDL R23, [R1+0x2ef4] ;  /* 0x002ef40001177983 */ /* 0x000ea80000100800 */
[----:B------:R-:W2:Y:S04]  /*3af10*/  LDL R22, [R1+0x2efc] ;  /* 0x002efc0001167983 */ /* 0x000ea80000100800 */
[----:B-1----:R-:W2:Y:S04]  /*3af20*/  LDL R21, [R1+0x2ef8] ;  /* 0x002ef80001157983 */ /* 0x002ea80000100800 */
[----:B0-----:R-:W2:Y:S01]  /*3af30*/  LDL R3, [R1+0x2f00] ;  /* 0x002f000001037983 */ /* 0x001ea20000100800 */
[----:B------:R-:W-:Y:S01]  /*3af40*/  PRMT R19, RZ, 0x7610, R19 ;  /* 0x00007610ff137816 */ /* 0x000fe20000000013 */
[----:B----4-:R-:W-:-:S02]  /*3af50*/  @!P0 IMAD.MOV.U32 R14, RZ, RZ, R25 ;  /* 0x000000ffff0e8224 */ /* 0x010fc400078e0019 */
[----:B------:R-:W-:Y:S01]  /*3af60*/  @!P0 IMAD.MOV.U32 R15, RZ, RZ, R26 ;  /* 0x000000ffff0f8224 */ /* 0x000fe200078e001a */
[----:B------:R-:W-:-:S04]  /*3af70*/  PRMT R20, RZ, 0x7610, R20 ;  /* 0x00007610ff147816 */ /* 0x000fc80000000014 */
[----:B------:R0:W4:Y:S04]  /*3af80*/  @!P0 LDG.E.U16 R19, desc[UR12][R14.64] ;  /* 0x0000000c0e138981 */ /* 0x000128000c1e1500 */
[----:B---3--:R1:W-:Y:S01]  /*3af90*/  STL [R1+0x3dac], R18 ;  /* 0x003dac1201007387 */ /* 0x0083e20000100800 */
[----:B0-----:R-:W-:Y:S02]  /*3afa0*/  @!P1 IMAD.MOV.U32 R14, RZ, RZ, R2 ;  /* 0x000000ffff0e9224 */ /* 0x001fe400078e0002 */
[----:B------:R-:W-:-:S05]  /*3afb0*/  @!P1 IMAD.MOV.U32 R15, RZ, RZ, R24 ;  /* 0x000000ffff0f9224 */ /* 0x000fca00078e0018 */
[----:B------:R2:W3:Y:S01]  /*3afc0*/  @!P1 LDG.E.U16 R20, desc[UR12][R14.64] ;  /* 0x0000000c0e149981 */ /* 0x0004e2000c1e1500 */
[----:B-1----:R-:W-:Y:S02]  /*3afd0*/  PRMT R18, RZ, 0x7610, R18 ;  /* 0x00007610ff127816 */ /* 0x002fe40000000012 */
[----:B------:R-:W-:Y:S01]  /*3afe0*/  PRMT R0, RZ, 0x7610, R0 ;  /* 0x00007610ff007816 */ /* 0x000fe20000000000 */
[----:B--2---:R-:W-:Y:S02]  /*3aff0*/  @!P1 IMAD.MOV.U32 R15, RZ, RZ, R23 ;  /* 0x000000ffff0f9224 */ /* 0x004fe400078e0017 */
[----:B------:R-:W-:-:S05]  /*3b000*/  @!P1 IMAD.MOV.U32 R14, RZ, RZ, R22 ;  /* 0x000000ffff0e9224 */ /* 0x000fca00078e0016 */
[----:B------:R0:W2:Y:S02]  /*3b010*/  @!P1 LDG.E.U16 R18, desc[UR12][R14.64] ;  /* 0x0000000c0e129981 */ /* 0x0000a4000c1e1500 */
[----:B0-----:R-:W-:Y:S02]  /*3b020*/  @!P0 IMAD.MOV.U32 R14, RZ, RZ, R3 ;  /* 0x000000ffff0e8224 */ /* 0x001fe400078e0003 */
[----:B------:R-:W-:-:S05]  /*3b030*/  @!P0 IMAD.MOV.U32 R15, RZ, RZ, R21 ;  /* 0x000000ffff0f8224 */ /* 0x000fca00078e0015 */
[----:B------:R-:W2:Y:S01]  /*3b040*/  @!P0 LDG.E.U16 R0, desc[UR12][R14.64] ;  /* 0x0000000c0e008981 */ /* 0x000ea2000c1e1500 */
[----:B------:R-:W0:Y:S03]  /*3b050*/  S2R R29, SR_TID.X ;  /* 0x00000000001d7919 */ /* 0x000e260000002100 */
[----:B----4-:R-:W-:Y:S04]  /*3b060*/  STL [R1+0x3db0], R19 ;  /* 0x003db01301007387 */ /* 0x010fe80000100800 */
[----:B---3--:R1:W-:Y:S04]  /*3b070*/  STL [R1+0x3db4], R20 ;  /* 0x003db41401007387 */ /* 0x0083e80000100800 */
[----:B-1----:R-:W3:Y:S04]  /*3b080*/  LDL.LU R20, [R1+0x2ac] ;  /* 0x0002ac0001147983 */ /* 0x002ee80000300800 */
[----:B------:R-:W4:Y:S01]  /*3b090*/  LDL.LU R19, [R1+0x2a8] ;  /* 0x0002a80001137983 */ /* 0x000f220000300800 */
[----:B0-----:R-:W-:-:S05]  /*3b0a0*/  LOP3.LUT R29, R29, 0x3f, RZ, 0xc0, !PT ;  /* 0x0000003f1d1d7812 */ /* 0x001fca00078ec0ff */
[----:B------:R-:W-:Y:S01]  /*3b0b0*/  IMAD.SHL.U32 R2, R29, 0x2, RZ ;  /* 0x000000021d027824 */ /* 0x000fe200078e00ff */
[----:B--2---:R0:W-:Y:S04]  /*3b0c0*/  STL [R1+0xf00], R18 ;  /* 0x000f001201007387 */ /* 0x0041e80000100800 */
[----:B0-----:R-:W2:Y:S04]  /*3b0d0*/  LDL.LU R18, [R1+0x2a4] ;  /* 0x0002a40001127983 */ /* 0x001ea80000300800 */
[----:B------:R-:W2:Y:S04]  /*3b0e0*/  LDL.LU R3, [R1+0x2a0] ;  /* 0x0002a00001037983 */ /* 0x000ea80000300800 */
[----:B------:R0:W-:Y:S04]  /*3b0f0*/  STL [R1+0xefc], R0 ;  /* 0x000efc0001007387 */ /* 0x0001e80000100800 */
[----:B0-----:R-:W2:Y:S04]  /*3b100*/  LDL.LU R0, [R1+0x29c] ;  /* 0x00029c0001007983 */ /* 0x001ea80000300800 */
[----:B------:R-:W2:Y:S04]  /*3b110*/  LDL.LU R21, [R1+0x298] ;  /* 0x0002980001157983 */ /* 0x000ea80000300800 */
        /* <DEDUP_REMOVED lines=465> */
[----:B0-----:R-:W2:Y:S04]  /*3ce30*/  LDL.LU R15, [R1+0x2b0] ;  /* 0x0002b000010f7983 */ /* 0x001ea80000300800 */
        /* <DEDUP_REMOVED lines=319> */
[----:B------:R-:W0:Y:S03]  /*3e230*/  S2UR UR6, SR_CgaCtaId ;  /* 0x00000000000679c3 */ /* 0x000e260000008800 */
        /* <DEDUP_REMOVED lines=22> */
[----:B------:R-:W-:-:S03]  /*3e3a0*/  UMOV UR5, 0x400 ;  /* 0x0000040000057882 */ /* 0x000fc60000000000 */
[----:B------:R-:W-:Y:S04]  /*3e3b0*/  STL [R1+0x3d78], R14 ;  /* 0x003d780e01007387 */ /* 0x000fe80000100800 */
[----:B------:R1:W-:Y:S01]  /*3e3c0*/  STL [R1+0x3dbc], R14 ;  /* 0x003dbc0e01007387 */ /* 0x0003e20000100800 */
[----:B0-----:R-:W-:-:S03]  /*3e3d0*/  ULEA UR5, UR6, UR5, 0x18 ;  /* 0x0000000506057291 */ /* 0x001fc6000f8ec0ff */
[----:B-1----:R-:W2:Y:S04]  /*3e3e0*/  LDL.LU R14, [R1+0x264] ;  /* 0x00026400010e7983 */ /* 0x002ea80000300800 */
        /* <DEDUP_REMOVED lines=8> */
[----:B------:R-:W-:Y:S04]  /*3e470*/  STS.U16 [R2+UR5+0x20100], R5 ;  /* 0x0201000502007988 */ /* 0x000fe80008000405 */
[----:B------:R0:W-:Y:S04]  /*3e480*/  STL [R1+0x3dc0], R5 ;  /* 0x003dc00501007387 */ /* 0x0001e80000100800 */
[----:B0-----:R-:W3:Y:S04]  /*3e490*/  LDL.LU R5, [R1+0x26c] ;  /* 0x00026c0001057983 */ /* 0x001ee80000300800 */
        /* <DEDUP_REMOVED lines=11> */
[----:B------:R-:W-:Y:S04]  /*3e550*/  STS.U16 [R2+UR5+0x20300], R16 ;  /* 0x0203001002007988 */ /* 0x000fe80008000405 */
[----:B0-----:R-:W4:Y:S04]  /*3e560*/  LDL.LU R17, [R1+0x274] ;  /* 0x0002740001117983 */ /* 0x001f280000300800 */
[----:B------:R0:W-:Y:S04]  /*3e570*/  STL [R1+0x3dc8], R16 ;  /* 0x003dc81001007387 */ /* 0x0001e80000100800 */
[----:B0-----:R-:W4:Y:S04]  /*3e580*/  LDL.LU R16, [R1+0x284] ;  /* 0x0002840001107983 */ /* 0x001f280000300800 */
[----:B------:R-:W-:Y:S04]  /*3e590*/  STL [R1+0x3dcc], R13 ;  /* 0x003dcc0d01007387 */ /* 0x000fe80000100800 */
[----:B------:R-:W-:Y:S04]  /*3e5a0*/  STL [R1+0x3dd0], R12 ;  /* 0x003dd00c01007387 */ /* 0x000fe80000100800 */
[----:B------:R-:W-:Y:S04]  /*3e5b0*/  STL [R1+0x3dd4], R11 ;  /* 0x003dd40b01007387 */ /* 0x000fe80000100800 */
[----:B------:R-:W-:Y:S04]  /*3e5c0*/  STL [R1+0x3dd8], R10 ;  /* 0x003dd80a01007387 */ /* 0x000fe80000100800 */
[----:B------:R0:W-:Y:S04]  /*3e5d0*/  STS.U16 [R2+UR5+0x20000], R4 ;  /* 0x0200000402007988 */ /* 0x0001e80008000405 */
[----:B------:R-:W-:Y:S04]  /*3e5e0*/  STL [R1+0x3ddc], R9 ;  /* 0x003ddc0901007387 */ /* 0x000fe80000100800 */
[----:B------:R-:W-:Y:S04]  /*3e5f0*/  STS.U16 [R2+UR5+0x20400], R13 ;  /* 0x0204000d02007988 */ /* 0x000fe80008000405 */
[----:B------:R-:W-:Y:S04]  /*3e600*/  STS.U16 [R2+UR5+0x20500], R12 ;  /* 0x0205000c02007988 */ /* 0x000fe80008000405 */
[----:B------:R-:W-:Y:S04]  /*3e610*/  STS.U16 [R2+UR5+0x20600], R11 ;  /* 0x0206000b02007988 */ /* 0x000fe80008000405 */
[----:B------:R-:W-:Y:S04]  /*3e620*/  STS.U16 [R2+UR5+0x20700], R10 ;  /* 0x0207000a02007988 */ /* 0x000fe80008000405 */
[----:B------:R-:W-:Y:S04]  /*3e630*/  STS.U16 [R2+UR5+0x20800], R9 ;  /* 0x0208000902007988 */ /* 0x000fe80008000405 */
[----:B------:R-:W-:Y:S04]  /*3e640*/  STS.U16 [R2+UR5+0x20900], R8 ;  /* 0x0209000802007988 */ /* 0x000fe80008000405 */
[----:B------:R-:W-:Y:S04]  /*3e650*/  STL [R1+0x3de0], R8 ;  /* 0x003de00801007387 */ /* 0x000fe80000100800 */
[----:B------:R-:W-:Y:S04]  /*3e660*/  STS.U16 [R2+UR5+0x20a00], R7 ;  /* 0x020a000702007988 */ /* 0x000fe80008000405 */
[----:B------:R-:W-:Y:S01]  /*3e670*/  STS.U16 [R2+UR5+0x20b00], R6 ;  /* 0x020b000602007988 */ /* 0x000fe20008000405 */
[----:B0-----:R-:W-:-:S03]  /*3e680*/  LOP3.LUT R4, R2, 0x10, RZ, 0x3c, !PT ;  /* 0x0000001002047812 */ /* 0x001fc600078e3cff */
[----:B--2---:R-:W-:Y:S04]  /*3e690*/  STS.U16 [R2+UR5+0x20f00], R14 ;  /* 0x020f000e02007988 */ /* 0x004fe80008000405 */
[----:B---3--:R-:W-:Y:S04]  /*3e6a0*/  STS.U16 [R2+UR5+0x20e00], R5 ;  /* 0x020e000502007988 */ /* 0x008fe80008000405 */
[----:B----4-:R-:W-:Y:S04]  /*3e6b0*/  STS.U16 [R2+UR5+0x20d00], R17 ;  /* 0x020d001102007988 */ /* 0x010fe80008000405 */
[----:B------:R0:W-:Y:S04]  /*3e6c0*/  STS.U16 [R2+UR5+0x20c00], R16 ;  /* 0x020c001002007988 */ /* 0x0001e80008000405 */
[----:B0-----:R-:W2:Y:S04]  /*3e6d0*/  LDL.LU R2, [R1+0x278] ;  /* 0x0002780001027983 */ /* 0x001ea80000300800 */
[----:B------:R-:W3:Y:S04]  /*3e6e0*/  LDL.LU R6, [R1+0x258] ;  /* 0x0002580001067983 */ /* 0x000ee80000300800 */
[----:B------:R-:W-:Y:S04]  /*3e6f0*/  STS.U16 [R4+UR5+0x20080], R15 ;  /* 0x0200800f04007988 */ /* 0x000fe80008000405 */
        /* <DEDUP_REMOVED lines=14> */
[----:B---3--:R0:W-:Y:S04]  /*3e7e0*/  STL [R1+0x3e14], R6 ;  /* 0x003e140601007387 */ /* 0x0081e80000100800 */
[----:B0-----:R-:W3:Y:S04]  /*3e7f0*/  LDL.LU R6, [R1+0x260] ;  /* 0x0002600001067983 */ /* 0x001ee80000300800 */
[----:B------:R-:W4:Y:S04]  /*3e800*/  LDL.LU R7, [R1+0x254] ;  /* 0x0002540001077983 */ /* 0x000f280000300800 */
        /* <DEDUP_REMOVED lines=25> */
[----:B--2---:R-:W-:Y:S04]  /*3e9a0*/  STS.U16 [R4+UR5+0x20f80], R2 ;  /* 0x020f800204007988 */ /* 0x004fe80008000405 */
[----:B------:R0:W-:Y:S04]  /*3e9b0*/  STL [R1+0x3de4], R4 ;  /* 0x003de40401007387 */ /* 0x0001e80000100800 */
[----:B0-----:R-:W2:Y:S01]  /*3e9c0*/  LDL.LU R4, [R1+0x25c] ;  /* 0x00025c0001047983 */ /* 0x001ea20000300800 */
[----:B------:R-:W0:Y:S02]  /*3e9d0*/  S2R R2, SR_TID.X ;  /* 0x0000000000027919 */ /* 0x000e240000002100 */
[----:B0-----:R-:W-:-:S05]  /*3e9e0*/  LOP3.LUT R2, R2, 0x3f, RZ, 0xc0, !PT ;  /* 0x0000003f02027812 */ /* 0x001fca00078ec0ff */
[----:B------:R-:W-:-:S05]  /*3e9f0*/  IMAD.SHL.U32 R2, R2, 0x2, RZ ;  /* 0x0000000202027824 */ /* 0x000fca00078e00ff */
[----:B---3--:R0:W-:Y:S04]  /*3ea00*/  STS.U16 [R2+UR5+0x1f880], R6 ;  /* 0x01f8800602007988 */ /* 0x0081e80008000405 */
[----:B0-----:R-:W3:Y:S04]  /*3ea10*/  LDL.LU R6, [R1+0x3e14] ;  /* 0x003e140001067983 */ /* 0x001ee80000300800 */
[----:B--2---:R0:W-:Y:S04]  /*3ea20*/  STS.U16 [R2+UR5], R4 ;  /* 0x0000000402007988 */ /* 0x0041e80008000405 */
[----:B0-----:R-:W2:Y:S04]  /*3ea30*/  LDL.LU R4, [R1+0x1e0] ;  /* 0x0001e00001047983 */ /* 0x001ea80000300800 */
[----:B--2---:R0:W-:Y:S04]  /*3ea40*/  STL [R1+0x3e08], R4 ;  /* 0x003e080401007387 */ /* 0x0041e80000100800 */
[----:B0-----:R-:W2:Y:S04]  /*3ea50*/  LDL.LU R4, [R1+0x1e4] ;  /* 0x0001e40001047983 */ /* 0x001ea80000300800 */
[----:B--2---:R0:W-:Y:S04]  /*3ea60*/  STL [R1+0x3e0c], R4 ;  /* 0x003e0c0401007387 */ /* 0x0041e80000100800 */
[----:B0-----:R-:W2:Y:S04]  /*3ea70*/  LDL.LU R4, [R1+0x1e8] ;  /* 0x0001e80001047983 */ /* 0x001ea80000300800 */
[----:B---3--:R-:W-:Y:S04]  /*3ea80*/  STS.U16 [R2+UR5+0x80], R6 ;  /* 0x0000800602007988 */ /* 0x008fe80008000405 */
[----:B----4-:R-:W-:Y:S04]  /*3ea90*/  STS.U16 [R2+UR5+0x800], R7 ;  /* 0x0008000702007988 */ /* 0x010fe80008000405 */
        /* <DEDUP_REMOVED lines=25> */
[----:B------:R0:W-:Y:S04]  /*3ec30*/  STS.U16 [R2+UR5+0x3800], R20 ;  /* 0x0038001402007988 */ /* 0x0001e80008000405 */
[----:B------:R-:W3:Y:S04]  /*3ec40*/  LDL.LU R15, [R1+0x1ac] ;  /* 0x0001ac00010f7983 */ /* 0x000ee80000300800 */
[----:B------:R1:W-:Y:S04]  /*3ec50*/  STS.U16 [R2+UR5+0x3880], R19 ;  /* 0x0038801302007988 */ /* 0x0003e80008000405 */
[----:B------:R0:W-:Y:S04]  /*3ec60*/  STS.U16 [R2+UR5+0x4000], R18 ;  /* 0x0040001202007988 */ /* 0x0001e80008000405 */
[----:B------:R0:W-:Y:S04]  /*3ec70*/  STS.U16 [R2+UR5+0x4080], R3 ;  /* 0x0040800302007988 */ /* 0x0001e80008000405 */
[----:B------:R1:W-:Y:S04]  /*3ec80*/  STS.U16 [R2+UR5+0x4800], R0 ;  /* 0x0048000002007988 */ /* 0x0003e80008000405 */
[----:B------:R1:W-:Y:S04]  /*3ec90*/  STS.U16 [R2+UR5+0x4880], R21 ;  /* 0x0048801502007988 */ /* 0x0003e80008000405 */
[----:B0-----:R-:W3:Y:S04]  /*3eca0*/  LDL.LU R20, [R1+0x1a8] ;  /* 0x0001a80001147983 */ /* 0x001ee80000300800 */
[----:B-1----:R-:W3:Y:S04]  /*3ecb0*/  LDL.LU R19, [R1+0x1a4] ;  /* 0x0001a40001137983 */ /* 0x002ee80000300800 */
        /* <DEDUP_REMOVED lines=18> */
[----:B0-----:R-:W3:Y:S04]  /*3ede0*/  LDL.LU R28, [R1+0x178] ;  /* 0x00017800011c7983 */ /* 0x001ee80000300800 */
[----:B-1----:R-:W3:Y:S04]  /*3edf0*/  LDL.LU R29, [R1+0x174] ;  /* 0x00017400011d7983 */ /* 0x002ee80000300800 */
[----:B--2---:R0:W-:Y:S04]  /*3ee00*/  STS.U16 [R2+UR5+0x7000], R4 ;  /* 0x0070000402007988 */ /* 0x0041e80008000405 */
[----:B0-----:R-:W2:Y:S04]  /*3ee10*/  LDL.LU R4, [R1+0x3e10] ;  /* 0x003e100001047983 */ /* 0x001ea80000300800 */
[----:B--2---:R0:W-:Y:S04]  /*3ee20*/  STS.U16 [R2+UR5+0x7080], R4 ;  /* 0x0070800402007988 */ /* 0x0041e80008000405 */
[----:B0-----:R-:W2:Y:S04]  /*3ee30*/  LDL.LU R4, [R1+0x3e0c] ;  /* 0x003e0c0001047983 */ /* 0x001ea80000300800 */
[----:B--2---:R0:W-:Y:S04]  /*3ee40*/  STS.U16 [R2+UR5+0x7800], R4 ;  /* 0x0078000402007988 */ /* 0x0041e80008000405 */
[----:B0-----:R-:W2:Y:S04]  /*3ee50*/  LDL.LU R4, [R1+0x3e08] ;  /* 0x003e080001047983 */ /* 0x001ea80000300800 */
[----:B--2---:R0:W-:Y:S04]  /*3ee60*/  STS.U16 [R2+UR5+0x7880], R4 ;  /* 0x0078800402007988 */ /* 0x0041e80008000405 */
        /* <DEDUP_REMOVED lines=135> */
[----:B----4-:R0:W-:Y:S04]  /*3f6e0*/  STS.U16 [R2+UR5+0x17880], R7 ;  /* 0x0178800702007988 */ /* 0x0101e80008000405 */
[----:B0-----:R-:W4:Y:S04]  /*3f6f0*/  LDL.LU R7, [R1+0x78] ;  /* 0x0000780001077983 */ /* 0x001f280000300800 */
[----:B--2---:R0:W-:Y:S04]  /*3f700*/  STS.U16 [R2+UR5+0x17080], R4 ;  /* 0x0170800402007988 */ /* 0x0041e80008000405 */
[----:B0-----:R-:W2:Y:S04]  /*3f710*/  LDL.LU R4, [R1+0x6c] ;  /* 0x00006c0001047983 */ /* 0x001ea80000300800 */
[----:B--2---:R0:W-:Y:S04]  /*3f720*/  STL [R1+0x3de8], R4 ;  /* 0x003de80401007387 */ /* 0x0041e80000100800 */
[----:B0-----:R-:W2:Y:S04]  /*3f730*/  LDL.LU R4, [R1+0x70] ;  /* 0x0000700001047983 */ /* 0x001ea80000300800 */
[----:B---3--:R-:W-:Y:S04]  /*3f740*/  STS.U16 [R2+UR5+0x18000], R8 ;  /* 0x0180000802007988 */ /* 0x008fe80008000405 */
        /* <DEDUP_REMOVED lines=39> */
[----:B----4-:R-:W4:Y:S04]  /*3f9c0*/  LDL.LU R23, [R1+0x20] ;  /* 0x0000200001177983 */ /* 0x010f280000300800 */
        /* <DEDUP_REMOVED lines=14> */
[----:B-1----:R-:W3:Y:S04]  /*3fab0*/  LDL.LU R7, [R1] ;  /* 0x0000000001077983 */ /* 0x002ee80000300800 */
[----:B--2---:R0:W-:Y:S04]  /*3fac0*/  STS.U16 [R2+UR5+0x1e800], R4 ;  /* 0x01e8000402007988 */ /* 0x0041e80008000405 */
[----:B0-----:R-:W2:Y:S04]  /*3fad0*/  LDL.LU R4, [R1+0x3dec] ;  /* 0x003dec0001047983 */ /* 0x001ea80000300800 */
[----:B--2---:R0:W-:Y:S04]  /*3fae0*/  STS.U16 [R2+UR5+0x1e880], R4 ;  /* 0x01e8800402007988 */ /* 0x0041e80008000405 */
[----:B0-----:R-:W2:Y:S04]  /*3faf0*/  LDL.LU R4, [R1+0x3de8] ;  /* 0x003de80001047983 */ /* 0x001ea80000300800 */
[----:B---3--:R-:W-:Y:S04]  /*3fb00*/  STS.U16 [R2+UR5+0x1f080], R8 ;  /* 0x01f0800802007988 */ /* 0x008fe80008000405 */
[----:B--2---:R0:W-:Y:S04]  /*3fb10*/  STS.U16 [R2+UR5+0x1f000], R4 ;  /* 0x01f0000402007988 */ /* 0x0041e80008000405 */
[----:B0-----:R-:W2:Y:S04]  /*3fb20*/  LDL.LU R4, [R1+0x3de4] ;  /* 0x003de40001047983 */ /* 0x001ea80000300800 */
[----:B------:R-:W3:Y:S04]  /*3fb30*/  LDL.LU R8, [R1+0x3de0] ;  /* 0x003de00001087983 */ /* 0x000ee80000300800 */
[----:B------:R0:W-:Y:S04]  /*3fb40*/  STS.U16 [R2+UR5+0x1f800], R9 ;  /* 0x01f8000902007988 */ /* 0x0001e80008000405 */
[----:B0-----:R-:W3:Y:S04]  /*3fb50*/  LDL.LU R9, [R1+0x3ddc] ;  /* 0x003ddc0001097983 */ /* 0x001ee80000300800 */
[----:B--2---:R0:W-:Y:S04]  /*3fb60*/  STS.U16 [R4+UR5+0x100], R10 ;  /* 0x0001000a04007988 */ /* 0x0041e80008000405 */
[----:B------:R1:W-:Y:S04]  /*3fb70*/  STS.U16 [R4+UR5+0x180], R11 ;  /* 0x0001800b04007988 */ /* 0x0003e80008000405 */
[----:B------:R2:W-:Y:S04]  /*3fb80*/  STS.U16 [R4+UR5+0x900], R12 ;  /* 0x0009000c04007988 */ /* 0x0005e80008000405 */
[----:B------:R0:W-:Y:S04]  /*3fb90*/  STS.U16 [R4+UR5+0x980], R13 ;  /* 0x0009800d04007988 */ /* 0x0001e80008000405 */
[----:B------:R1:W-:Y:S04]  /*3fba0*/  STS.U16 [R4+UR5+0x1100], R16 ;  /* 0x0011001004007988 */ /* 0x0003e80008000405 */
[----:B------:R2:W-:Y:S04]  /*3fbb0*/  STS.U16 [R4+UR5+0x1180], R17 ;  /* 0x0011801104007988 */ /* 0x0005e80008000405 */
[----:B0-----:R-:W3:Y:S04]  /*3fbc0*/  LDL.LU R10, [R1+0x3dd8] ;  /* 0x003dd800010a7983 */ /* 0x001ee80000300800 */
[----:B-1----:R-:W3:Y:S04]  /*3fbd0*/  LDL.LU R11, [R1+0x3dd4] ;  /* 0x003dd400010b7983 */ /* 0x002ee80000300800 */
[----:B--2---:R-:W2:Y:S04]  /*3fbe0*/  LDL.LU R12, [R1+0x3dd0] ;  /* 0x003dd000010c7983 */ /* 0x004ea80000300800 */
[----:B------:R-:W2:Y:S04]  /*3fbf0*/  LDL.LU R13, [R1+0x3dcc] ;  /* 0x003dcc00010d7983 */ /* 0x000ea80000300800 */
[----:B------:R-:W2:Y:S04]  /*3fc00*/  LDL.LU R16, [R1+0x3dc8] ;  /* 0x003dc80001107983 */ /* 0x000ea80000300800 */
[----:B------:R-:W2:Y:S04]  /*3fc10*/  LDL.LU R17, [R1+0x3dc4] ;  /* 0x003dc40001117983 */ /* 0x000ea80000300800 */
[----:B------:R0:W-:Y:S04]  /*3fc20*/  STS.U16 [R4+UR5+0x1900], R5 ;  /* 0x0019000504007988 */ /* 0x0001e80008000405 */
[----:B------:R1:W-:Y:S04]  /*3fc30*/  STS.U16 [R4+UR5+0x1980], R14 ;  /* 0x0019800e04007988 */ /* 0x0003e80008000405 */
[----:B------:R0:W-:Y:S04]  /*3fc40*/  STS.U16 [R4+UR5+0x2100], R15 ;  /* 0x0021000f04007988 */ /* 0x0001e80008000405 */
[----:B------:R0:W-:Y:S04]  /*3fc50*/  STS.U16 [R4+UR5+0x2180], R20 ;  /* 0x0021801404007988 */ /* 0x0001e80008000405 */
[----:B------:R1:W-:Y:S04]  /*3fc60*/  STS.U16 [R4+UR5+0x2900], R19 ;  /* 0x0029001304007988 */ /* 0x0003e80008000405 */
[----:B------:R4:W-:Y:S04]  /*3fc70*/  STS.U16 [R4+UR5+0x2980], R18 ;  /* 0x0029801204007988 */ /* 0x0009e80008000405 */
[----:B0-----:R-:W2:Y:S04]  /*3fc80*/  LDL.LU R5, [R1+0x3dc0] ;  /* 0x003dc00001057983 */ /* 0x001ea80000300800 */
[----:B-1----:R-:W2:Y:S04]  /*3fc90*/  LDL.LU R14, [R1+0x3dbc] ;  /* 0x003dbc00010e7983 */ /* 0x002ea80000300800 */
[----:B------:R-:W2:Y:S04]  /*3fca0*/  LDL.LU R15, [R1+0x3db8] ;  /* 0x003db800010f7983 */ /* 0x000ea80000300800 */
[----:B------:R-:W3:Y:S04]  /*3fcb0*/  LDL.LU R20, [R1+0x3db4] ;  /* 0x003db40001147983 */ /* 0x000ee80000300800 */
[----:B------:R-:W3:Y:S04]  /*3fcc0*/  LDL.LU R19, [R1+0x3db0] ;  /* 0x003db00001137983 */ /* 0x000ee80000300800 */
[----:B----4-:R-:W4:Y:S04]  /*3fcd0*/  LDL.LU R18, [R1+0x3dac] ;  /* 0x003dac0001127983 */ /* 0x010f280000300800 */
[----:B------:R0:W-:Y:S04]  /*3fce0*/  STS.U16 [R4+UR5+0x3100], R3 ;  /* 0x0031000304007988 */ /* 0x0001e80008000405 */
[----:B------:R1:W-:Y:S04]  /*3fcf0*/  STS.U16 [R4+UR5+0x3180], R0 ;  /* 0x0031800004007988 */ /* 0x0003e80008000405 */
[----:B------:R0:W-:Y:S04]  /*3fd00*/  STS.U16 [R4+UR5+0x3900], R21 ;  /* 0x0039001504007988 */ /* 0x0001e80008000405 */
[----:B------:R0:W-:Y:S04]  /*3fd10*/  STS.U16 [R4+UR5+0x3980], R22 ;  /* 0x0039801604007988 */ /* 0x0001e80008000405 */
[----:B------:R1:W-:Y:S04]  /*3fd20*/  STS.U16 [R4+UR5+0x4100], R23 ;  /* 0x0041001704007988 */ /* 0x0003e80008000405 */
[----:B------:R1:W-:Y:S04]  /*3fd30*/  STS.U16 [R4+UR5+0x4180], R24 ;  /* 0x0041801804007988 */ /* 0x0003e80008000405 */
[----:B0-----:R-:W4:Y:S04]  /*3fd40*/  LDL.LU R3, [R1+0x3da8] ;  /* 0x003da80001037983 */ /* 0x001f280000300800 */
[----:B-1----:R-:W4:Y:S04]  /*3fd50*/  LDL.LU R0, [R1+0x3da4] ;  /* 0x003da40001007983 */ /* 0x002f280000300800 */
[----:B------:R-:W4:Y:S04]  /*3fd60*/  LDL.LU R21, [R1+0x3da0] ;  /* 0x003da00001157983 */ /* 0x000f280000300800 */
[----:B------:R-:W4:Y:S04]  /*3fd70*/  LDL.LU R22, [R1+0x3d9c] ;  /* 0x003d9c0001167983 */ /* 0x000f280000300800 */
[----:B------:R-:W4:Y:S04]  /*3fd80*/  LDL.LU R23, [R1+0x3d98] ;  /* 0x003d980001177983 */ /* 0x000f280000300800 */
[----:B------:R-:W4:Y:S04]  /*3fd90*/  LDL.LU R24, [R1+0x3d94] ;  /* 0x003d940001187983 */ /* 0x000f280000300800 */
[----:B------:R0:W-:Y:S04]  /*3fda0*/  STS.U16 [R4+UR5+0x4900], R25 ;  /* 0x0049001904007988 */ /* 0x0001e80008000405 */
        /* <DEDUP_REMOVED lines=11> */
[----:B------:R-:W4:Y:S04]  /*3fe60*/  LDL R6, [R1+0x2b24] ;  /* 0x002b240001067983 */ /* 0x000f280000100800 */
[----:B------:R-:W4:Y:S01]  /*3fe70*/  LDL R7, [R1+0x2b20] ;  /* 0x002b200001077983 */ /* 0x000f220000100800 */
[----:B--2---:R-:W-:-:S03]  /*3fe80*/  PRMT R15, RZ, 0x7610, R15 ;  /* 0x00007610ff0f7816 */ /* 0x004fc6000000000f */
        /* <DEDUP_REMOVED lines=26> */
[----:B------:R-:W4:Y:S04]  /*40030*/  LDL R6, [R1+0x2b10] ;  /* 0x002b100001067983 */ /* 0x000f280000100800 */
[----:B------:R-:W4:Y:S01]  /*40040*/  LDL R7, [R1+0x2b14] ;  /* 0x002b140001077983 */ /* 0x000f220000100800 */
[----:B--2---:R-:W-:-:S02]  /*40050*/  PRMT R15, RZ, 0x7610, R15 ;  /* 0x00007610ff0f7816 */ /* 0x004fc4000000000f */
[----:B----4-:R-:W-:-:S04]  /*40060*/  @!P1 LOP3.LUT R7, R7, R6, RZ, 0x3c, !PT ;  /* 0x0000000607079212 */ /* 0x010fc800078e3cff */
[----:B------:R-:W-:-:S04]  /*40070*/  @!P1 LOP3.LUT R6, R7, R6, RZ, 0x3c, !PT ;  /* 0x0000000607069212 */ /* 0x000fc800078e3cff */
[----:B------:R-:W-:-:S05]  /*40080*/  @!P1 LOP3.LUT R7, R7, R6, RZ, 0x3c, !PT ;  /* 0x0000000607079212 */ /* 0x000fca00078e3cff */
[----:B------:R-:W2:Y:S04]  /*40090*/  @!P1 LDG.E.U16 R15, desc[UR12][R6.64] ;  /* 0x0000000c060f9981 */ /* 0x000ea8000c1e1500 */
[----:B--2---:R0:W-:Y:S04]  /*400a0*/  STL [R1+0xef0], R15 ;  /* 0x000ef00f01007387 */ /* 0x0041e80000100800 */
[----:B0-----:R-:W2:Y:S04]  /*400b0*/  LDL.LU R15, [R1+0x3d74] ;  /* 0x003d7400010f7983 */ /* 0x001ea80000300800 */
[----:B------:R-:W4:Y:S04]  /*400c0*/  LDL R6, [R1+0x2b08] ;  /* 0x002b080001067983 */ /* 0x000f280000100800 */
[----:B------:R-:W4:Y:S01]  /*400d0*/  LDL R7, [R1+0x2b0c] ;  /* 0x002b0c0001077983 */ /* 0x000f220000100800 */
[----:B---3--:R-:W-:-:S02]  /*400e0*/  PRMT R14, RZ, 0x7610, R14 ;  /* 0x00007610ff0e7816 */ /* 0x008fc4000000000e */
[----:B----4-:R-:W-:-:S04]  /*400f0*/  @!P0 LOP3.LUT R7, R7, R6, RZ, 0x3c, !PT ;  /* 0x0000000607078212 */ /* 0x010fc800078e3cff */
        /* <DEDUP_REMOVED lines=5991> */
[----:B------:R-:W4:Y:S02]  /*57770*/  LDL R7, [R1+0x120c] ;  /* 0x00120c0001077983 */ /* 0x000f240000100800 */
[----:B----4-:R-:W-:-:S02]  /*57780*/  @!P1 LOP3.LUT R7, R7, R6, RZ, 0x3c, !PT ;  /* 0x0000000607079212 */ /* 0x010fc400078e3cff */
[----:B--2---:R-:W-:Y:S02]  /*57790*/  PRMT R15, RZ, 0x7610, R15 ;  /* 0x00007610ff0f7816 */ /* 0x004fe4000000000f */
        /* <DEDUP_REMOVED lines=933> */
[----:B------:R-:W4:Y:S01]  /*5b1f0*/  LDL R7, [R1+0x2c40] ;  /* 0x002c400001077983 */ /* 0x000f220000100800 */
[----:B------:R-:W-:-:S02]  /*5b200*/  PRMT R2, RZ, 0x7610, R2 ;  /* 0x00007610ff027816 */ /* 0x000fc40000000002 */
[----:B----4-:R-:W-:-:S04]  /*5b210*/  @!P1 LOP3.LUT R7, R7, R6, RZ, 0x3c, !PT ;  /* 0x0000000607079212 */ /* 0x010fc800078e3cff */
[----:B------:R-:W-:-:S04]  /*5b220*/  @!P1 LOP3.LUT R6, R7, R6, RZ, 0x3c, !PT ;  /* 0x0000000607069212 */ /* 0x000fc800078e3cff */
[----:B------:R-:W-:-:S05]  /*5b230*/  @!P1 LOP3.LUT R7, R7, R6, RZ, 0x3c, !PT ;  /* 0x0000000607079212 */ /* 0x000fca00078e3cff */
[----:B------:R0:W4:Y:S04]  /*5b240*/  @!P1 LDG.E.U16 R2, desc[UR12][R6.64] ;  /* 0x0000000c06029981 */ /* 0x000128000c1e1500 */
[----:B------:R-:W0:Y:S04]  /*5b250*/  LDL R6, [R1+0x2c3c] ;  /* 0x002c3c0001067983 */ /* 0x000e280000100800 */
[----:B------:R-:W0:Y:S01]  /*5b260*/  LDL R7, [R1+0x2c44] ;  /* 0x002c440001077983 */ /* 0x000e220000100800 */
[----:B------:R-:W-:Y:S02]  /*5b270*/  PRMT R16, RZ, 0x7610, R16 ;  /* 0x00007610ff107816 */ /* 0x000fe40000000010 */
[----:B0-----:R-:W-:-:S04]  /*5b280*/  @!P0 LOP3.LUT R7, R7, R6, RZ, 0x3c, !PT ;  /* 0x0000000607078212 */ /* 0x001fc800078e3cff */
[----:B------:R-:W-:-:S04]  /*5b290*/  @!P0 LOP3.LUT R6, R7, R6, RZ, 0x3c, !PT ;  /* 0x0000000607068212 */ /* 0x000fc800078e3cff */
[----:B------:R-:W-:Y:S01]  /*5b2a0*/  @!P0 LOP3.LUT R7, R7, R6, RZ, 0x3c, !PT ;  /* 0x0000000607078212 */ /* 0x000fe200078e3cff */
[----:B----4-:R-:W-:Y:S04]  /*5b2b0*/  STL [R1+0x3070], R2 ;  /* 0x0030700201007387 */ /* 0x010fe80000100800 */
[----:B------:R0:W4:Y:S04]  /*5b2c0*/  @!P0 LDG.E.U16 R16, desc[UR12][R6.64] ;  /* 0x0000000c06108981 */ /* 0x000128000c1e1500 */
[----:B------:R-:W0:Y:S04]  /*5b2d0*/  LDL R6, [R1+0x2c28] ;  /* 0x002c280001067983 */ /* 0x000e280000100800 */
[----:B------:R-:W0:Y:S01]  /*5b2e0*/  LDL R7, [R1+0x2c50] ;  /* 0x002c500001077983 */ /* 0x000e220000100800 */
[----:B--2---:R-:W-:-:S02]  /*5b2f0*/  PRMT R15, RZ, 0x7610, R15 ;  /* 0x00007610ff0f7816 */ /* 0x004fc4000000000f */
[----:B0-----:R-:W-:-:S04]  /*5b300*/  @!P1 LOP3.LUT R7, R7, R6, RZ, 0x3c, !PT ;  /* 0x0000000607079212 */ /* 0x001fc800078e3cff */
[----:B------:R-:W-:-:S04]  /*5b310*/  @!P1 LOP3.LUT R6, R7, R6, RZ, 0x3c, !PT ;  /* 0x0000000607069212 */ /* 0x000fc800078e3cff */
[----:B------:R-:W-:-:S05]  /*5b320*/  @!P1 LOP3.LUT R7, R7, R6, RZ, 0x3c, !PT ;  /* 0x0000000607079212 */ /* 0x000fca00078e3cff */
[----:B------:R-:W2:Y:S04]  /*5b330*/  @!P1 LDG.E.U16 R15, desc[UR12][R6.64] ;  /* 0x0000000c060f9981 */ /* 0x000ea8000c1e1500 */
[----:B----4-:R-:W-:Y:S04]  /*5b340*/  STL [R1+0x3074], R16 ;  /* 0x0030741001007387 */ /* 0x010fe80000100800 */
        /* <DEDUP_REMOVED lines=168> */
[----:B------:R0:W2:Y:S04]  /*5bdd0*/  @!P0 LDG.E.U16 R15, desc[UR12][R6.64] ;  /* 0x0000000c060f8981 */ /* 0x0000a8000c1e1500 */
[----:B------:R-:W0:Y:S04]  /*5bde0*/  LDL R6, [R1+0x2cf4] ;  /* 0x002cf40001067983 */ /* 0x000e280000100800 */
[----:B------:R-:W0:Y:S01]  /*5bdf0*/  LDL R7, [R1+0x2d00] ;  /* 0x002d000001077983 */ /* 0x000e220000100800 */
[----:B---3--:R-:W-:Y:S02]  /*5be00*/  PRMT R14, RZ, 0x7610, R14 ;  /* 0x00007610ff0e7816 */ /* 0x008fe4000000000e */
        /* <DEDUP_REMOVED lines=8> */
[----:B------:R-:W4:Y:S04]  /*5be90*/  LDL R6, [R1+0x2cfc] ;  /* 0x002cfc0001067983 */ /* 0x000f280000100800 */
[----:B------:R-:W4:Y:S02]  /*5bea0*/  LDL R7, [R1+0x2d04] ;  /* 0x002d040001077983 */ /* 0x000f240000100800 */
[----:B----4-:R-:W-:-:S02]  /*5beb0*/  @!P0 LOP3.LUT R7, R7, R6, RZ, 0x3c, !PT ;  /* 0x0000000607078212 */ /* 0x010fc400078e3cff */
[----:B---3--:R-:W-:Y:S02]  /*5bec0*/  PRMT R14, RZ, 0x7610, R14 ;  /* 0x00007610ff0e7816 */ /* 0x008fe4000000000e */
[----:B------:R-:W-:-:S04]  /*5bed0*/  @!P0 LOP3.LUT R6, R7, R6, RZ, 0x3c, !PT ;  /* 0x0000000607068212 */ /* 0x000fc800078e3cff */
[----:B------:R-:W-:-:S05]  /*5bee0*/  @!P0 LOP3.LUT R7, R7, R6, RZ, 0x3c, !PT ;  /* 0x0000000607078212 */ /* 0x000fca00078e3cff */
[----:B------:R-:W3:Y:S04]  /*5bef0*/  @!P0 LDG.E.U16 R14, desc[UR12][R6.64] ;  /* 0x0000000c060e8981 */ /* 0x000ee8000c1e1500 */
        /* <DEDUP_REMOVED lines=29> */
[----:B------:R-:W4:Y:S01]  /*5c0d0*/  LDL R7, [R1+0x2d1c] ;  /* 0x002d1c0001077983 */ /* 0x000f220000100800 */
[----:B--2---:R-:W-:-:S03]  /*5c0e0*/  @!P0 IMAD.MOV.U32 R6, RZ, RZ, R15 ;  /* 0x000000ffff068224 */ /* 0x004fc600078e000f */
[----:B------:R-:W2:Y:S01]  /*5c0f0*/  LDL R15, [R1+0x2d60] ;  /* 0x002d6000010f7983 */ /* 0x000ea20000100800 */
[----:B---3--:R-:W-:-:S06]  /*5c100*/  PRMT R14, RZ, 0x7610, R14 ;  /* 0x00007610ff0e7816 */ /* 0x008fcc000000000e */
[----:B----4-:R-:W3:Y:S04]  /*5c110*/  @!P0 LDG.E.U16 R14, desc[UR12][R6.64] ;  /* 0x0000000c060e8981 */ /* 0x010ee8000c1e1500 */
[----:B---3--:R0:W-:Y:S04]  /*5c120*/  STL [R1+0x9c], R14 ;  /* 0x00009c0e01007387 */ /* 0x0081e80000100800 */
[----:B0-----:R-:W3:Y:S04]  /*5c130*/  LDL.LU R14, [R1+0x3110] ;  /* 0x00311000010e7983 */ /* 0x001ee80000300800 */
        /* <DEDUP_REMOVED lines=17> */
[----:B---3--:R-:W-:-:S02]  /*5c250*/  PRMT R14, RZ, 0x7610, R14 ;  /* 0x00007610ff0e7816 */ /* 0x008fc4000000000e */
[----:B0-----:R-:W-:-:S04]  /*5c260*/  @!P1 LOP3.LUT R7, R7, R6, RZ, 0x3c, !PT ;  /* 0x0000000607079212 */ /* 0x001fc800078e3cff */
[----:B------:R-:W-:-:S04]  /*5c270*/  @!P1 LOP3.LUT R6, R7, R6, RZ, 0x3c, !PT ;  /* 0x0000000607069212 */ /* 0x000fc800078e3cff */
[----:B------:R-:W-:-:S05]  /*5c280*/  @!P1 LOP3.LUT R7, R7, R6, RZ, 0x3c, !PT ;  /* 0x0000000607079212 */ /* 0x000fca00078e3cff */
[----:B------:R-:W3:Y:S04]  /*5c290*/  @!P1 LDG.E.U16 R14, desc[UR12][R6.64] ;  /* 0x0000000c060e9981 */ /* 0x000ee8000c1e1500 */
[----:B----4-:R-:W-:Y:S04]  /*5c2a0*/  STL [R1+0x3084], R10 ;  /* 0x0030840a01007387 */ /* 0x010fe80000100800 */
        /* <DEDUP_REMOVED lines=12> */
[----:B--2---:R-:W-:Y:S01]  /*5c370*/  @!P1 IMAD.MOV.U32 R6, RZ, RZ, R15 ;  /* 0x000000ffff069224 */ /* 0x004fe200078e000f */
[----:B------:R-:W-:-:S02]  /*5c380*/  PRMT R5, RZ, 0x7610, R5 ;  /* 0x00007610ff057816 */ /* 0x000fc40000000005 */
[----:B------:R-:W2:Y:S01]  /*5c390*/  LDL R15, [R1+0x2d68] ;  /* 0x002d6800010f7983 */ /* 0x000ea20000100800 */
[----:B---3--:R-:W-:-:S06]  /*5c3a0*/  PRMT R14, RZ, 0x7610, R14 ;  /* 0x00007610ff0e7816 */ /* 0x008fcc000000000e */
[----:B----4-:R0:W3:Y:S04]  /*5c3b0*/  @!P1 LDG.E.U16 R14, desc[UR12][R6.64] ;  /* 0x0000000c060e9981 */ /* 0x0100e8000c1e1500 */
[----:B------:R-:W0:Y:S04]  /*5c3c0*/  LDL R6, [R1+0x2d5c] ;  /* 0x002d5c0001067983 */ /* 0x000e280000100800 */
[----:B------:R-:W0:Y:S02]  /*5c3d0*/  LDL R7, [R1+0x2d64] ;  /* 0x002d640001077983 */ /* 0x000e240000100800 */
[----:B0-----:R-:W-:-:S04]  /*5c3e0*/  @!P0 LOP3.LUT R7, R7, R6, RZ, 0x3c, !PT ;  /* 0x0000000607078212 */ /* 0x001fc800078e3cff */
[----:B------:R-:W-:-:S04]  /*5c3f0*/  @!P0 LOP3.LUT R6, R7, R6, RZ, 0x3c, !PT ;  /* 0x0000000607068212 */ /* 0x000fc800078e3cff */
[----:B------:R-:W-:-:S05]  /*5c400*/  @!P0 LOP3.LUT R7, R7, R6, RZ, 0x3c, !PT ;  /* 0x0000000607078212 */ /* 0x000fca00078e3cff */
[----:B------:R-:W4:Y:S04]  /*5c410*/  @!P0 LDG.E.U16 R5, desc[UR12][R6.64] ;  /* 0x0000000c06058981 */ /* 0x000f28000c1e1500 */
[----:B---3--:R0:W-:Y:S04]  /*5c420*/  STL [R1+0x88], R14 ;  /* 0x0000880e01007387 */ /* 0x0081e80000100800 */
[----:B0-----:R-:W3:Y:S04]  /*5c430*/  LDL R14, [R1+0x2d90] ;  /* 0x002d9000010e7983 */ /* 0x001ee80000100800 */
[----:B----4-:R0:W-:Y:S04]  /*5c440*/  STL [R1+0x84], R5 ;  /* 0x0000840501007387 */ /* 0x0101e80000100800 */
[----:B0-----:R-:W4:Y:S04]  /*5c450*/  LDL.LU R5, [R1+0x3104] ;  /* 0x0031040001057983 */ /* 0x001f280000300800 */
[----:B------:R-:W2:Y:S04]  /*5c460*/  LDL R6, [R1+0x2d48] ;  /* 0x002d480001067983 */ /* 0x000ea80000100800 */
[----:B------:R-:W2:Y:S02]  /*5c470*/  LDL R7, [R1+0x2d70] ;  /* 0x002d700001077983 */ /* 0x000ea40000100800 */
[----:B--2---:R-:W-:-:S02]  /*5c480*/  @!P1 LOP3.LUT R7, R7, R6, RZ, 0x3c, !PT ;  /* 0x0000000607079212 */ /* 0x004fc400078e3cff */
[----:B----4-:R-:W-:Y:S02]  /*5c490*/  PRMT R5, RZ, 0x7610, R5 ;  /* 0x00007610ff057816 */ /* 0x010fe40000000005 */
        /* <DEDUP_REMOVED lines=31> */
[----:B0-----:R-:W2:Y:S01]  /*5c690*/  LDL.LU R5, [R1+0x30f4] ;  /* 0x0030f40001057983 */ /* 0x001ea20000300800 */
[----:B---3--:R-:W-:Y:S02]  /*5c6a0*/  @!P1 IMAD.MOV.U32 R6, RZ, RZ, R14 ;  /* 0x000000ffff069224 */ /* 0x008fe400078e000e */
[----:B------:R-:W-:Y:S01]  /*5c6b0*/  @!P1 IMAD.MOV.U32 R7, RZ, RZ, R15 ;  /* 0x000000ffff079224 */ /* 0x000fe200078e000f */
[----:B------:R-:W3:Y:S04]  /*5c6c0*/  LDL R14, [R1+0x2e40] ;  /* 0x002e4000010e7983 */ /* 0x000ee80000100800 */
[----:B------:R-:W3:Y:S01]  /*5c6d0*/  LDL R15, [R1+0x2e34] ;  /* 0x002e3400010f7983 */ /* 0x000ee20000100800 */
[----:B--2---:R-:W-:-:S06]  /*5c6e0*/  PRMT R5, RZ, 0x7610, R5 ;  /* 0x00007610ff057816 */ /* 0x004fcc0000000005 */
        /* <DEDUP_REMOVED lines=33> */
[----:B------:R-:W-:-:S05]  /*5c900*/  @!P0 LOP3.LUT R7, R7, R6, RZ, 0x3c, !PT ;  /* 0x0000000607078212 */ /* 0x000fca00078e3cff */
[----:B------:R0:W2:Y:S04]  /*5c910*/  @!P0 LDG.E.U16 R8, desc[UR12][R6.64] ;  /* 0x0000000c06088981 */ /* 0x0000a8000c1e1500 */
[----:B----4-:R-:W-:Y:S01]  /*5c920*/  STL [R1+0x3088], R9 ;  /* 0x0030880901007387 */ /* 0x010fe20000100800 */
[----:B0-----:R-:W-:-:S06]  /*5c930*/  PRMT R7, RZ, 0x7610, R7 ;  /* 0x00007610ff077816 */ /* 0x001fcc0000000007 */
[----:B---3--:R-:W3:Y:S04]  /*5c940*/  @!P1 LDG.E.U16 R7, desc[UR12][R14.64] ;  /* 0x0000000c0e079981 */ /* 0x008ee8000c1e1500 */
[----:B--2---:R-:W-:Y:S04]  /*5c950*/  STL [R1+0x308c], R8 ;  /* 0x00308c0801007387 */ /* 0x004fe80000100800 */
[----:B------:R-:W2:Y:S04]  /*5c960*/  LDL R14, [R1+0x2e3c] ;  /* 0x002e3c00010e7983 */ /* 0x000ea80000100800 */
[----:B------:R-:W2:Y:S01]  /*5c970*/  LDL R15, [R1+0x2e44] ;  /* 0x002e4400010f7983 */ /* 0x000ea20000100800 */
[----:B------:R-:W-:-:S03]  /*5c980*/  PRMT R6, RZ, 0x7610, R6 ;  /* 0x00007610ff067816 */ /* 0x000fc60000000006 */
[----:B---3--:R-:W-:Y:S01]  /*5c990*/  STL [R1+0x3090], R7 ;  /* 0x0030900701007387 */ /* 0x008fe20000100800 */
        /* <DEDUP_REMOVED lines=9> */
[----:B------:R-:W-:Y:S01]  /*5ca30*/  @!P1 LOP3.LUT R15, R15, R14, RZ, 0x3c, !PT ;  /* 0x0000000e0f0f9212 */ /* 0x000fe200078e3cff */
[----:B--2---:R-:W-:Y:S04]  /*5ca40*/  STL [R1+0x3094], R6 ;  /* 0x0030940601007387 */ /* 0x004fe80000100800 */
[----:B------:R0:W2:Y:S04]  /*5ca50*/  @!P1 LDG.E.U16 R5, desc[UR12][R14.64] ;  /* 0x0000000c0e059981 */ /* 0x0000a8000c1e1500 */
[----:B------:R-:W0:Y:S04]  /*5ca60*/  LDL R14, [R1+0x2e9c] ;  /* 0x002e9c00010e7983 */ /* 0x000e280000100800 */
[----:B------:R-:W0:Y:S01]  /*5ca70*/  LDL R15, [R1+0x2ea0] ;  /* 0x002ea000010f7983 */ /* 0x000e220000100800 */
[----:B------:R-:W-:-:S02]  /*5ca80*/  PRMT R0, RZ, 0x7610, R0 ;  /* 0x00007610ff007816 */ /* 0x000fc40000000000 */
        /* <DEDUP_REMOVED lines=89> */
[----:B----4-:R0:W-:Y:S04]  /*5d020*/  STL [R1+0x30], R16 ;  /* 0x0000301001007387 */ /* 0x0101e80000100800 */
[----:B------:R1:W4:Y:S01]  /*5d030*/  @!P1 LDG.E.U16 R2, desc[UR12][R14.64] ;  /* 0x0000000c0e029981 */ /* 0x000322000c1e1500 */
[----:B---3--:R-:W-:-:S03]  /*5d040*/  PRMT R17, RZ, 0x7610, R17 ;  /* 0x00007610ff117816 */ /* 0x008fc60000000011 */
[----:B0-----:R-:W3:Y:S04]  /*5d050*/  LDL R16, [R1+0x2e50] ;  /* 0x002e500001107983 */ /* 0x001ee80000100800 */
[----:B------:R-:W1:Y:S04]  /*5d060*/  LDL R14, [R1+0x2e0c] ;  /* 0x002e0c00010e7983 */ /* 0x000e680000100800 */
[----:B------:R-:W1:Y:S02]  /*5d070*/  LDL R15, [R1+0x2e18] ;  /* 0x002e1800010f7983 */ /* 0x000e640000100800 */
[----:B-1----:R-:W-:-:S04]  /*5d080*/  @!P0 LOP3.LUT R15, R15, R14, RZ, 0x3c, !PT ;  /* 0x0000000e0f0f8212 */ /* 0x002fc800078e3cff */
[----:B------:R-:W-:-:S04]  /*5d090*/  @!P0 LOP3.LUT R14, R15, R14, RZ, 0x3c, !PT ;  /* 0x0000000e0f0e8212 */ /* 0x000fc800078e3cff */
[----:B------:R-:W-:-:S05]  /*5d0a0*/  @!P0 LOP3.LUT R15, R15, R14, RZ, 0x3c, !PT ;  /* 0x0000000e0f0f8212 */ /* 0x000fca00078e3cff */
[----:B------:R-:W2:Y:S04]  /*5d0b0*/  @!P0 LDG.E.U16 R17, desc[UR12][R14.64] ;  /* 0x0000000c0e118981 */ /* 0x000ea8000c1e1500 */
[----:B----4-:R0:W-:Y:S04]  /*5d0c0*/  STL [R1+0x2c], R2 ;  /* 0x00002c0201007387 */ /* 0x0101e80000100800 */
[----:B0-----:R-:W4:Y:S04]  /*5d0d0*/  LDL R2, [R1+0x2e58] ;  /* 0x002e580001027983 */ /* 0x001f280000100800 */
[----:B--2---:R0:W-:Y:S04]  /*5d0e0*/  STL [R1+0x28], R17 ;  /* 0x0000281101007387 */ /* 0x0041e80000100800 */
[----:B0-----:R-:W2:Y:S04]  /*5d0f0*/  LDL.LU R17, [R1+0x30c8] ;  /* 0x0030c80001117983 */ /* 0x001ea80000300800 */
[----:B------:R-:W3:Y:S01]  /*5d100*/  LDL R15, [R1+0x2e14] ;  /* 0x002e1400010f7983 */ /* 0x000ee20000100800 */
[----:B------:R-:W-:-:S03]  /*5d110*/  @!P1 IMAD.MOV.U32 R14, RZ, RZ, R12 ;  /* 0x000000ffff0e9224 */ /* 0x000fc600078e000c */
[----:B------:R-:W4:Y:S01]  /*5d120*/  LDL R12, [R1+0x2e60] ;  /* 0x002e6000010c7983 */ /* 0x000f220000100800 */
[----:B--2---:R-:W-:-:S06]  /*5d130*/  PRMT R17, RZ, 0x7610, R17 ;  /* 0x00007610ff117816 */ /* 0x004fcc0000000011 */
[----:B---3--:R-:W2:Y:S04]  /*5d140*/  @!P1 LDG.E.U16 R17, desc[UR12][R14.64] ;  /* 0x0000000c0e119981 */ /* 0x008ea8000c1e1500 */
        /* <DEDUP_REMOVED lines=8> */
[----:B------:R0:W3:Y:S04]  /*5d1d0*/  @!P0 LDG.E.U16 R11, desc[UR12][R14.64] ;  /* 0x0000000c0e0b8981 */ /* 0x0000e8000c1e1500 */
[----:B------:R-:W2:Y:S01]  /*5d1e0*/  LDL R15, [R1+0x2e28] ;  /* 0x002e2800010f7983 */ /* 0x000ea20000100800 */
[----:B------:R-:W-:Y:S01]  /*5d1f0*/  PRMT R10, RZ, 0x7610, R10 ;  /* 0x00007610ff0a7816 */ /* 0x000fe2000000000a */
[----:B0-----:R-:W-:Y:S02]  /*5d200*/  @!P1 IMAD.MOV.U32 R14, RZ, RZ, R16 ;  /* 0x000000ffff0e9224 */ /* 0x001fe400078e0010 */
[----:B---3--:R0:W-:Y:S01]  /*5d210*/  STL [R1+0x20], R11 ;  /* 0x0000200b01007387 */ /* 0x0081e20000100800 */
[----:B------:R-:W-:-:S03]  /*5d220*/  PRMT R0, RZ, 0x7610, R0 ;  /* 0x00007610ff007816 */ /* 0x000fc60000000000 */
[----:B------:R-:W3:Y:S04]  /*5d230*/  LDL R16, [R1+0x2e48] ;  /* 0x002e480001107983 */ /* 0x000ee80000100800 */
[----:B--2---:R4:W2:Y:S04]  /*5d240*/  @!P1 LDG.E.U16 R10, desc[UR12][R14.64] ;  /* 0x0000000c0e0a9981 */ /* 0x0048a8000c1e1500 */
[----:B0-----:R-:W3:Y:S04]  /*5d250*/  LDL R11, [R1+0x2e64] ;  /* 0x002e6400010b7983 */ /* 0x001ee80000100800 */
[----:B------:R-:W3:Y:S01]  /*5d260*/  LDL R15, [R1+0x2e4c] ;  /* 0x002e4c00010f7983 */ /* 0x000ee20000100800 */
[----:B----4-:R-:W-:-:S03]  /*5d270*/  @!P0 IMAD.MOV.U32 R14, RZ, RZ, R2 ;  /* 0x000000ffff0e8224 */ /* 0x010fc600078e0002 */
[----:B--2---:R0:W-:Y:S01]  /*5d280*/  STL [R1+0x1c], R10 ;  /* 0x00001c0a01007387 */ /* 0x0041e20000100800 */
[----:B------:R-:W-:-:S03]  /*5d290*/  PRMT R8, RZ, 0x7610, R8 ;  /* 0x00007610ff087816 */ /* 0x000fc60000000008 */
[----:B------:R-:W2:Y:S04]  /*5d2a0*/  LDL R2, [R1+0x2e6c] ;  /* 0x002e6c0001027983 */ /* 0x000ea80000100800 */
[----:B---3--:R1:W3:Y:S04]  /*5d2b0*/  @!P0 LDG.E.U16 R0, desc[UR12][R14.64] ;  /* 0x0000000c0e008981 */ /* 0x0082e8000c1e1500 */
[----:B0-----:R-:W4:Y:S04]  /*5d2c0*/  LDL R10, [R1+0x2e70] ;  /* 0x002e7000010a7983 */ /* 0x001f280000100800 */
[----:B------:R-:W2:Y:S01]  /*5d2d0*/  LDL R15, [R1+0x2e54] ;  /* 0x002e5400010f7983 */ /* 0x000ea20000100800 */
[----:B-1----:R-:W-:-:S03]  /*5d2e0*/  @!P1 IMAD.MOV.U32 R14, RZ, RZ, R12 ;  /* 0x000000ffff0e9224 */ /* 0x002fc600078e000c */
[----:B---3--:R0:W-:Y:S01]  /*5d2f0*/  STL [R1+0x18], R0 ;  /* 0x0000180001007387 */ /* 0x0081e20000100800 */
[----:B------:R-:W-:-:S03]  /*5d300*/  PRMT R5, RZ, 0x7610, R5 ;  /* 0x00007610ff057816 */ /* 0x000fc60000000005 */
[----:B------:R-:W3:Y:S04]  /*5d310*/  LDL R12, [R1+0x2e74] ;  /* 0x002e7400010c7983 */ /* 0x000ee80000100800 */
[----:B--2---:R1:W2:Y:S04]  /*5d320*/  @!P1 LDG.E.U16 R8, desc[UR12][R14.64] ;  /* 0x0000000c0e089981 */ /* 0x0042a8000c1e1500 */
[----:B0-----:R-:W2:Y:S04]  /*5d330*/  LDL R0, [R1+0x2e78] ;  /* 0x002e780001007983 */ /* 0x001ea80000100800 */
[----:B------:R-:W2:Y:S01]  /*5d340*/  LDL R15, [R1+0x2e5c] ;  /* 0x002e5c00010f7983 */ /* 0x000ea20000100800 */
[----:B-1----:R-:W-:-:S05]  /*5d350*/  @!P0 IMAD.MOV.U32 R14, RZ, RZ, R11 ;  /* 0x000000ffff0e8224 */ /* 0x002fca00078e000b */
[----:B--2---:R4:W2:Y:S04]  /*5d360*/  @!P0 LDG.E.U16 R5, desc[UR12][R14.64] ;  /* 0x0000000c0e058981 */ /* 0x0048a8000c1e1500 */
[----:B------:R0:W-:Y:S04]  /*5d370*/  STL [R1+0x14], R8 ;  /* 0x0000140801007387 */ /* 0x0001e80000100800 */
[----:B------:R-:W3:Y:S04]  /*5d380*/  LDL R11, [R1+0x2e7c] ;  /* 0x002e7c00010b7983 */ /* 0x000ee80000100800 */
[----:B0-----:R-:W3:Y:S01]  /*5d390*/  LDL R8, [R1+0x2e80] ;  /* 0x002e800001087983 */ /* 0x001ee20000100800 */
[----:B------:R-:W-:Y:S01]  /*5d3a0*/  PRMT R9, RZ, 0x7610, R9 ;  /* 0x00007610ff097816 */ /* 0x000fe20000000009 */
[----:B----4-:R-:W-:-:S02]  /*5d3b0*/  @!P1 IMAD.MOV.U32 R14, RZ, RZ, R10 ;  /* 0x000000ffff0e9224 */ /* 0x010fc400078e000a */
[----:B------:R-:W-:Y:S01]  /*5d3c0*/  @!P1 IMAD.MOV.U32 R15, RZ, RZ, R16 ;  /* 0x000000ffff0f9224 */ /* 0x000fe200078e0010 */
[----:B------:R-:W-:-:S04]  /*5d3d0*/  PRMT R13, RZ, 0x7610, R13 ;  /* 0x00007610ff0d7816 */ /* 0x000fc8000000000d */
[----:B------:R0:W4:Y:S04]  /*5d3e0*/  @!P1 LDG.E.U16 R9, desc[UR12][R14.64] ;  /* 0x0000000c0e099981 */ /* 0x000128000c1e1500 */
[----:B--2---:R1:W-:Y:S01]  /*5d3f0*/  STL [R1+0x10], R5 ;  /* 0x0000100501007387 */ /* 0x0043e20000100800 */
[----:B0-----:R-:W-:Y:S02]  /*5d400*/  @!P0 IMAD.MOV.U32 R14, RZ, RZ, R0 ;  /* 0x000000ffff0e8224 */ /* 0x001fe400078e0000 */
[----:B------:R-:W-:Y:S01]  /*5d410*/  @!P0 IMAD.MOV.U32 R15, RZ, RZ, R2 ;  /* 0x000000ffff0f8224 */ /* 0x000fe200078e0002 */
[----:B------:R-:W-:Y:S02]  /*5d420*/  PRMT R7, RZ, 0x7610, R7 ;  /* 0x00007610ff077816 */ /* 0x000fe40000000007 */
[----:B------:R-:W-:Y:S01]  /*5d430*/  PRMT R6, RZ, 0x7610, R6 ;  /* 0x00007610ff067816 */ /* 0x000fe20000000006 */
[----:B------:R-:W2:Y:S04]  /*5d440*/  LDL R10, [R1+0x2e68] ;  /* 0x002e6800010a7983 */ /* 0x000ea80000100800 */
[----:B------:R3:W2:Y:S04]  /*5d450*/  @!P0 LDG.E.U16 R13, desc[UR12][R14.64] ;  /* 0x0000000c0e0d8981 */ /* 0x0006a8000c1e1500 */
[----:B-1----:R-:W2:Y:S01]  /*5d460*/  LDL R5, [R1+0x2e84] ;  /* 0x002e840001057983 */ /* 0x002ea20000100800 */
[----:B---3--:R-:W-:-:S02]  /*5d470*/  @!P1 IMAD.MOV.U32 R14, RZ, RZ, R8 ;  /* 0x000000ffff0e9224 */ /* 0x008fc400078e0008 */
[----:B------:R-:W-:-:S05]  /*5d480*/  @!P1 IMAD.MOV.U32 R15, RZ, RZ, R12 ;  /* 0x000000ffff0f9224 */ /* 0x000fca00078e000c */
[----:B------:R0:W3:Y:S02]  /*5d490*/  @!P1 LDG.E.U16 R7, desc[UR12][R14.64] ;  /* 0x0000000c0e079981 */ /* 0x0000e4000c1e1500 */
[----:B0-----:R-:W-:Y:S02]  /*5d4a0*/  @!P0 IMAD.MOV.U32 R15, RZ, RZ, R11 ;  /* 0x000000ffff0f8224 */ /* 0x001fe400078e000b */
[----:B--2---:R-:W-:-:S05]  /*5d4b0*/  @!P0 IMAD.MOV.U32 R14, RZ, RZ, R5 ;  /* 0x000000ffff0e8224 */ /* 0x004fca00078e0005 */
[----:B------:R0:W2:Y:S04]  /*5d4c0*/  @!P0 LDG.E.U16 R6, desc[UR12][R14.64] ;  /* 0x0000000c0e068981 */ /* 0x0000a8000c1e1500 */
[----:B----4-:R1:W-:Y:S04]  /*5d4d0*/  STL [R1+0xc], R9 ;  /* 0x00000c0901007387 */ /* 0x0103e80000100800 */
[----:B------:R-:W4:Y:S04]  /*5d4e0*/  LDL R2, [R1+0xf34] ;  /* 0x000f340001027983 */ /* 0x000f280000100800 */
[----:B------:R-:W4:Y:S04]  /*5d4f0*/  LDL R0, [R1+0xf38] ;  /* 0x000f380001007983 */ /* 0x000f280000100800 */
[----:B------:R-:W4:Y:S04]  /*5d500*/  LDL R8, [R1+0xf2c] ;  /* 0x000f2c0001087983 */ /* 0x000f280000100800 */
[----:B-1----:R-:W4:Y:S04]  /*5d510*/  LDL R9, [R1+0x2e88] ;  /* 0x002e880001097983 */ /* 0x002f280000100800 */
[----:B---3--:R1:W-:Y:S04]  /*5d520*/  STL [R1+0x4], R7 ;  /* 0x0000040701007387 */ /* 0x0083e80000100800 */
[----:B------:R-:W3:Y:S04]  /*5d530*/  LDL R5, [R1+0xf28] ;  /* 0x000f280001057983 */ /* 0x000ee80000100800 */
[----:B-1----:R-:W3:Y:S01]  /*5d540*/  LDL R7, [R1+0xf30] ;  /* 0x000f300001077983 */ /* 0x002ee20000100800 */
[----:B------:R-:W-:Y:S01]  /*5d550*/  PRMT R29, RZ, 0x7610, R29 ;  /* 0x00007610ff1d7816 */ /* 0x000fe2000000001d */
[----:B0-----:R-:W-:-:S02]  /*5d560*/  @!P1 IMAD.MOV.U32 R15, RZ, RZ, R10 ;  /* 0x000000ffff0f9224 */ /* 0x001fc400078e000a */
[----:B--2---:R0:W-:Y:S04]  /*5d570*/  STL [R1], R6 ;  /* 0x0000000601007387 */ /* 0x0041e80000100800 */
[----:B0-----:R-:W2:Y:S01]  /*5d580*/  LDL R6, [R1+0xf24] ;  /* 0x000f240001067983 */ /* 0x001ea20000100800 */
[----:B----4-:R-:W-:Y:S01]  /*5d590*/  @!P1 IMAD.MOV.U32 R14, RZ, RZ, R9 ;  /* 0x000000ffff0e9224 */ /* 0x010fe200078e0009 */
[----:B------:R-:W-:-:S04]  /*5d5a0*/  PRMT R27, RZ, 0x7610, R27 ;  /* 0x00007610ff1b7816 */ /* 0x000fc8000000001b */
[----:B------:R0:W4:Y:S01]  /*5d5b0*/  @!P1 LDG.E.U16 R29, desc[UR12][R14.64] ;  /* 0x0000000c0e1d9981 */ /* 0x000122000c1e1500 */
[----:B------:R-:W-:Y:S01]  /*5d5c0*/  PRMT R25, RZ, 0x7610, R25 ;  /* 0x00007610ff197816 */ /* 0x000fe20000000019 */
[----:B0-----:R-:W-:Y:S02]  /*5d5d0*/  @!P0 IMAD.MOV.U32 R14, RZ, RZ, R0 ;  /* 0x000000ffff0e8224 */ /* 0x001fe400078e0000 */
[----:B------:R-:W-:-:S05]  /*5d5e0*/  @!P0 IMAD.MOV.U32 R15, RZ, RZ, R2 ;  /* 0x000000ffff0f8224 */ /* 0x000fca00078e0002 */
[----:B------:R3:W4:Y:S02]  /*5d5f0*/  @!P0 LDG.E.U16 R27, desc[UR12][R14.64] ;  /* 0x0000000c0e1b8981 */ /* 0x000724000c1e1500 */
[----:B---3--:R-:W-:Y:S02]  /*5d600*/  @!P1 IMAD.MOV.U32 R14, RZ, RZ, R7 ;  /* 0x000000ffff0e9224 */ /* 0x008fe400078e0007 */
[----:B------:R-:W-:-:S05]  /*5d610*/  @!P1 IMAD.MOV.U32 R15, RZ, RZ, R8 ;  /* 0x000000ffff0f9224 */ /* 0x000fca00078e0008 */
[----:B------:R0:W3:Y:S01]  /*5d620*/  @!P1 LDG.E.U16 R25, desc[UR12][R14.64] ;  /* 0x0000000c0e199981 */ /* 0x0000e2000c1e1500 */
[----:B------:R-:W-:Y:S01]  /*5d630*/  PRMT R23, RZ, 0x7610, R23 ;  /* 0x00007610ff177816 */ /* 0x000fe20000000017 */
[----:B0-----:R-:W-:Y:S02]  /*5d640*/  @!P0 IMAD.MOV.U32 R14, RZ, RZ, R5 ;  /* 0x000000ffff0e8224 */ /* 0x001fe400078e0005 */
[----:B--2---:R-:W-:-:S05]  /*5d650*/  @!P0 IMAD.MOV.U32 R15, RZ, RZ, R6 ;  /* 0x000000ffff0f8224 */ /* 0x004fca00078e0006 */
[----:B------:R-:W2:Y:S04]  /*5d660*/  @!P0 LDG.E.U16 R23, desc[UR12][R14.64] ;  /* 0x0000000c0e178981 */ /* 0x000ea8000c1e1500 */
[----:B----4-:R-:W-:Y:S04]  /*5d670*/  STL [R1+0x3044], R29 ;  /* 0x0030441d01007387 */ /* 0x010fe80000100800 */
[----:B------:R-:W4:Y:S04]  /*5d680*/  LDL R2, [R1+0x2e94] ;  /* 0x002e940001027983 */ /* 0x000f280000100800 */
[----:B------:R-:W4:Y:S04]  /*5d690*/  LDL R0, [R1+0x2e98] ;  /* 0x002e980001007983 */ /* 0x000f280000100800 */
[----:B------:R-:W-:Y:S04]  /*5d6a0*/  STL [R1+0x3048], R27 ;  /* 0x0030481b01007387 */ /* 0x000fe80000100800 */
[----:B------:R-:W4:Y:S04]  /*5d6b0*/  LDL R12, [R1+0x2eac] ;  /* 0x002eac00010c7983 */ /* 0x000f280000100800 */
[----:B------:R-:W4:Y:S04]  /*5d6c0*/  LDL R11, [R1+0x2eb0] ;  /* 0x002eb000010b7983 */ /* 0x000f280000100800 */
[----:B---3--:R-:W-:Y:S04]  /*5d6d0*/  STL [R1+0x3010], R25 ;  /* 0x0030101901007387 */ /* 0x008fe80000100800 */
[----:B------:R-:W3:Y:S04]  /*5d6e0*/  LDL R10, [R1+0x2ec4] ;  /* 0x002ec400010a7983 */ /* 0x000ee80000100800 */
[----:B------:R-:W-:Y:S04]  /*5d6f0*/  STL [R1+0x8], R13 ;  /* 0x0000080d01007387 */ /* 0x000fe80000100800 */
[----:B------:R-:W3:Y:S04]  /*5d700*/  LDL R9, [R1+0x2ec8] ;  /* 0x002ec80001097983 */ /* 0x000ee80000100800 */
[----:B------:R-:W3:Y:S04]  /*5d710*/  LDL R8, [R1+0x2ebc] ;  /* 0x002ebc0001087983 */ /* 0x000ee80000100800 */
[----:B------:R-:W3:Y:S04]  /*5d720*/  LDL R7, [R1+0x2ec0] ;  /* 0x002ec00001077983 */ /* 0x000ee80000100800 */
[----:B--2---:R0:W-:Y:S04]  /*5d730*/  STL [R1+0x3014], R23 ;  /* 0x0030141701007387 */ /* 0x0041e80000100800 */
[----:B------:R-:W2:Y:S04]  /*5d740*/  LDL R6, [R1+0x2eb4] ;  /* 0x002eb40001067983 */ /* 0x000ea80000100800 */
[----:B------:R-:W2:Y:S01]  /*5d750*/  LDL R5, [R1+0x2eb8] ;  /* 0x002eb80001057983 */ /* 0x000ea20000100800 */
[----:B------:R-:W-:Y:S01]  /*5d760*/  PRMT R21, RZ, 0x7610, R21 ;  /* 0x00007610ff157816 */ /* 0x000fe20000000015 */
[----:B----4-:R-:W-:-:S02]  /*5d770*/  @!P1 IMAD.MOV.U32 R14, RZ, RZ, R0 ;  /* 0x000000ffff0e9224 */ /* 0x010fc400078e0000 */
[----:B------:R-:W-:Y:S01]  /*5d780*/  @!P1 IMAD.MOV.U32 R15, RZ, RZ, R2 ;  /* 0x000000ffff0f9224 */ /* 0x000fe200078e0002 */
[----:B------:R-:W-:Y:S02]  /*5d790*/  PRMT R19, RZ, 0x7610, R19 ;  /* 0x00007610ff137816 */ /* 0x000fe40000000013 */
[----:B------:R-:W-:Y:S02]  /*5d7a0*/  PRMT R17, RZ, 0x7610, R17 ;  /* 0x00007610ff117816 */ /* 0x000fe40000000011 */
[----:B------:R-:W-:Y:S02]  /*5d7b0*/  PRMT R3, RZ, 0x7610, R3 ;  /* 0x00007610ff037816 */ /* 0x000fe40000000003 */
[----:B------:R-:W-:Y:S01]  /*5d7c0*/  PRMT R18, RZ, 0x7610, R18 ;  /* 0x00007610ff127816 */ /* 0x000fe20000000012 */
[----:B------:R1:W4:Y:S04]  /*5d7d0*/  @!P1 LDG.E.U16 R21, desc[UR12][R14.64] ;  /* 0x0000000c0e159981 */ /* 0x000328000c1e1500 */
[----:B------:R-:W4:Y:S04]  /*5d7e0*/  LDL R0, [R1+0x2ed0] ;  /* 0x002ed00001007983 */ /* 0x000f280000100800 */
[----:B------:R-:W4:Y:S01]  /*5d7f0*/  LDL R2, [R1+0x2ecc] ;  /* 0x002ecc0001027983 */ /* 0x000f220000100800 */
[----:B-1----:R-:W-:-:S02]  /*5d800*/  @!P0 IMAD.MOV.U32 R14, RZ, RZ, R11 ;  /* 0x000000ffff0e8224 */ /* 0x002fc400078e000b */
[----:B------:R-:W-:-:S05]  /*5d810*/  @!P0 IMAD.MOV.U32 R15, RZ, RZ, R12 ;  /* 0x000000ffff0f8224 */ /* 0x000fca00078e000c */
[----:B------:R3:W4:Y:S02]  /*5d820*/  @!P0 LDG.E.U16 R19, desc[UR12][R14.64] ;  /* 0x0000000c0e138981 */ /* 0x000724000c1e1500 */
[----:B---3--:R-:W-:Y:S02]  /*5d830*/  @!P1 IMAD.MOV.U32 R14, RZ, RZ, R9 ;  /* 0x000000ffff0e9224 */ /* 0x008fe400078e0009 */
[----:B------:R-:W-:-:S05]  /*5d840*/  @!P1 IMAD.MOV.U32 R15, RZ, RZ, R10 ;  /* 0x000000ffff0f9224 */ /* 0x000fca00078e000a */
[----:B------:R1:W3:Y:S02]  /*5d850*/  @!P1 LDG.E.U16 R17, desc[UR12][R14.64] ;  /* 0x0000000c0e119981 */ /* 0x0002e4000c1e1500 */
[----:B-1----:R-:W-:Y:S02]  /*5d860*/  @!P0 IMAD.MOV.U32 R14, RZ, RZ, R7 ;  /* 0x000000ffff0e8224 */ /* 0x002fe400078e0007 */
[----:B------:R-:W-:-:S05]  /*5d870*/  @!P0 IMAD.MOV.U32 R15, RZ, RZ, R8 ;  /* 0x000000ffff0f8224 */ /* 0x000fca00078e0008 */
[----:B------:R2:W3:Y:S02]  /*5d880*/  @!P0 LDG.E.U16 R3, desc[UR12][R14.64] ;  /* 0x0000000c0e038981 */ /* 0x0004e4000c1e1500 */
[----:B--2---:R-:W-:Y:S02]  /*5d890*/  @!P1 IMAD.MOV.U32 R15, RZ, RZ, R6 ;  /* 0x000000ffff0f9224 */ /* 0x004fe400078e0006 */
[----:B------:R-:W-:-:S05]  /*5d8a0*/  @!P1 IMAD.MOV.U32 R14, RZ, RZ, R5 ;  /* 0x000000ffff0e9224 */ /* 0x000fca00078e0005 */
[----:B------:R1:W2:Y:S04]  /*5d8b0*/  @!P1 LDG.E.U16 R18, desc[UR12][R14.64] ;  /* 0x0000000c0e129981 */ /* 0x0002a8000c1e1500 */
[----:B----4-:R4:W-:Y:S01]  /*5d8c0*/  STL [R1+0x306c], R21 ;  /* 0x00306c1501007387 */ /* 0x0109e20000100800 */
[----:B------:R-:W-:Y:S01]  /*5d8d0*/  PRMT R20, RZ, 0x7610, R20 ;  /* 0x00007610ff147816 */ /* 0x000fe20000000014 */
[----:B-1----:R-:W-:Y:S02]  /*5d8e0*/  @!P0 IMAD.MOV.U32 R14, RZ, RZ, R0 ;  /* 0x000000ffff0e8224 */ /* 0x002fe400078e0000 */
[----:B------:R1:W-:Y:S01]  /*5d8f0*/  STL [R1+0x30a0], R19 ;  /* 0x0030a01301007387 */ /* 0x0003e20000100800 */
[----:B------:R-:W-:-:S05]  /*5d900*/  @!P0 IMAD.MOV.U32 R15, RZ, RZ, R2 ;  /* 0x000000ffff0f8224 */ /* 0x000fca00078e0002 */
[----:B------:R0:W4:Y:S04]  /*5d910*/  @!P0 LDG.E.U16 R20, desc[UR12][R14.64] ;  /* 0x0000000c0e148981 */ /* 0x000128000c1e1500 */
[----:B---3--:R3:W-:Y:S04]  /*5d920*/  STL [R1+0x30a4], R17 ;  /* 0x0030a41101007387 */ /* 0x0087e80000100800 */
[----:B------:R0:W-:Y:S04]  /*5d930*/  STL [R1+0x30a8], R3 ;  /* 0x0030a80301007387 */ /* 0x0001e80000100800 */
[----:B--2---:R2:W-:Y:S04]  /*5d940*/  STL [R1+0x30ac], R18 ;  /* 0x0030ac1201007387 */ /* 0x0045e80000100800 */
[----:B0-----:R-:W4:Y:S04]  /*5d950*/  LDL R23, [R1+0x2ed8] ;  /* 0x002ed80001177983 */ /* 0x001f280000100800 */
[----:B----4-:R-:W4:Y:S04]  /*5d960*/  LDL R21, [R1+0x2edc] ;  /* 0x002edc0001157983 */ /* 0x010f280000100800 */
[----:B-1----:R-:W4:Y:S04]  /*5d970*/  LDL R19, [R1+0x2ed4] ;  /* 0x002ed40001137983 */ /* 0x002f280000100800 */
[----:B---3--:R-:W3:Y:S04]  /*5d980*/  LDL R17, [R1+0x2eec] ;  /* 0x002eec0001117983 */ /* 0x008ee80000100800 */
[----:B------:R-:W3:Y:S04]  /*5d990*/  LDL R3, [R1+0x2ef0] ;  /* 0x002ef00001037983 */ /* 0x000ee80000100800 */
[----:B--2---:R-:W2:Y:S04]  /*5d9a0*/  LDL R18, [R1+0x2ee8] ;  /* 0x002ee80001127983 */ /* 0x004ea80000100800 */
        /* <DEDUP_REMOVED lines=15> */
[----:B------:R-:W2:Y:S04]  /*5daa0*/  LDL R14, [R1+0x2ee0] ;  /* 0x002ee000010e7983 */ /* 0x000ea80000100800 */
[----:B------:R-:W2:Y:S01]  /*5dab0*/  LDL R15, [R1+0x2ee4] ;  /* 0x002ee400010f7983 */ /* 0x000ea20000100800 */
[----:B------:R-:W-:-:S02]  /*5dac0*/  PRMT R22, RZ, 0x7610, R22 ;  /* 0x00007610ff167816 */ /* 0x000fc40000000016 */
[----:B------:R-:W-:Y:S02]  /*5dad0*/  PRMT R24, RZ, 0x7610, R24 ;  /* 0x00007610ff187816 */ /* 0x000fe40000000018 */
[----:B------:R-:W-:Y:S02]  /*5dae0*/  PRMT R26, RZ, 0x7610, R26 ;  /* 0x00007610ff1a7816 */ /* 0x000fe4000000001a */
[----:B------:R-:W-:Y:S02]  /*5daf0*/  PRMT R28, RZ, 0x7610, R28 ;  /* 0x00007610ff1c7816 */ /* 0x000fe4000000001c */
[----:B--2---:R-:W-:-:S04]  /*5db00*/  @!P1 LOP3.LUT R15, R15, R14, RZ, 0x3c, !PT ;  /* 0x0000000e0f0f9212 */ /* 0x004fc800078e3cff */
[----:B------:R-:W-:-:S04]  /*5db10*/  @!P1 LOP3.LUT R14, R15, R14, RZ, 0x3c, !PT ;  /* 0x0000000e0f0e9212 */ /* 0x000fc800078e3cff */
[----:B------:R-:W-:-:S05]  /*5db20*/  @!P1 LOP3.LUT R15, R15, R14, RZ, 0x3c, !PT ;  /* 0x0000000e0f0f9212 */ /* 0x000fca00078e3cff */
[----:B------:R4:W2:Y:S02]  /*5db30*/  @!P1 LDG.E.U16 R22, desc[UR12][R14.64] ;  /* 0x0000000c0e169981 */ /* 0x0008a4000c1e1500 */
[----:B----4-:R-:W-:Y:S02]  /*5db40*/  @!P0 IMAD.MOV.U32 R14, RZ, RZ, R21 ;  /* 0x000000ffff0e8224 */ /* 0x010fe400078e0015 */
[----:B------:R-:W-:-:S05]  /*5db50*/  @!P0 IMAD.MOV.U32 R15, RZ, RZ, R23 ;  /* 0x000000ffff0f8224 */ /* 0x000fca00078e0017 */
[----:B------:R0:W4:Y:S02]  /*5db60*/  @!P0 LDG.E.U16 R24, desc[UR12][R14.64] ;  /* 0x0000000c0e188981 */ /* 0x000124000c1e1500 */
[----:B0-----:R-:W-:Y:S02]  /*5db70*/  @!P1 IMAD.MOV.U32 R14, RZ, RZ, R18 ;  /* 0x000000ffff0e9224 */ /* 0x001fe400078e0012 */
[----:B------:R-:W-:-:S05]  /*5db80*/  @!P1 IMAD.MOV.U32 R15, RZ, RZ, R19 ;  /* 0x000000ffff0f9224 */ /* 0x000fca00078e0013 */
[----:B------:R3:W4:Y:S02]  /*5db90*/  @!P1 LDG.E.U16 R26, desc[UR12][R14.64] ;  /* 0x0000000c0e1a9981 */ /* 0x000724000c1e1500 */
[----:B---3--:R-:W-:Y:S02]  /*5dba0*/  @!P0 IMAD.MOV.U32 R14, RZ, RZ, R3 ;  /* 0x000000ffff0e8224 */ /* 0x008fe400078e0003 */
[----:B------:R-:W-:-:S05]  /*5dbb0*/  @!P0 IMAD.MOV.U32 R15, RZ, RZ, R17 ;  /* 0x000000ffff0f8224 */ /* 0x000fca00078e0011 */
[----:B------:R-:W3:Y:S04]  /*5dbc0*/  @!P0 LDG.E.U16 R28, desc[UR12][R14.64] ;  /* 0x0000000c0e1c8981 */ /* 0x000ee8000c1e1500 */
[----:B------:R-:W-:Y:S04]  /*5dbd0*/  STL [R1+0x30b0], R20 ;  /* 0x0030b01401007387 */ /* 0x000fe80000100800 */
[----:B------:R-:W-:Y:S04]  /*5dbe0*/  STS.U16 [R4+UR5+0x9980], R25 ;  /* 0x0099801904007988 */ /* 0x000fe80008000405 */
[----:B------:R0:W-:Y:S04]  /*5dbf0*/  STS.U16 [R4+UR5+0xb980], R2 ;  /* 0x00b9800204007988 */ /* 0x0001e80008000405 */
[----:B--2---:R-:W-:Y:S04]  /*5dc00*/  STL [R1+0x3064], R22 ;  /* 0x0030641601007387 */ /* 0x004fe80000100800 */
[----:B----4-:R-:W-:Y:S04]  /*5dc10*/  STL [R1+0x3068], R24 ;  /* 0x0030681801007387 */ /* 0x010fe80000100800 */
[----:B------:R-:W-:Y:S04]  /*5dc20*/  STL [R1+0x304c], R26 ;  /* 0x00304c1a01007387 */ /* 0x000fe80000100800 */
[----:B---3--:R1:W-:Y:S04]  /*5dc30*/  STL [R1+0x3050], R28 ;  /* 0x0030501c01007387 */ /* 0x0083e80000100800 */
[----:B0-----:R-:W2:Y:S04]  /*5dc40*/  LDL.LU R2, [R1+0x9a8] ;  /* 0x0009a80001027983 */ /* 0x001ea80000300800 */
[----:B-1----:R-:W3:Y:S04]  /*5dc50*/  LDL.LU R28, [R1+0x964] ;  /* 0x00096400011c7983 */ /* 0x002ee80000300800 */
[----:B---3--:R0:W-:Y:S04]  /*5dc60*/  STL [R1+0x30bc], R28 ;  /* 0x0030bc1c01007387 */ /* 0x0081e80000100800 */
[----:B0-----:R-:W3:Y:S04]  /*5dc70*/  LDL.LU R28, [R1+0x970] ;  /* 0x00097000011c7983 */ /* 0x001ee80000300800 */
        /* <DEDUP_REMOVED lines=28> */
[----:B------:R0:W-:Y:S04]  /*5de40*/  STS.U16 [R4+UR5+0xc100], R9 ;  /* 0x00c1000904007988 */ /* 0x0001e80008000405 */
[----:B------:R-:W4:Y:S04]  /*5de50*/  LDL.LU R8, [R1+0x580] ;  /* 0x0005800001087983 */ /* 0x000f280000300800 */
        /* <DEDUP_REMOVED lines=10> */
[----:B--2---:R0:W-:Y:S04]  /*5df00*/  STS.U16 [R4+UR5+0xd900], R2 ;  /* 0x00d9000204007988 */ /* 0x0041e80008000405 */
[----:B------:R-:W2:Y:S04]  /*5df10*/  LDL.LU R16, [R1+0x4d8] ;  /* 0x0004d80001107983 */ /* 0x000ea80000300800 */
[----:B0-----:R-:W2:Y:S04]  /*5df20*/  LDL.LU R2, [R1+0x4ac] ;  /* 0x0004ac0001027983 */ /* 0x001ea80000300800 */
[----:B---3--:R0:W-:Y:S04]  /*5df30*/  STS.U16 [R4+UR5+0xd980], R28 ;  /* 0x00d9801c04007988 */ /* 0x0081e80008000405 */
[----:B0-----:R-:W3:Y:S04]  /*5df40*/  LDL.LU R28, [R1+0x30c0] ;  /* 0x0030c000011c7983 */ /* 0x001ee80000300800 */
[----:B----4-:R-:W-:Y:S04]  /*5df50*/  STS.U16 [R4+UR5+0xf980], R20 ;  /* 0x00f9801404007988 */ /* 0x010fe80008000405 */
[----:B------:R-:W-:Y:S04]  /*5df60*/  STS.U16 [R4+UR5+0x12100], R29 ;  /* 0x0121001d04007988 */ /* 0x000fe80008000405 */
[----:B---3--:R0:W-:Y:S04]  /*5df70*/  STS.U16 [R4+UR5+0xe100], R28 ;  /* 0x00e1001c04007988 */ /* 0x0081e80008000405 */
[----:B0-----:R-:W3:Y:S04]  /*5df80*/  LDL.LU R28, [R1+0x30bc] ;  /* 0x0030bc00011c7983 */ /* 0x001ee80000300800 */
[----:B------:R-:W4:Y:S04]  /*5df90*/  LDL.LU R29, [R1+0x4a0] ;  /* 0x0004a000011d7983 */ /* 0x000f280000300800 */
[----:B------:R-:W2:Y:S04]  /*5dfa0*/  LDL.LU R20, [R1+0x43c] ;  /* 0x00043c0001147983 */ /* 0x000ea80000300800 */
[----:B--2---:R0:W-:Y:S04]  /*5dfb0*/  STL [R1+0x30b4], R20 ;  /* 0x0030b41401007387 */ /* 0x0041e80000100800 */
[----:B0-----:R-:W2:Y:S04]  /*5dfc0*/  LDL.LU R20, [R1+0x468] ;  /* 0x0004680001147983 */ /* 0x001ea80000300800 */
        /* <DEDUP_REMOVED lines=27> */
[----:B------:R0:W-:Y:S04]  /*5e180*/  STS.U16 [R4+UR5+0x14900], R13 ;  /* 0x0149000d04007988 */ /* 0x0001e80008000405 */
[----:B------:R-:W2:Y:S04]  /*5e190*/  LDL.LU R12, [R1+0x1a4] ;  /* 0x0001a400010c7983 */ /* 0x000ea80000300800 */
[----:B------:R1:W-:Y:S04]  /*5e1a0*/  STS.U16 [R4+UR5+0x14980], R16 ;  /* 0x0149801004007988 */ /* 0x0003e80008000405 */
[----:B------:R0:W-:Y:S04]  /*5e1b0*/  STS.U16 [R4+UR5+0x15100], R2 ;  /* 0x0151000204007988 */ /* 0x0001e80008000405 */
[----:B------:R0:W-:Y:S04]  /*5e1c0*/  STS.U16 [R4+UR5+0xe900], R14 ;  /* 0x00e9000e04007988 */ /* 0x0001e80008000405 */
[----:B---3--:R3:W-:Y:S04]  /*5e1d0*/  STS.U16 [R4+UR5+0xe180], R28 ;  /* 0x00e1801c04007988 */ /* 0x0087e80008000405 */
[----:B------:R3:W-:Y:S04]  /*5e1e0*/  STS.U16 [R4+UR5+0xe980], R15 ;  /* 0x00e9800f04007988 */ /* 0x0007e80008000405 */
[----:B0-----:R-:W2:Y:S04]  /*5e1f0*/  LDL.LU R13, [R1+0x174] ;  /* 0x00017400010d7983 */ /* 0x001ea80000300800 */
[----:B-1----:R-:W2:Y:S04]  /*5e200*/  LDL.LU R16, [R1+0x16c] ;  /* 0x00016c0001107983 */ /* 0x002ea80000300800 */
[----:B------:R-:W2:Y:S04]  /*5e210*/  LDL.LU R2, [R1+0x13c] ;  /* 0x00013c0001027983 */ /* 0x000ea80000300800 */
[----:B------:R-:W2:Y:S04]  /*5e220*/  LDL.LU R14, [R1+0x134] ;  /* 0x00013400010e7983 */ /* 0x000ea80000300800 */
[----:B---3--:R-:W3:Y:S04]  /*5e230*/  LDL.LU R28, [R1+0x104] ;  /* 0x00010400011c7983 */ /* 0x008ee80000300800 */
        /* <DEDUP_REMOVED lines=15> */
[----:B0-----:R-:W3:Y:S04]  /*5e330*/  LDL.LU R27, [R1+0x5c] ;  /* 0x00005c00011b7983 */ /* 0x001ee80000300800 */
[----:B-1----:R-:W3:Y:S04]  /*5e340*/  LDL.LU R29, [R1+0x54] ;  /* 0x00005400011d7983 */ /* 0x002ee80000300800 */
[----:B--2---:R0:W-:Y:S04]  /*5e350*/  STS.U16 [R4+UR5+0x15900], R20 ;  /* 0x0159001404007988 */ /* 0x0041e80008000405 */
[----:B0-----:R-:W2:Y:S04]  /*5e360*/  LDL.LU R20, [R1+0x30b8] ;  /* 0x0030b80001147983 */ /* 0x001ea80000300800 */
[----:B--2---:R0:W-:Y:S04]  /*5e370*/  STS.U16 [R4+UR5+0x15980], R20 ;  /* 0x0159801404007988 */ /* 0x0041e80008000405 */
        /* <DEDUP_REMOVED lines=17> */
[----:B----4-:R-:W-:Y:S04]  /*5e490*/  STS.U16 [R4+UR5+0x1c180], R25 ;  /* 0x01c1801904007988 */ /* 0x010fe80008000405 */
[----:B---3--:R-:W-:Y:S04]  /*5e4a0*/  STS.U16 [R4+UR5+0x1c980], R29 ;  /* 0x01c9801d04007988 */ /* 0x008fe80008000405 */
[----:B--2---:R0:W-:Y:S04]  /*5e4b0*/  STS.U16 [R4+UR5+0x16100], R20 ;  /* 0x0161001404007988 */ /* 0x0041e80008000405 */
[----:B0-----:R-:W2:Y:S04]  /*5e4c0*/  LDL.LU R20, [R1+0x30b0] ;  /* 0x0030b00001147983 */ /* 0x001ea80000300800 */
[----:B------:R-:W3:Y:S04]  /*5e4d0*/  LDL.LU R18, [R1+0x30ac] ;  /* 0x0030ac0001127983 */ /* 0x000ee80000300800 */
[----:B------:R-:W4:Y:S04]  /*5e4e0*/  LDL.LU R3, [R1+0x30a8] ;  /* 0x0030a80001037983 */ /* 0x000f280000300800 */
[----:B------:R-:W2:Y:S04]  /*5e4f0*/  LDL.LU R17, [R1+0x30a4] ;  /* 0x0030a40001117983 */ /* 0x000ea80000300800 */
[----:B------:R-:W2:Y:S04]  /*5e500*/  LDL.LU R19, [R1+0x30a0] ;  /* 0x0030a00001137983 */ /* 0x000ea80000300800 */
[----:B------:R-:W2:Y:S04]  /*5e510*/  LDL.LU R0, [R1+0x309c] ;  /* 0x00309c0001007983 */ /* 0x000ea80000300800 */
        /* <DEDUP_REMOVED lines=11> */
[----:B------:R-:W4:Y:S04]  /*5e5d0*/  LDL.LU R25, [R1+0xef8] ;  /* 0x000ef80001197983 */ /* 0x000f280000300800 */
[----:B------:R-:W4:Y:S04]  /*5e5e0*/  LDL.LU R29, [R1+0xef4] ;  /* 0x000ef400011d7983 */ /* 0x000f280000300800 */
[----:B------:R0:W-:Y:S02]  /*5e5f0*/  STS.U16 [R4+UR5+0x1a180], R14 ;  /* 0x01a1800e04007988 */ /* 0x0001e40008000405 */
[----:B0-----:R-:W0:Y:S02]  /*5e600*/  S2R R14, SR_TID.X ;  /* 0x00000000000e7919 */ /* 0x001e240000002100 */
[----:B------:R-:W-:Y:S04]  /*5e610*/  STS.U16 [R4+UR5+0x1a900], R28 ;  /* 0x01a9001c04007988 */ /* 0x000fe80008000405 */
[----:B------:R-:W-:Y:S04]  /*5e620*/  STS.U16 [R4+UR5+0x1a980], R15 ;  /* 0x01a9800f04007988 */ /* 0x000fe80008000405 */
[----:B------:R-:W-:Y:S04]  /*5e630*/  STS.U16 [R4+UR5+0x1b100], R26 ;  /* 0x01b1001a04007988 */ /* 0x000fe80008000405 */
[----:B------:R-:W-:Y:S04]  /*5e640*/  STS.U16 [R4+UR5+0x1b180], R24 ;  /* 0x01b1801804007988 */ /* 0x000fe80008000405 */
[----:B------:R-:W-:Y:S04]  /*5e650*/  STS.U16 [R4+UR5+0x1b900], R22 ;  /* 0x01b9001604007988 */ /* 0x000fe80008000405 */
[----:B------:R1:W-:Y:S04]  /*5e660*/  STS.U16 [R4+UR5+0x1b980], R21 ;  /* 0x01b9801504007988 */ /* 0x0003e80008000405 */
[----:B------:R-:W-:Y:S04]  /*5e670*/  STS.U16 [R4+UR5+0x1c100], R23 ;  /* 0x01c1001704007988 */ /* 0x000fe80008000405 */
[----:B------:R0:W-:Y:S01]  /*5e680*/  STS.U16 [R4+UR5+0x1c900], R27 ;  /* 0x01c9001b04007988 */ /* 0x0001e20008000405 */
[----:B------:R-:W0:Y:S03]  /*5e690*/  S2UR UR7, SR_CgaCtaId ;  /* 0x00000000000779c3 */ /* 0x000e260000008800 */
[----:B-1----:R-:W4:Y:S04]  /*5e6a0*/  LDL.LU R21, [R1+0xec8] ;  /* 0x000ec80001157983 */ /* 0x002f280000300800 */
[----:B0-----:R-:W4:Y:S04]  /*5e6b0*/  LDL.LU R27, [R1+0xec4] ;  /* 0x000ec400011b7983 */ /* 0x001f280000300800 */
[----:B------:R-:W4:Y:S04]  /*5e6c0*/  LDL.LU R28, [R1+0xe98] ;  /* 0x000e9800011c7983 */ /* 0x000f280000300800 */
[----:B------:R-:W4:Y:S01]  /*5e6d0*/  LDL.LU R15, [R1+0xe94] ;  /* 0x000e9400010f7983 */ /* 0x000f220000300800 */
[----:B------:R-:W-:-:S03]  /*5e6e0*/  UMOV UR6, 0x400 ;  /* 0x0000040000067882 */ /* 0x000fc60000000000 */
[----:B------:R-:W4:Y:S04]  /*5e6f0*/  LDL.LU R24, [R1+0xe68] ;  /* 0x000e680001187983 */ /* 0x000f280000300800 */
[----:B------:R-:W4:Y:S01]  /*5e700*/  LDL.LU R22, [R1+0xe64] ;  /* 0x000e640001167983 */ /* 0x000f220000300800 */
[----:B------:R-:W-:-:S03]  /*5e710*/  ULEA UR6, UR7, UR6, 0x18 ;  /* 0x0000000607067291 */ /* 0x000fc6000f8ec0ff */
[----:B--2---:R-:W-:Y:S04]  /*5e720*/  STS.U16 [R4+UR5+0x1f980], R0 ;  /* 0x01f9800004007988 */ /* 0x004fe80008000405 */
[----:B---3--:R0:W-:Y:S02]  /*5e730*/  STS.U16 [R4+UR5+0x1d100], R2 ;  /* 0x01d1000204007988 */ /* 0x0081e40008000405 */
[----:B0-----:R-:W0:Y:S02]  /*5e740*/  S2R R2, SR_TID.X ;  /* 0x0000000000027919 */ /* 0x001e240000002100 */
[----:B------:R-:W-:Y:S04]  /*5e750*/  STS.U16 [R4+UR5+0x1d180], R16 ;  /* 0x01d1801004007988 */ /* 0x000fe80008000405 */
[----:B------:R1:W-:Y:S04]  /*5e760*/  STS.U16 [R4+UR5+0x1d900], R13 ;  /* 0x01d9000d04007988 */ /* 0x0003e80008000405 */
[----:B------:R-:W-:Y:S04]  /*5e770*/  STS.U16 [R4+UR5+0x1d980], R12 ;  /* 0x01d9800c04007988 */ /* 0x000fe80008000405 */
[----:B------:R-:W-:Y:S04]  /*5e780*/  STS.U16 [R4+UR5+0x1e100], R11 ;  /* 0x01e1000b04007988 */ /* 0x000fe80008000405 */
[----:B------:R-:W-:Y:S04]  /*5e790*/  STS.U16 [R4+UR5+0x1e180], R10 ;  /* 0x01e1800a04007988 */ /* 0x000fe80008000405 */
[----:B------:R-:W-:Y:S04]  /*5e7a0*/  STS.U16 [R4+UR5+0x1e900], R9 ;  /* 0x01e9000904007988 */ /* 0x000fe80008000405 */
[----:B------:R-:W-:Y:S04]  /*5e7b0*/  STS.U16 [R4+UR5+0x1e980], R8 ;  /* 0x01e9800804007988 */ /* 0x000fe80008000405 */
[----:B------:R-:W-:Y:S04]  /*5e7c0*/  STS.U16 [R4+UR5+0x1f100], R7 ;  /* 0x01f1000704007988 */ /* 0x000fe80008000405 */
[----:B------:R-:W-:Y:S04]  /*5e7d0*/  STS.U16 [R4+UR5+0x1f180], R6 ;  /* 0x01f1800604007988 */ /* 0x000fe80008000405 */
[----:B------:R2:W-:Y:S01]  /*5e7e0*/  STS.U16 [R4+UR5+0x1f900], R5 ;  /* 0x01f9000504007988 */ /* 0x0005e20008000405 */
[----:B-1----:R-:W-:Y:S01]  /*5e7f0*/  SHF.R.S32.HI R13, RZ, 0x2, R14 ;  /* 0x00000002ff0d7819 */ /* 0x002fe2000001140e */
[----:B--2---:R-:W-:-:S03]  /*5e800*/  IMAD.SHL.U32 R4, R14, 0x20, RZ ;  /* 0x000000200e047824 */ /* 0x004fc600078e00ff */
[----:B------:R-:W-:Y:S02]  /*5e810*/  SGXT R0, R13, 0x1 ;  /* 0x000000010d00781a */ /* 0x000fe40000000200 */
[----:B------:R-:W-:-:S04]  /*5e820*/  LOP3.LUT R4, R4, 0x60, RZ, 0xc0, !PT ;  /* 0x0000006004047812 */ /* 0x000fc800078ec0ff */
[----:B------:R-:W-:Y:S02]  /*5e830*/  LOP3.LUT R4, R4, 0x90, R0, 0xf8, !PT ;  /* 0x0000009004047812 */ /* 0x000fe400078ef800 */
[C---:B------:R-:W-:Y:S01]  /*5e840*/  LOP3.LUT R0, R14.reuse, 0x7, RZ, 0xc0, !PT ;  /* 0x000000070e007812 */ /* 0x040fe200078ec0ff */
[----:B------:R-:W-:-:S04]  /*5e850*/  IMAD.SHL.U32 R5, R14, 0x2, RZ ;  /* 0x000000020e057824 */ /* 0x000fc800078e00ff */
[----:B------:R-:W-:Y:S01]  /*5e860*/  IMAD R0, R0, 0x110, RZ ;  /* 0x0000011000007824 */ /* 0x000fe200078e02ff */
[--C-:B------:R-:W-:Y:S02]  /*5e870*/  LOP3.LUT R4, R4, 0x10, R5.reuse, 0x78, !PT ;  /* 0x0000001004047812 */ /* 0x100fe400078e7805 */
[----:B0-----:R-:W-:Y:S02]  /*5e880*/  LOP3.LUT R2, R2, 0x3f, RZ, 0xc0, !PT ;  /* 0x0000003f02027812 */ /* 0x001fe400078ec0ff */
[----:B------:R-:W-:Y:S01]  /*5e890*/  LOP3.LUT R0, R0, 0x30, R5, 0x78, !PT ;  /* 0x0000003000007812 */ /* 0x000fe200078e7805 */
[C---:B------:R-:W-:Y:S02]  /*5e8a0*/  IMAD.SHL.U32 R5, R14.reuse, 0x10, RZ ;  /* 0x000000100e057824 */ /* 0x040fe400078e00ff */
[----:B------:R-:W-:Y:S02]  /*5e8b0*/  IMAD.SHL.U32 R14, R14, 0x40, RZ ;  /* 0x000000400e0e7824 */ /* 0x000fe400078e00ff */
[----:B------:R-:W-:Y:S01]  /*5e8c0*/  IMAD.SHL.U32 R2, R2, 0x2, RZ ;  /* 0x0000000202027824 */ /* 0x000fe200078e00ff */
[----:B------:R-:W-:-:S02]  /*5e8d0*/  LOP3.LUT R5, R5, 0x100, RZ, 0xc0, !PT ;  /* 0x0000010005057812 */ /* 0x000fc400078ec0ff */
[----:B------:R-:W-:Y:S02]  /*5e8e0*/  LOP3.LUT R0, R0, 0x800, R14, 0xf8, !PT ;  /* 0x0000080000007812 */ /* 0x000fe400078ef80e */
[----:B------:R-:W-:Y:S02]  /*5e8f0*/  IADD3 R16, PT, PT, R4, UR6, R5 ;  /* 0x0000000604107c10 */ /* 0x000fe4000fffe005 */
[----:B------:R-:W-:Y:S01]  /*5e900*/  LOP3.LUT R4, R2, 0x20, RZ, 0x3c, !PT ;  /* 0x0000002002047812 */ /* 0x000fe200078e3cff */
[----:B------:R-:W-:Y:S04]  /*5e910*/  STL [R1+0x3018], R0 ;  /* 0x0030180001007387 */ /* 0x000fe80000100800 */
[----:B------:R-:W2:Y:S04]  /*5e920*/  LDL.LU R23, [R1+0xe34] ;  /* 0x000e340001177983 */ /* 0x000ea80000300800 */
[----:B----4-:R0:W-:Y:S04]  /*5e930*/  STS.U16 [R4+UR5+0x280], R29 ;  /* 0x0002801d04007988 */ /* 0x0101e80008000405 */
[----:B0-----:R-:W3:Y:S04]  /*5e940*/  LDL.LU R29, [R1+0xe08] ;  /* 0x000e0800011d7983 */ /* 0x001ee80000300800 */
[----:B------:R-:W4:Y:S04]  /*5e950*/  LDL.LU R2, [R1+0xe04] ;  /* 0x000e040001027983 */ /* 0x000f280000300800 */
[----:B------:R0:W-:Y:S04]  /*5e960*/  STS.U16 [R4+UR5+0x200], R25 ;  /* 0x0002001904007988 */ /* 0x0001e80008000405 */
[----:B------:R-:W4:Y:S04]  /*5e970*/  LDL.LU R26, [R1+0xdd8] ;  /* 0x000dd800011a7983 */ /* 0x000f280000300800 */
[----:B0-----:R-:W4:Y:S04]  /*5e980*/  LDL.LU R25, [R1+0xdd4] ;  /* 0x000dd40001197983 */ /* 0x001f280000300800 */
[----:B------:R-:W-:Y:S04]  /*5e990*/  STL [R1+0x594], R16 ;  /* 0x0005941001007387 */ /* 0x000fe80000100800 */
[----:B------:R0:W-:Y:S04]  /*5e9a0*/  STL [R1+0x301c], R16 ;  /* 0x00301c1001007387 */ /* 0x0001e80000100800 */
[----:B------:R1:W-:Y:S04]  /*5e9b0*/  STS.U16 [R4+UR5+0xa00], R21 ;  /* 0x000a001504007988 */ /* 0x0003e80008000405 */
[----:B------:R1:W-:Y:S04]  /*5e9c0*/  STS.U16 [R4+UR5+0xa80], R27 ;  /* 0x000a801b04007988 */ /* 0x0003e80008000405 */
[----:B0-----:R-:W4:Y:S04]  /*5e9d0*/  LDL.LU R16, [R1+0xe38] ;  /* 0x000e380001107983 */ /* 0x001f280000300800 */
[----:B------:R-:W4:Y:S04]  /*5e9e0*/  LDL.LU R5, [R1+0xda8] ;  /* 0x000da80001057983 */ /* 0x000f280000300800 */
[----:B-1----:R-:W4:Y:S04]  /*5e9f0*/  LDL.LU R21, [R1+0xda4] ;  /* 0x000da40001157983 */ /* 0x002f280000300800 */
[----:B------:R-:W4:Y:S04]  /*5ea00*/  LDL.LU R27, [R1+0xd78] ;  /* 0x000d7800011b7983 */ /* 0x000f280000300800 */
[----:B------:R0:W-:Y:S04]  /*5ea10*/  STS.U16 [R4+UR5+0x1200], R28 ;  /* 0x0012001c04007988 */ /* 0x0001e80008000405 */
[----:B------:R-:W4:Y:S04]  /*5ea20*/  LDL.LU R0, [R1+0xd74] ;  /* 0x000d740001007983 */ /* 0x000f280000300800 */
[----:B------:R1:W-:Y:S04]  /*5ea30*/  STS.U16 [R4+UR5+0x1280], R15 ;  /* 0x0012800f04007988 */ /* 0x0003e80008000405 */
[----:B0-----:R-:W4:Y:S04]  /*5ea40*/  LDL.LU R28, [R1+0xd48] ;  /* 0x000d4800011c7983 */ /* 0x001f280000300800 */
[----:B-1----:R-:W4:Y:S04]  /*5ea50*/  LDL.LU R15, [R1+0xd44] ;  /* 0x000d4400010f7983 */ /* 0x002f280000300800 */
        /* <DEDUP_REMOVED lines=11> */
[----:B0-----:R-:W4:Y:S04]  /*5eb10*/  LDL.LU R24, [R1+0xc54] ;  /* 0x000c540001187983 */ /* 0x001f280000300800 */
[----:B-1----:R-:W4:Y:S04]  /*5eb20*/  LDL.LU R22, [R1+0xc28] ;  /* 0x000c280001167983 */ /* 0x002f280000300800 */
[----:B--2---:R0:W-:Y:S04]  /*5eb30*/  STS.U16 [R4+UR5+0x2280], R23 ;  /* 0x0022801704007988 */ /* 0x0041e80008000405 */
[----:B0-----:R-:W2:Y:S04]  /*5eb40*/  LDL.LU R23, [R1+0xc24] ;  /* 0x000c240001177983 */ /* 0x001ea80000300800 */
[----:B---3--:R0:W-:Y:S04]  /*5eb50*/  STS.U16 [R4+UR5+0x2a00], R29 ;  /* 0x002a001d04007988 */ /* 0x0081e80008000405 */
[----:B0-----:R-:W3:Y:S04]  /*5eb60*/  LDL.LU R29, [R1+0xbf8] ;  /* 0x000bf800011d7983 */ /* 0x001ee80000300800 */
[----:B----4-:R0:W-:Y:S04]  /*5eb70*/  STS.U16 [R4+UR5+0x3200], R26 ;  /* 0x0032001a04007988 */ /* 0x0101e80008000405 */
[----:B------:R1:W-:Y:S04]  /*5eb80*/  STS.U16 [R4+UR5+0x3280], R25 ;  /* 0x0032801904007988 */ /* 0x0003e80008000405 */
[----:B0-----:R-:W4:Y:S04]  /*5eb90*/  LDL.LU R26, [R1+0xbf4] ;  /* 0x000bf400011a7983 */ /* 0x001f280000300800 */
[----:B-1----:R-:W4:Y:S04]  /*5eba0*/  LDL.LU R25, [R1+0xbc8] ;  /* 0x000bc80001197983 */ /* 0x002f280000300800 */
[----:B------:R0:W-:Y:S04]  /*5ebb0*/  STS.U16 [R4+UR5+0x3a80], R21 ;  /* 0x003a801504007988 */ /* 0x0001e80008000405 */
[----:B------:R1:W-:Y:S04]  /*5ebc0*/  STS.U16 [R4+UR5+0x4200], R27 ;  /* 0x0042001b04007988 */ /* 0x0003e80008000405 */
[----:B0-----:R-:W4:Y:S04]  /*5ebd0*/  LDL.LU R21, [R1+0xbc4] ;  /* 0x000bc40001157983 */ /* 0x001f280000300800 */
[----:B-1----:R-:W4:Y:S04]  /*5ebe0*/  LDL.LU R27, [R1+0xb98] ;  /* 0x000b9800011b7983 */ /* 0x002f280000300800 */
[----:B------:R0:W-:Y:S04]  /*5ebf0*/  STS.U16 [R4+UR5+0x4a00], R28 ;  /* 0x004a001c04007988 */ /* 0x0001e80008000405 */
[----:B------:R1:W-:Y:S04]  /*5ec00*/  STS.U16 [R4+UR5+0x4a80], R15 ;  /* 0x004a800f04007988 */ /* 0x0003e80008000405 */
[----:B------:R1:W-:Y:S04]  /*5ec10*/  STS.U16 [R4+UR5+0x2200], R16 ;  /* 0x0022001004007988 */ /* 0x0003e80008000405 */
[----:B0-----:R-:W4:Y:S04]  /*5ec20*/  LDL.LU R28, [R1+0xb94] ;  /* 0x000b9400011c7983 */ /* 0x001f280000300800 */
[----:B-1----:R-:W4:Y:S04]  /*5ec30*/  LDL.LU R15, [R1+0xb68] ;  /* 0x000b6800010f7983 */ /* 0x002f280000300800 */
[----:B------:R-:W4:Y:S04]  /*5ec40*/  LDL.LU R16, [R1+0xb64] ;  /* 0x000b640001107983 */ /* 0x000f280000300800 */
[----:B------:R0:W-:Y:S04]  /*5ec50*/  STS.U16 [R4+UR5+0x7280], R24 ;  /* 0x0072801804007988 */ /* 0x0001e80008000405 */
[----:B------:R1:W-:Y:S04]  /*5ec60*/  STS.U16 [R4+UR5+0x7a00], R22 ;  /* 0x007a001604007988 */ /* 0x0003e80008000405 */
[----:B0-----:R-:W4:Y:S04]  /*5ec70*/  LDL.LU R24, [R1+0xb34] ;  /* 0x000b340001187983 */ /* 0x001f280000300800 */
[----:B-1----:R-:W4:Y:S04]  /*5ec80*/  LDL.LU R22, [R1+0xb2c] ;  /* 0x000b2c0001167983 */ /* 0x002f280000300800 */
[----:B------:R0:W-:Y:S04]  /*5ec90*/  STS.U16 [R4+UR5+0x2a80], R2 ;  /* 0x002a800204007988 */ /* 0x0001e80008000405 */
[----:B0-----:R-:W4:Y:S04]  /*5eca0*/  LDL.LU R2, [R1+0xafc] ;  /* 0x000afc0001027983 */ /* 0x001f280000300800 */
[----:B------:R-:W-:Y:S04]  /*5ecb0*/  STS.U16 [R4+UR5+0x3a00], R5 ;  /* 0x003a000504007988 */ /* 0x000fe80008000405 */
[----:B--2---:R0:W-:Y:S04]  /*5ecc0*/  STS.U16 [R4+UR5+0x7a80], R23 ;  /* 0x007a801704007988 */ /* 0x0041e80008000405 */
[----:B0-----:R-:W2:Y:S04]  /*5ecd0*/  LDL.LU R23, [R1+0xaf4] ;  /* 0x000af40001177983 */ /* 0x001ea80000300800 */
[----:B---3--:R0:W-:Y:S04]  /*5ece0*/  STS.U16 [R4+UR5+0x8200], R29 ;  /* 0x0082001d04007988 */ /* 0x0081e80008000405 */
[----:B0-----:R-:W3:Y:S04]  /*5ecf0*/  LDL.LU R29, [R1+0xac4] ;  /* 0x000ac400011d7983 */ /* 0x001ee80000300800 */
[----:B----4-:R0:W-:Y:S04]  /*5ed00*/  STS.U16 [R4+UR5+0x8280], R26 ;  /* 0x0082801a04007988 */ /* 0x0101e80008000405 */
[----:B------:R-:W4:Y:S04]  /*5ed10*/  LDL.LU R5, [R1+0xabc] ;  /* 0x000abc0001057983 */ /* 0x000f280000300800 */
[----:B------:R1:W-:Y:S04]  /*5ed20*/  STS.U16 [R4+UR5+0x8a00], R25 ;  /* 0x008a001904007988 */ /* 0x0003e80008000405 */
[----:B0-----:R-:W4:Y:S04]  /*5ed30*/  LDL.LU R26, [R1+0xa8c] ;  /* 0x000a8c00011a7983 */ /* 0x001f280000300800 */
[----:B-1----:R-:W4:Y:S04]  /*5ed40*/  LDL.LU R25, [R1+0xa84] ;  /* 0x000a840001197983 */ /* 0x002f280000300800 */
[----:B------:R0:W-:Y:S04]  /*5ed50*/  STS.U16 [R4+UR5+0x4280], R0 ;  /* 0x0042800004007988 */ /* 0x0001e80008000405 */
[----:B------:R-:W-:Y:S04]  /*5ed60*/  STS.U16 [R4+UR5+0x5200], R14 ;  /* 0x0052000e04007988 */ /* 0x000fe80008000405 */
[----:B------:R-:W-:Y:S04]  /*5ed70*/  STS.U16 [R4+UR5+0x5280], R13 ;  /* 0x0052800d04007988 */ /* 0x000fe80008000405 */
        /* <DEDUP_REMOVED lines=25> */
[----:B------:R0:W-:Y:S04]  /*5ef10*/  STS.U16 [R4+UR5+0xa200], R24 ;  /* 0x00a2001804007988 */ /* 0x0001e80008000405 */
        /* <DEDUP_REMOVED lines=17> */
[----:B------:R-:W-:Y:S04]  /*5f030*/  STS.U16 [R4+UR5+0xaa00], R2 ;  /* 0x00aa000204007988 */ /* 0x000fe80008000405 */
[----:B------:R0:W-:Y:S04]  /*5f040*/  STS.U16 [R4+UR5+0xf200], R28 ;  /* 0x00f2001c04007988 */ /* 0x0001e80008000405 */
[----:B------:R1:W-:Y:S04]  /*5f050*/  STS.U16 [R4+UR5+0xf280], R15 ;  /* 0x00f2800f04007988 */ /* 0x0003e80008000405 */
[----:B0-----:R-:W4:Y:S04]  /*5f060*/  LDL.LU R28, [R1+0x7e4] ;  /* 0x0007e400011c7983 */ /* 0x001f280000300800 */
[----:B-1----:R-:W4:Y:S04]  /*5f070*/  LDL.LU R15, [R1+0x7b4] ;  /* 0x0007b400010f7983 */ /* 0x002f280000300800 */
[----:B------:R0:W-:Y:S04]  /*5f080*/  STS.U16 [R4+UR5+0xfa00], R24 ;  /* 0x00fa001804007988 */ /* 0x0001e80008000405 */
[----:B------:R-:W4:Y:S04]  /*5f090*/  LDL.LU R2, [R1+0x7ac] ;  /* 0x0007ac0001027983 */ /* 0x000f280000300800 */
        /* <DEDUP_REMOVED lines=53> */
[----:B------:R-:W-:Y:S04]  /*5f3f0*/  STS.U16 [R4+UR5+0x12280], R2 ;  /* 0x0122800204007988 */ /* 0x000fe80008000405 */
[----:B------:R-:W-:Y:S04]  /*5f400*/  STS.U16 [R4+UR5+0x11a00], R16 ;  /* 0x011a001004007988 */ /* 0x000fe80008000405 */
[----:B------:R-:W-:Y:S04]  /*5f410*/  STS.U16 [R4+UR5+0x16a00], R12 ;  /* 0x016a000c04007988 */ /* 0x000fe80008000405 */
[----:B------:R0:W-:Y:S04]  /*5f420*/  STS.U16 [R4+UR5+0x16a80], R21 ;  /* 0x016a801504007988 */ /* 0x0001e80008000405 */
[----:B------:R1:W-:Y:S04]  /*5f430*/  STS.U16 [R4+UR5+0x17200], R27 ;  /* 0x0172001b04007988 */ /* 0x0003e80008000405 */
[----:B0-----:R-:W4:Y:S04]  /*5f440*/  LDL.LU R21, [R1+0x254] ;  /* 0x0002540001157983 */ /* 0x001f280000300800 */
[----:B------:R-:W4:Y:S04]  /*5f450*/  LDL.LU R12, [R1+0x250] ;  /* 0x00025000010c7983 */ /* 0x000f280000300800 */
[----:B-1----:R-:W4:Y:S04]  /*5f460*/  LDL.LU R27, [R1+0x24c] ;  /* 0x00024c00011b7983 */ /* 0x002f280000300800 */
[----:B------:R-:W4:Y:S04]  /*5f470*/  LDL.LU R2, [R1+0x220] ;  /* 0x0002200001027983 */ /* 0x000f280000300800 */
        /* <DEDUP_REMOVED lines=20> */
[----:B--2---:R0:W-:Y:S04]  /*5f5c0*/  STS.U16 [R4+UR5+0x18280], R23 ;  /* 0x0182801704007988 */ /* 0x0041e80008000405 */
[----:B0-----:R-:W2:Y:S04]  /*5f5d0*/  LDL.LU R23, [R1+0x1a8] ;  /* 0x0001a80001177983 */ /* 0x001ea80000300800 */
[----:B---3--:R0:W-:Y:S04]  /*5f5e0*/  STS.U16 [R4+UR5+0x18a00], R29 ;  /* 0x018a001d04007988 */ /* 0x0081e80008000405 */
[----:B0-----:R-:W3:Y:S04]  /*5f5f0*/  LDL.LU R29, [R1+0x178] ;  /* 0x00017800011d7983 */ /* 0x001ee80000300800 */
        /* <DEDUP_REMOVED lines=27> */
[----:B------:R-:W-:Y:S04]  /*5f7b0*/  STS.U16 [R4+UR5+0x1a200], R2 ;  /* 0x01a2000204007988 */ /* 0x000fe80008000405 */
[----:B------:R-:W-:Y:S04]  /*5f7c0*/  STS.U16 [R4+UR5+0x1aa80], R16 ;  /* 0x01aa801004007988 */ /* 0x000fe80008000405 */
[----:B------:R-:W-:Y:S04]  /*5f7d0*/  STS.U16 [R4+UR5+0x1ba00], R5 ;  /* 0x01ba000504007988 */ /* 0x000fe80008000405 */
[----:B--2---:R0:W-:Y:S04]  /*5f7e0*/  STS.U16 [R4+UR5+0x1ba80], R23 ;  /* 0x01ba801704007988 */ /* 0x0041e80008000405 */
[----:B0-----:R-:W2:Y:S04]  /*5f7f0*/  LDL.LU R23, [R1+0xe90] ;  /* 0x000e900001177983 */ /* 0x001ea80000300800 */
[----:B---3--:R0:W-:Y:S04]  /*5f800*/  STS.U16 [R4+UR5+0x1c200], R29 ;  /* 0x01c2001d04007988 */ /* 0x0081e80008000405 */
[----:B0-----:R-:W3:Y:S04]  /*5f810*/  LDL.LU R29, [R1+0xe8c] ;  /* 0x000e8c00011d7983 */ /* 0x001ee80000300800 */
[----:B----4-:R0:W-:Y:S04]  /*5f820*/  STS.U16 [R4+UR5+0x1ea00], R26 ;  /* 0x01ea001a04007988 */ /* 0x0101e80008000405 */
[----:B------:R1:W-:Y:S04]  /*5f830*/  STS.U16 [R4+UR5+0x1ea80], R25 ;  /* 0x01ea801904007988 */ /* 0x0003e80008000405 */
[----:B0-----:R-:W4:Y:S04]  /*5f840*/  LDL.LU R26, [R1+0xe60] ;  /* 0x000e6000011a7983 */ /* 0x001f280000300800 */
[----:B-1----:R-:W4:Y:S01]  /*5f850*/  LDL.LU R25, [R1+0xe5c] ;  /* 0x000e5c0001197983 */ /* 0x002f220000300800 */
[----:B------:R-:W0:Y:S03]  /*5f860*/  S2R R2, SR_TID.X ;  /* 0x0000000000027919 */ /* 0x000e260000002100 */
        /* <DEDUP_REMOVED lines=8> */
[----:B------:R1:W-:Y:S04]  /*5f8f0*/  STS.U16 [R4+UR5+0x1f280], R27 ;  /* 0x01f2801b04007988 */ /* 0x0003e80008000405 */
[----:B------:R-:W-:Y:S04]  /*5f900*/  STS.U16 [R4+UR5+0x1e280], R11 ;  /* 0x01e2800b04007988 */ /* 0x000fe80008000405 */
[----:B------:R-:W-:Y:S04]  /*5f910*/  STS.U16 [R4+UR5+0x1f200], R12 ;  /* 0x01f2000c04007988 */ /* 0x000fe80008000405 */
[----:B------:R-:W-:Y:S04]  /*5f920*/  STS.U16 [R4+UR5+0x1fa00], R21 ;  /* 0x01fa001504007988 */ /* 0x000fe80008000405 */
[----:B------:R0:W-:Y:S04]  /*5f930*/  STS.U16 [R4+UR5+0x1fa80], R19 ;  /* 0x01fa801304007988 */ /* 0x0001e80008000405 */
[----:B-1----:R-:W4:Y:S04]  /*5f940*/  LDL.LU R27, [R1+0xe30] ;  /* 0x000e3000011b7983 */ /* 0x002f280000300800 */
[----:B0-----:R-:W4:Y:S01]  /*5f950*/  LDL.LU R19, [R1+0xe2c] ;  /* 0x000e2c0001137983 */ /* 0x001f220000300800 */
[----:B------:R-:W-:-:S05]  /*5f960*/  LOP3.LUT R2, R2, 0x3f, RZ, 0xc0, !PT ;  /* 0x0000003f02027812 */ /* 0x000fca00078ec0ff */
[----:B------:R-:W-:-:S05]  /*5f970*/  IMAD.SHL.U32 R2, R2, 0x2, RZ ;  /* 0x0000000202027824 */ /* 0x000fca00078e00ff */
[----:B------:R-:W-:-:S05]  /*5f980*/  LOP3.LUT R5, R2, 0x30, RZ, 0x3c, !PT ;  /* 0x0000003002057812 */ /* 0x000fca00078e3cff */
        /* <DEDUP_REMOVED lines=26> */
[----:B----4-:R0:W-:Y:S04]  /*5fb30*/  STS.U16 [R5+UR5+0x1b80], R25 ;  /* 0x001b801905007988 */ /* 0x0101e80008000405 */
[----:B0-----:R-:W4:Y:S04]  /*5fb40*/  LDL.LU R25, [R1+0xc20] ;  /* 0x000c200001197983 */ /* 0x001f280000300800 */
[----:B------:R0:W-:Y:S04]  /*5fb50*/  STS.U16 [R5+UR5+0x1b00], R26 ;  /* 0x001b001a05007988 */ /* 0x0001e80008000405 */
[----:B0-----:R-:W4:Y:S04]  /*5fb60*/  LDL.LU R26, [R1+0xc1c] ;  /* 0x000c1c00011a7983 */ /* 0x001f280000300800 */
[----:B------:R0:W-:Y:S04]  /*5fb70*/  STS.U16 [R5+UR5+0x2300], R27 ;  /* 0x0023001b05007988 */ /* 0x0001e80008000405 */
[----:B0-----:R-:W4:Y:S04]  /*5fb80*/  LDL.LU R27, [R1+0xbf0] ;  /* 0x000bf000011b7983 */ /* 0x001f280000300800 */
        /* <DEDUP_REMOVED lines=13> */
[----:B0-----:R-:W4:Y:S04]  /*5fc60*/  LDL.LU R25, [R1+0xb58] ;  /* 0x000b580001197983 */ /* 0x001f280000300800 */
[----:B------:R0:W-:Y:S04]  /*5fc70*/  STS.U16 [R5+UR5+0x2380], R19 ;  /* 0x0023801305007988 */ /* 0x0001e80008000405 */
[----:B------:R1:W-:Y:S04]  /*5fc80*/  STS.U16 [R5+UR5+0x7b80], R26 ;  /* 0x007b801a05007988 */ /* 0x0003e80008000405 */
[----:B------:R-:W-:Y:S04]  /*5fc90*/  STS.U16 [R5+UR5+0x3300], R4 ;  /* 0x0033000405007988 */ /* 0x000fe80008000405 */
[----:B0-----:R-:W4:Y:S04]  /*5fca0*/  LDL.LU R19, [R1+0xb28] ;  /* 0x000b280001137983 */ /* 0x001f280000300800 */
[----:B------:R0:W-:Y:S04]  /*5fcb0*/  STS.U16 [R5+UR5+0x8300], R27 ;  /* 0x0083001b05007988 */ /* 0x0001e80008000405 */
[----:B-1----:R-:W4:Y:S04]  /*5fcc0*/  LDL.LU R26, [R1+0xb20] ;  /* 0x000b2000011a7983 */ /* 0x002f280000300800 */
[----:B------:R-:W-:Y:S04]  /*5fcd0*/  STS.U16 [R5+UR5+0x3b80], R21 ;  /* 0x003b801505007988 */ /* 0x000fe80008000405 */
[----:B------:R-:W-:Y:S04]  /*5fce0*/  STS.U16 [R5+UR5+0x4300], R2 ;  /* 0x0043000205007988 */ /* 0x000fe80008000405 */
[----:B0-----:R-:W4:Y:S04]  /*5fcf0*/  LDL.LU R27, [R1+0xaf0] ;  /* 0x000af000011b7983 */ /* 0x001f280000300800 */
[----:B------:R-:W4:Y:S04]  /*5fd00*/  LDL.LU R4, [R1+0xae8] ;  /* 0x000ae80001047983 */ /* 0x000f280000300800 */
        /* <DEDUP_REMOVED lines=28> */
[----:B------:R1:W-:Y:S04]  /*5fed0*/  STS.U16 [R5+UR5+0x7380], R12 ;  /* 0x0073800c05007988 */ /* 0x0003e80008000405 */
[----:B0-----:R-:W4:Y:S04]  /*5fee0*/  LDL.LU R10, [R1+0x930] ;  /* 0x00093000010a7983 */ /* 0x001f280000300800 */
[----:B-1----:R-:W4:Y:S04]  /*5fef0*/  LDL.LU R11, [R1+0x928] ;  /* 0x00092800010b7983 */ /* 0x002f280000300800 */
[----:B------:R-:W4:Y:S04]  /*5ff00*/  LDL.LU R12, [R1+0x8f8] ;  /* 0x0008f800010c7983 */ /* 0x000f280000300800 */
[----:B---3--:R0:W-:Y:S04]  /*5ff10*/  STS.U16 [R5+UR5+0x9b00], R29 ;  /* 0x009b001d05007988 */ /* 0x0081e80008000405 */
[----:B0-----:R-:W3:Y:S04]  /*5ff20*/  LDL.LU R29, [R1+0x8f0] ;  /* 0x0008f000011d7983 */ /* 0x001ee80000300800 */
[----:B--2---:R0:W-:Y:S04]  /*5ff30*/  STS.U16 [R5+UR5+0x9380], R23 ;  /* 0x0093801705007988 */ /* 0x0041e80008000405 */
[----:B----4-:R1:W-:Y:S04]  /*5ff40*/  STS.U16 [R5+UR5+0x9b80], R25 ;  /* 0x009b801905007988 */ /* 0x0103e80008000405 */
[----:B0-----:R-:W2:Y:S04]  /*5ff50*/  LDL.LU R23, [R1+0x8c0] ;  /* 0x0008c00001177983 */ /* 0x001ea80000300800 */
[----:B-1----:R-:W4:Y:S04]  /*5ff60*/  LDL.LU R25, [R1+0x8b8] ;  /* 0x0008b80001197983 */ /* 0x002f280000300800 */
        /* <DEDUP_REMOVED lines=13> */
[----:B---3--:R0:W-:Y:S04]  /*60040*/  STS.U16 [R5+UR5+0xf380], R29 ;  /* 0x00f3801d05007988 */ /* 0x0081e80008000405 */
[----:B0-----:R-:W3:Y:S04]  /*60050*/  LDL.LU R29, [R1+0x7e0] ;  /* 0x0007e000011d7983 */ /* 0x001ee80000300800 */
[----:B--2---:R0:W-:Y:S04]  /*60060*/  STS.U16 [R5+UR5+0xfb00], R23 ;  /* 0x00fb001705007988 */ /* 0x0041e80008000405 */
[----:B------:R-:W2:Y:S04]  /*60070*/  LDL.LU R19, [R1+0x7d8] ;  /* 0x0007d80001137983 */ /* 0x000ea80000300800 */
[----:B----4-:R1:W-:Y:S04]  /*60080*/  STS.U16 [R5+UR5+0xfb80], R25 ;  /* 0x00fb801905007988 */ /* 0x0103e80008000405 */
[----:B0-----:R-:W4:Y:S04]  /*60090*/  LDL.LU R23, [R1+0x7a8] ;  /* 0x0007a80001177983 */ /* 0x001f280000300800 */
[----:B-1----:R-:W2:Y:S04]  /*600a0*/  LDL.LU R25, [R1+0x7a0] ;  /* 0x0007a00001197983 */ /* 0x002ea80000300800 */
[----:B------:R0:W-:Y:S04]  /*600b0*/  STS.U16 [R5+UR5+0xab80], R4 ;  /* 0x00ab800405007988 */ /* 0x0001e80008000405 */
[----:B------:R1:W-:Y:S04]  /*600c0*/  STS.U16 [R5+UR5+0x10300], R26 ;  /* 0x0103001a05007988 */ /* 0x0003e80008000405 */
[----:B------:R-:W-:Y:S04]  /*600d0*/  STS.U16 [R5+UR5+0xbb00], R21 ;  /* 0x00bb001505007988 */ /* 0x000fe80008000405 */
[----:B------:R-:W-:Y:S04]  /*600e0*/  STS.U16 [R5+UR5+0xbb80], R2 ;  /* 0x00bb800205007988 */ /* 0x000fe80008000405 */
[----:B------:R-:W-:Y:S04]  /*600f0*/  STS.U16 [R5+UR5+0xc300], R16 ;  /* 0x00c3001005007988 */ /* 0x000fe80008000405 */
[----:B------:R-:W-:Y:S04]  /*60100*/  STS.U16 [R5+UR5+0xc380], R0 ;  /* 0x00c3800005007988 */ /* 0x000fe80008000405 */
[----:B0-----:R-:W2:Y:S04]  /*60110*/  LDL.LU R4, [R1+0x5c0] ;  /* 0x0005c00001047983 */ /* 0x001ea80000300800 */
[----:B------:R0:W-:Y:S04]  /*60120*/  STS.U16 [R5+UR5+0x10380], R27 ;  /* 0x0103801b05007988 */ /* 0x0001e80008000405 */
[----:B-1----:R-:W2:Y:S04]  /*60130*/  LDL.LU R26, [R1+0x5bc] ;  /* 0x0005bc00011a7983 */ /* 0x002ea80000300800 */
[----:B------:R1:W-:Y:S04]  /*60140*/  STS.U16 [R5+UR5+0xcb00], R14 ;  /* 0x00cb000e05007988 */ /* 0x0003e80008000405 */
[----:B------:R1:W-:Y:S04]  /*60150*/  STS.U16 [R5+UR5+0xcb80], R13 ;  /* 0x00cb800d05007988 */ /* 0x0003e80008000405 */
[----:B------:R1:W-:Y:S04]  /*60160*/  STS.U16 [R5+UR5+0xd300], R6 ;  /* 0x00d3000605007988 */ /* 0x0003e80008000405 */
[----:B0-----:R-:W2:Y:S04]  /*60170*/  LDL.LU R27, [R1+0x584] ;  /* 0x00058400011b7983 */ /* 0x001ea80000300800 */
[----:B------:R-:W2:Y:S04]  /*60180*/  LDL.LU R21, [R1+0x57c] ;  /* 0x00057c0001157983 */ /* 0x000ea80000300800 */
[----:B------:R-:W2:Y:S04]  /*60190*/  LDL.LU R2, [R1+0x54c] ;  /* 0x00054c0001027983 */ /* 0x000ea80000300800 */
[----:B------:R-:W2:Y:S04]  /*601a0*/  LDL.LU R16, [R1+0x544] ;  /* 0x0005440001107983 */ /* 0x000ea80000300800 */
[----:B------:R-:W2:Y:S04]  /*601b0*/  LDL.LU R0, [R1+0x514] ;  /* 0x0005140001007983 */ /* 0x000ea80000300800 */
[----:B-1----:R-:W2:Y:S04]  /*601c0*/  LDL.LU R14, [R1+0x50c] ;  /* 0x00050c00010e7983 */ /* 0x002ea80000300800 */
[----:B------:R-:W2:Y:S04]  /*601d0*/  LDL.LU R13, [R1+0x4dc] ;  /* 0x0004dc00010d7983 */ /* 0x000ea80000300800 */
[----:B------:R0:W-:Y:S04]  /*601e0*/  STS.U16 [R5+UR5+0xd380], R7 ;  /* 0x00d3800705007988 */ /* 0x0001e80008000405 */
[----:B------:R-:W2:Y:S04]  /*601f0*/  LDL.LU R6, [R1+0x4d4] ;  /* 0x0004d40001067983 */ /* 0x000ea80000300800 */
[----:B------:R1:W-:Y:S04]  /*60200*/  STS.U16 [R5+UR5+0xdb00], R8 ;  /* 0x00db000805007988 */ /* 0x0003e80008000405 */
[----:B------:R-:W-:Y:S04]  /*60210*/  STS.U16 [R5+UR5+0xe380], R9 ;  /* 0x00e3800905007988 */ /* 0x000fe80008000405 */
[----:B------:R-:W-:Y:S04]  /*60220*/  STS.U16 [R5+UR5+0xeb00], R10 ;  /* 0x00eb000a05007988 */ /* 0x000fe80008000405 */
[----:B------:R-:W-:Y:S04]  /*60230*/  STS.U16 [R5+UR5+0xeb80], R11 ;  /* 0x00eb800b05007988 */ /* 0x000fe80008000405 */
[----:B0-----:R-:W2:Y:S04]  /*60240*/  LDL.LU R7, [R1+0x4a4] ;  /* 0x0004a40001077983 */ /* 0x001ea80000300800 */
[----:B-1----:R-:W2:Y:S04]  /*60250*/  LDL.LU R8, [R1+0x49c] ;  /* 0x00049c0001087983 */ /* 0x002ea80000300800 */
[----:B------:R-:W-:Y:S04]  /*60260*/  STS.U16 [R5+UR5+0xf300], R12 ;  /* 0x00f3000c05007988 */ /* 0x000fe80008000405 */
[----:B------:R0:W-:Y:S04]  /*60270*/  STS.U16 [R5+UR5+0x10b00], R28 ;  /* 0x010b001c05007988 */ /* 0x0001e80008000405 */
[----:B------:R1:W-:Y:S04]  /*60280*/  STS.U16 [R5+UR5+0x10b80], R15 ;  /* 0x010b800f05007988 */ /* 0x0003e80008000405 */
[----:B0-----:R-:W2:Y:S04]  /*60290*/  LDL.LU R28, [R1+0x46c] ;  /* 0x00046c00011c7983 */ /* 0x001ea80000300800 */
[----:B-1----:R-:W2:Y:S04]  /*602a0*/  LDL.LU R15, [R1+0x464] ;  /* 0x00046400010f7983 */ /* 0x002ea80000300800 */
[----:B------:R-:W2:Y:S04]  /*602b0*/  LDL.LU R9, [R1+0x434] ;  /* 0x0004340001097983 */ /* 0x000ea80000300800 */
[----:B------:R-:W2:Y:S04]  /*602c0*/  LDL.LU R10, [R1+0x42c] ;  /* 0x00042c00010a7983 */ /* 0x000ea80000300800 */
[----:B------:R-:W2:Y:S04]  /*602d0*/  LDL.LU R11, [R1+0x3ac] ;  /* 0x0003ac00010b7983 */ /* 0x000ea80000300800 */
[----:B------:R-:W2:Y:S04]  /*602e0*/  LDL.LU R12, [R1+0x3a4] ;  /* 0x0003a400010c7983 */ /* 0x000ea80000300800 */
[----:B------:R0:W-:Y:S04]  /*602f0*/  STS.U16 [R5+UR5+0x11300], R24 ;  /* 0x0113001805007988 */ /* 0x0001e80008000405 */
[----:B------:R1:W-:Y:S04]  /*60300*/  STS.U16 [R5+UR5+0x11380], R22 ;  /* 0x0113801605007988 */ /* 0x0003e80008000405 */
[----:B0-----:R-:W2:Y:S04]  /*60310*/  LDL.LU R24, [R1+0x374] ;  /* 0x0003740001187983 */ /* 0x001ea80000300800 */
[----:B-1----:R-:W2:Y:S04]  /*60320*/  LDL.LU R22, [R1+0x36c] ;  /* 0x00036c0001167983 */ /* 0x002ea80000300800 */
[----:B---3--:R0:W-:Y:S04]  /*60330*/  STS.U16 [R5+UR5+0x11b00], R29 ;  /* 0x011b001d05007988 */ /* 0x0081e80008000405 */
[----:B0-----:R-:W3:Y:S04]  /*60340*/  LDL.LU R29, [R1+0x33c] ;  /* 0x00033c00011d7983 */ /* 0x001ee80000300800 */
[----:B----4-:R0:W-:Y:S04]  /*60350*/  STS.U16 [R5+UR5+0x12300], R23 ;  /* 0x0123001705007988 */ /* 0x0101e80008000405 */
[----:B--2---:R1:W-:Y:S04]  /*60360*/  STS.U16 [R5+UR5+0x12380], R25 ;  /* 0x0123801905007988 */ /* 0x0043e80008000405 */
[----:B0-----:R-:W2:Y:S04]  /*60370*/  LDL.LU R23, [R1+0x334] ;  /* 0x0003340001177983 */ /* 0x001ea80000300800 */
[----:B-1----:R-:W4:Y:S04]  /*60380*/  LDL.LU R25, [R1+0x304] ;  /* 0x0003040001197983 */ /* 0x002f280000300800 */
[----:B------:R0:W-:Y:S04]  /*60390*/  STS.U16 [R5+UR5+0x12b80], R26 ;  /* 0x012b801a05007988 */ /* 0x0001e80008000405 */
[----:B0-----:R-:W4:Y:S04]  /*603a0*/  LDL.LU R26, [R1+0x2fc] ;  /* 0x0002fc00011a7983 */ /* 0x001f280000300800 */
[----:B------:R0:W-:Y:S04]  /*603b0*/  STS.U16 [R5+UR5+0x13300], R27 ;  /* 0x0133001b05007988 */ /* 0x0001e80008000405 */
[----:B0-----:R-:W4:Y:S04]  /*603c0*/  LDL.LU R27, [R1+0x2b8] ;  /* 0x0002b800011b7983 */ /* 0x001f280000300800 */
[----:B------:R-:W-:Y:S04]  /*603d0*/  STS.U16 [R5+UR5+0x13b00], R2 ;  /* 0x013b000205007988 */ /* 0x000fe80008000405 */
[----:B------:R0:W-:Y:S04]  /*603e0*/  STS.U16 [R5+UR5+0x15b00], R28 ;  /* 0x015b001c05007988 */ /* 0x0001e80008000405 */
[----:B------:R1:W-:Y:S04]  /*603f0*/  STS.U16 [R5+UR5+0x15b80], R15 ;  /* 0x015b800f05007988 */ /* 0x0003e80008000405 */
[----:B0-----:R-:W4:Y:S04]  /*60400*/  LDL.LU R28, [R1+0x2b4] ;  /* 0x0002b400011c7983 */ /* 0x001f280000300800 */
[----:B-1----:R-:W4:Y:S04]  /*60410*/  LDL.LU R15, [R1+0x290] ;  /* 0x00029000010f7983 */ /* 0x002f280000300800 */
[----:B------:R0:W-:Y:S04]  /*60420*/  STS.U16 [R5+UR5+0x17300], R24 ;  /* 0x0173001805007988 */ /* 0x0001e80008000405 */
[----:B------:R1:W-:Y:S04]  /*60430*/  STS.U16 [R5+UR5+0x17380], R22 ;  /* 0x0173801605007988 */ /* 0x0003e80008000405 */
[----:B0-----:R-:W4:Y:S04]  /*60440*/  LDL.LU R24, [R1+0x28c] ;  /* 0x00028c0001187983 */ /* 0x001f280000300800 */
[----:B------:R-:W4:Y:S04]  /*60450*/  LDL.LU R2, [R1+0x280] ;  /* 0x0002800001027983 */ /* 0x000f280000300800 */
        /* <DEDUP_REMOVED lines=39> */
[----:B------:R0:W-:Y:S04]  /*606d0*/  STS.U16 [R5+UR5+0x18b80], R28 ;  /* 0x018b801c05007988 */ /* 0x0001e80008000405 */
[----:B------:R1:W-:Y:S04]  /*606e0*/  STS.U16 [R5+UR5+0x19300], R15 ;  /* 0x0193000f05007988 */ /* 0x0003e80008000405 */
[----:B0-----:R-:W2:Y:S04]  /*606f0*/  LDL.LU R28, [R1+0x40] ;  /* 0x00004000011c7983 */ /* 0x001ea80000300800 */
[----:B-1----:R-:W2:Y:S04]  /*60700*/  LDL.LU R15, [R1+0x14] ;  /* 0x00001400010f7983 */ /* 0x002ea80000300800 */
        /* <DEDUP_REMOVED lines=10> */
[----:B------:R0:W-:Y:S02]  /*607b0*/  STS.U16 [R5+UR5+0x19b00], R2 ;  /* 0x019b000205007988 */ /* 0x0001e40008000405 */
[----:B0-----:R-:W0:Y:S02]  /*607c0*/  S2R R2, SR_TID.X ;  /* 0x0000000000027919 */ /* 0x001e240000002100 */
[----:B------:R1:W-:Y:S04]  /*607d0*/  STS.U16 [R5+UR5+0x1d380], R26 ;  /* 0x01d3801a05007988 */ /* 0x0003e80008000405 */
[----:B------:R0:W-:Y:S04]  /*607e0*/  STS.U16 [R5+UR5+0x1db00], R27 ;  /* 0x01db001b05007988 */ /* 0x0001e80008000405 */
[----:B-1----:R-:W4:Y:S04]  /*607f0*/  LDL.LU R26, [R1+0xe88] ;  /* 0x000e8800011a7983 */ /* 0x002f280000300800 */
[----:B0-----:R-:W4:Y:S04]  /*60800*/  LDL.LU R27, [R1+0xe84] ;  /* 0x000e8400011b7983 */ /* 0x001f280000300800 */
[----:B------:R0:W-:Y:S01]  /*60810*/  STS.U16 [R5+UR5+0x1b300], R4 ;  /* 0x01b3000405007988 */ /* 0x0001e20008000405 */
[----:B------:R-:W-:-:S05]  /*60820*/  LOP3.LUT R2, R2, 0x3f, RZ, 0xc0, !PT ;  /* 0x0000003f02027812 */ /* 0x000fca00078ec0ff */
[----:B------:R-:W-:Y:S01]  /*60830*/  IMAD.SHL.U32 R2, R2, 0x2, RZ ;  /* 0x0000000202027824 */ /* 0x000fe200078e00ff */
[----:B------:R-:W-:Y:S04]  /*60840*/  STS.U16 [R5+UR5+0x1a380], R19 ;  /* 0x01a3801305007988 */ /* 0x000fe80008000405 */
[----:B0-----:R-:W-:Y:S01]  /*60850*/  LOP3.LUT R4, R2, 0x40, RZ, 0x3c, !PT ;  /* 0x0000004002047812 */ /* 0x001fe200078e3cff */
        /* <DEDUP_REMOVED lines=31> */
[----:B--2---:R0:W-:Y:S04]  /*60a50*/  STS.U16 [R4+UR5+0xc00], R23 ;  /* 0x000c001704007988 */ /* 0x0041e80008000405 */
[----:B------:R-:W2:Y:S04]  /*60a60*/  LDL.LU R13, [R1+0xd38] ;  /* 0x000d3800010d7983 */ /* 0x000ea80000300800 */
[----:B----4-:R1:W-:Y:S04]  /*60a70*/  STS.U16 [R4+UR5+0xc80], R25 ;  /* 0x000c801904007988 */ /* 0x0103e80008000405 */
[----:B0-----:R-:W4:Y:S04]  /*60a80*/  LDL.LU R23, [R1+0xd34] ;  /* 0x000d340001177983 */ /* 0x001f280000300800 */
[----:B-1----:R-:W2:Y:S04]  /*60a90*/  LDL.LU R25, [R1+0xd08] ;  /* 0x000d080001197983 */ /* 0x002ea80000300800 */
        /* <DEDUP_REMOVED lines=13> */
[----:B------:R0:W-:Y:S04]  /*60b70*/  STS.U16 [R4+UR5+0x1c00], R24 ;  /* 0x001c001804007988 */ /* 0x0001e80008000405 */
[----:B0-----:R-:W2:Y:S04]  /*60b80*/  LDL.LU R24, [R1+0xbe8] ;  /* 0x000be80001187983 */ /* 0x001ea80000300800 */
[----:B------:R0:W-:Y:S04]  /*60b90*/  STS.U16 [R4+UR5+0x2400], R22 ;  /* 0x0024001604007988 */ /* 0x0001e80008000405 */
[----:B0-----:R-:W2:Y:S04]  /*60ba0*/  LDL.LU R22, [R1+0xbe4] ;  /* 0x000be40001167983 */ /* 0x001ea80000300800 */
[----:B---3--:R0:W-:Y:S04]  /*60bb0*/  STS.U16 [R4+UR5+0x2480], R29 ;  /* 0x0024801d04007988 */ /* 0x0081e80008000405 */
[----:B0-----:R-:W3:Y:S04]  /*60bc0*/  LDL.LU R29, [R1+0xbb8] ;  /* 0x000bb800011d7983 */ /* 0x001ee80000300800 */
[----:B----4-:R0:W-:Y:S04]  /*60bd0*/  STS.U16 [R4+UR5+0x4c80], R23 ;  /* 0x004c801704007988 */ /* 0x0101e80008000405 */
[----:B--2---:R1:W-:Y:S04]  /*60be0*/  STS.U16 [R4+UR5+0x5400], R25 ;  /* 0x0054001904007988 */ /* 0x0043e80008000405 */
[----:B0-----:R-:W2:Y:S04]  /*60bf0*/  LDL.LU R23, [R1+0xbb4] ;  /* 0x000bb40001177983 */ /* 0x001ea80000300800 */
[----:B-1----:R-:W4:Y:S04]  /*60c00*/  LDL.LU R25, [R1+0xb88] ;  /* 0x000b880001197983 */ /* 0x002f280000300800 */
        /* <DEDUP_REMOVED lines=8> */
[----:B0-----:R-:W2:Y:S04]  /*60c90*/  LDL.LU R27, [R1+0xb84] ;  /* 0x000b8400011b7983 */ /* 0x001ea80000300800 */
[----:B------:R-:W2:Y:S04]  /*60ca0*/  LDL.LU R3, [R1+0xb54] ;  /* 0x000b540001037983 */ /* 0x000ea80000300800 */
[----:B-1----:R-:W2:Y:S04]  /*60cb0*/  LDL.LU R26, [R1+0xb50] ;  /* 0x000b5000011a7983 */ /* 0x002ea80000300800 */
[----:B------:R-:W-:Y:S04]  /*60cc0*/  STS.U16 [R4+UR5+0x3c80], R16 ;  /* 0x003c801004007988 */ /* 0x000fe80008000405 */
[----:B------:R-:W-:Y:S04]  /*60cd0*/  STS.U16 [R4+UR5+0x4400], R0 ;  /* 0x0044000004007988 */ /* 0x000fe80008000405 */
[----:B------:R-:W-:Y:S04]  /*60ce0*/  STS.U16 [R4+UR5+0x4480], R14 ;  /* 0x0044800e04007988 */ /* 0x000fe80008000405 */
[----:B------:R-:W-:Y:S04]  /*60cf0*/  STS.U16 [R4+UR5+0x4c00], R13 ;  /* 0x004c000d04007988 */ /* 0x000fe80008000405 */
[----:B------:R0:W-:Y:S04]  /*60d00*/  STS.U16 [R4+UR5+0x8400], R24 ;  /* 0x0084001804007988 */ /* 0x0001e80008000405 */
        /* <DEDUP_REMOVED lines=33> */
[----:B0-----:R-:W4:Y:S04]  /*60f20*/  LDL.LU R25, [R1+0x8e8] ;  /* 0x0008e80001197983 */ /* 0x001f280000300800 */
[----:B--2---:R0:W-:Y:S04]  /*60f30*/  STS.U16 [R4+UR5+0x8c80], R23 ;  /* 0x008c801704007988 */ /* 0x0041e80008000405 */
[----:B0-----:R-:W2:Y:S04]  /*60f40*/  LDL.LU R23, [R1+0x8b4] ;  /* 0x0008b40001177983 */ /* 0x001ea80000300800 */
        /* <DEDUP_REMOVED lines=20> */
[----:B------:R-:W-:Y:S04]  /*61090*/  STS.U16 [R4+UR5+0xd400], R6 ;  /* 0x00d4000604007988 */ /* 0x000fe80008000405 */
[----:B------:R-:W-:Y:S04]  /*610a0*/  STS.U16 [R4+UR5+0xd480], R7 ;  /* 0x00d4800704007988 */ /* 0x000fe80008000405 */
[----:B------:R-:W-:Y:S04]  /*610b0*/  STS.U16 [R4+UR5+0xdc00], R8 ;  /* 0x00dc000804007988 */ /* 0x000fe80008000405 */
[----:B------:R-:W-:Y:S04]  /*610c0*/  STS.U16 [R4+UR5+0xdc80], R9 ;  /* 0x00dc800904007988 */ /* 0x000fe80008000405 */
[----:B------:R-:W-:Y:S04]  /*610d0*/  STS.U16 [R4+UR5+0xe400], R10 ;  /* 0x00e4000a04007988 */ /* 0x000fe80008000405 */
[----:B------:R-:W-:Y:S04]  /*610e0*/  STS.U16 [R4+UR5+0xe480], R11 ;  /* 0x00e4800b04007988 */ /* 0x000fe80008000405 */
[----:B----4-:R0:W-:Y:S04]  /*610f0*/  STS.U16 [R4+UR5+0xf480], R25 ;  /* 0x00f4801904007988 */ /* 0x0101e80008000405 */
[----:B0-----:R-:W4:Y:S04]  /*61100*/  LDL.LU R25, [R1+0x80c] ;  /* 0x00080c0001197983 */ /* 0x001f280000300800 */
[----:B--2---:R0:W-:Y:S04]  /*61110*/  STS.U16 [R4+UR5+0xfc00], R23 ;  /* 0x00fc001704007988 */ /* 0x0041e80008000405 */
[----:B------:R-:W2:Y:S04]  /*61120*/  LDL.LU R3, [R1+0x808] ;  /* 0x0008080001037983 */ /* 0x000ea80000300800 */
[----:B0-----:R-:W2:Y:S04]  /*61130*/  LDL.LU R23, [R1+0x7d4] ;  /* 0x0007d40001177983 */ /* 0x001ea80000300800 */
[----:B------:R0:W-:Y:S04]  /*61140*/  STS.U16 [R4+UR5+0xfc80], R27 ;  /* 0x00fc801b04007988 */ /* 0x0001e80008000405 */
        /* <DEDUP_REMOVED lines=11> */
[----:B-1----:R-:W2:Y:S04]  /*61200*/  LDL.LU R26, [R1+0x504] ;  /* 0x00050400011a7983 */ /* 0x002ea80000300800 */
        /* <DEDUP_REMOVED lines=14> */
[----:B------:R-:W-:Y:S04]  /*612f0*/  STS.U16 [R4+UR5+0x10c00], R22 ;  /* 0x010c001604007988 */ /* 0x000fe80008000405 */
[----:B---3--:R0:W-:Y:S04]  /*61300*/  STS.U16 [R4+UR5+0x10c80], R29 ;  /* 0x010c801d04007988 */ /* 0x0081e80008000405 */
[----:B0-----:R-:W3:Y:S04]  /*61310*/  LDL.LU R29, [R1+0x368] ;  /* 0x00036800011d7983 */ /* 0x001ee80000300800 */
[----:B------:R-:W3:Y:S04]  /*61320*/  LDL.LU R22, [R1+0x364] ;  /* 0x0003640001167983 */ /* 0x000ee80000300800 */
[----:B----4-:R0:W-:Y:S04]  /*61330*/  STS.U16 [R4+UR5+0x11400], R25 ;  /* 0x0114001904007988 */ /* 0x0101e80008000405 */
[----:B0-----:R-:W4:Y:S04]  /*61340*/  LDL.LU R25, [R1+0x330] ;  /* 0x0003300001197983 */ /* 0x001f280000300800 */
[----:B--2---:R0:W-:Y:S04]  /*61350*/  STS.U16 [R4+UR5+0x11c00], R23 ;  /* 0x011c001704007988 */ /* 0x0041e80008000405 */
[----:B0-----:R-:W2:Y:S04]  /*61360*/  LDL.LU R23, [R1+0x32c] ;  /* 0x00032c0001177983 */ /* 0x001ea80000300800 */
[----:B------:R0:W-:Y:S04]  /*61370*/  STS.U16 [R4+UR5+0x11c80], R27 ;  /* 0x011c801b04007988 */ /* 0x0001e80008000405 */
[----:B0-----:R-:W2:Y:S04]  /*61380*/  LDL.LU R27, [R1+0x2f8] ;  /* 0x0002f800011b7983 */ /* 0x001ea80000300800 */
[----:B------:R0:W-:Y:S04]  /*61390*/  STS.U16 [R4+UR5+0x14480], R26 ;  /* 0x0144801a04007988 */ /* 0x0001e80008000405 */
[----:B0-----:R-:W2:Y:S04]  /*613a0*/  LDL.LU R26, [R1+0x2f4] ;  /* 0x0002f400011a7983 */ /* 0x001ea80000300800 */
[----:B------:R0:W-:Y:S04]  /*613b0*/  STS.U16 [R4+UR5+0x14c00], R24 ;  /* 0x014c001804007988 */ /* 0x0001e80008000405 */
[----:B0-----:R-:W2:Y:S04]  /*613c0*/  LDL.LU R24, [R1+0x2c0] ;  /* 0x0002c00001187983 */ /* 0x001ea80000300800 */
[----:B------:R-:W-:Y:S04]  /*613d0*/  STS.U16 [R4+UR5+0x12c00], R2 ;  /* 0x012c000204007988 */ /* 0x000fe80008000405 */
[----:B---3--:R0:W-:Y:S04]  /*613e0*/  STS.U16 [R4+UR5+0x17400], R29 ;  /* 0x0174001d04007988 */ /* 0x0081e80008000405 */
[----:B0-----:R-:W3:Y:S04]  /*613f0*/  LDL.LU R29, [R1+0x2bc] ;  /* 0x0002bc00011d7983 */ /* 0x001ee80000300800 */
[----:B------:R0:W-:Y:S04]  /*61400*/  STS.U16 [R4+UR5+0x17480], R22 ;  /* 0x0174801604007988 */ /* 0x0001e80008000405 */
[----:B------:R-:W3:Y:S04]  /*61410*/  LDL.LU R2, [R1+0x2b0] ;  /* 0x0002b00001027983 */ /* 0x000ee80000300800 */
[----:B----4-:R1:W-:Y:S04]  /*61420*/  STS.U16 [R4+UR5+0x17c00], R25 ;  /* 0x017c001904007988 */ /* 0x0103e80008000405 */
        /* <DEDUP_REMOVED lines=17> */
[----:B--2---:R2:W-:Y:S04]  /*61540*/  STS.U16 [R4+UR5+0x17c80], R23 ;  /* 0x017c801704007988 */ /* 0x0045e80008000405 */
[----:B------:R2:W-:Y:S04]  /*61550*/  STS.U16 [R4+UR5+0x18400], R27 ;  /* 0x0184001b04007988 */ /* 0x0005e80008000405 */
[----:B0-----:R-:W4:Y:S04]  /*61560*/  LDL.LU R0, [R1+0x1cc] ;  /* 0x0001cc0001007983 */ /* 0x001f280000300800 */
[----:B-1----:R-:W4:Y:S04]  /*61570*/  LDL.LU R14, [R1+0x198] ;  /* 0x00019800010e7983 */ /* 0x002f280000300800 */
[----:B------:R-:W4:Y:S04]  /*61580*/  LDL.LU R13, [R1+0x194] ;  /* 0x00019400010d7983 */ /* 0x000f280000300800 */
[----:B--2---:R-:W2:Y:S04]  /*61590*/  LDL.LU R23, [R1+0x160] ;  /* 0x0001600001177983 */ /* 0x004ea80000300800 */
        /* <DEDUP_REMOVED lines=30> */
[----:B--2---:R0:W-:Y:S04]  /*61780*/  STS.U16 [R4+UR5+0x1c400], R23 ;  /* 0x01c4001704007988 */ /* 0x0041e80008000405 */
[----:B------:R1:W-:Y:S04]  /*61790*/  STS.U16 [R4+UR5+0x1c480], R27 ;  /* 0x01c4801b04007988 */ /* 0x0003e80008000405 */
[----:B0-----:R-:W2:Y:S04]  /*617a0*/  LDL.LU R23, [R1+0xeb0] ;  /* 0x000eb00001177983 */ /* 0x001ea80000300800 */
[----:B-1----:R-:W2:Y:S01]  /*617b0*/  LDL.LU R27, [R1+0xeac] ;  /* 0x000eac00011b7983 */ /* 0x002ea20000300800 */
[----:B------:R-:W0:Y:S03]  /*617c0*/  S2R R2, SR_TID.X ;  /* 0x0000000000027919 */ /* 0x000e260000002100 */
        /* <DEDUP_REMOVED lines=20> */
[----:B------:R-:W-:Y:S01]  /*61910*/  STS.U16 [R4+UR5+0x1fc00], R18 ;  /* 0x01fc001204007988 */ /* 0x000fe20008000405 */
[----:B0-----:R-:W-:-:S05]  /*61920*/  LOP3.LUT R2, R2, 0x3f, RZ, 0xc0, !PT ;  /* 0x0000003f02027812 */ /* 0x001fca00078ec0ff */
[----:B------:R-:W-:Y:S01]  /*61930*/  IMAD.SHL.U32 R2, R2, 0x2, RZ ;  /* 0x0000000202027824 */ /* 0x000fe200078e00ff */
[----:B------:R-:W-:Y:S04]  /*61940*/  STS.U16 [R4+UR5+0x1f400], R24 ;  /* 0x01f4001804007988 */ /* 0x000fe80008000405 */
[----:B-1----:R-:W-:Y:S01]  /*61950*/  LOP3.LUT R3, R2, 0x50, RZ, 0x3c, !PT ;  /* 0x0000005002037812 */ /* 0x002fe200078e3cff */
        /* <DEDUP_REMOVED lines=59> */
[----:B0-----:R-:W2:Y:S04]  /*61d10*/  LDL.LU R16, [R1+0xaa4] ;  /* 0x000aa40001107983 */ /* 0x001ea80000300800 */
[----:B-1----:R-:W2:Y:S04]  /*61d20*/  LDL.LU R23, [R1+0xaa0] ;  /* 0x000aa00001177983 */ /* 0x002ea80000300800 */
        /* <DEDUP_REMOVED lines=32> */
[----:B------:R0:W-:Y:S04]  /*61f30*/  STS.U16 [R3+UR5+0x8580], R22 ;  /* 0x0085801603007988 */ /* 0x0001e80008000405 */
[----:B0-----:R-:W4:Y:S04]  /*61f40*/  LDL.LU R22, [R1+0x8ac] ;  /* 0x0008ac0001167983 */ /* 0x001f280000300800 */
[----:B--2---:R0:W-:Y:S04]  /*61f50*/  STS.U16 [R3+UR5+0x8d80], R27 ;  /* 0x008d801b03007988 */ /* 0x0041e80008000405 */
[----:B0-----:R-:W2:Y:S04]  /*61f60*/  LDL.LU R27, [R1+0x8a8] ;  /* 0x0008a800011b7983 */ /* 0x001ea80000300800 */
[----:B------:R0:W-:Y:S04]  /*61f70*/  STS.U16 [R3+UR5+0xb580], R23 ;  /* 0x00b5801703007988 */ /* 0x0001e80008000405 */
[----:B0-----:R-:W2:Y:S04]  /*61f80*/  LDL.LU R23, [R1+0x874] ;  /* 0x0008740001177983 */ /* 0x001ea80000300800 */
[----:B---3--:R0:W-:Y:S04]  /*61f90*/  STS.U16 [R3+UR5+0xbd00], R29 ;  /* 0x00bd001d03007988 */ /* 0x0081e80008000405 */
[----:B0-----:R-:W3:Y:S04]  /*61fa0*/  LDL.LU R29, [R1+0x870] ;  /* 0x00087000011d7983 */ /* 0x001ee80000300800 */
[----:B----4-:R0:W-:Y:S04]  /*61fb0*/  STS.U16 [R3+UR5+0xf580], R25 ;  /* 0x00f5801903007988 */ /* 0x0101e80008000405 */
[----:B0-----:R-:W4:Y:S04]  /*61fc0*/  LDL.LU R25, [R1+0x83c] ;  /* 0x00083c0001197983 */ /* 0x001f280000300800 */
        /* <DEDUP_REMOVED lines=16> */
[----:B--2---:R2:W-:Y:S04]  /*620d0*/  STS.U16 [R3+UR5+0xfd80], R27 ;  /* 0x00fd801b03007988 */ /* 0x0045e80008000405 */
[----:B------:R2:W-:Y:S04]  /*620e0*/  STS.U16 [R3+UR5+0xbd80], R0 ;  /* 0x00bd800003007988 */ /* 0x0005e80008000405 */
[----:B0-----:R-:W4:Y:S04]  /*620f0*/  LDL.LU R19, [R1+0x5e0] ;  /* 0x0005e00001137983 */ /* 0x001f280000300800 */
[----:B-1----:R-:W4:Y:S04]  /*62100*/  LDL.LU R21, [R1+0x5b0] ;  /* 0x0005b00001157983 */ /* 0x002f280000300800 */
[----:B------:R-:W4:Y:S04]  /*62110*/  LDL.LU R16, [R1+0x5ac] ;  /* 0x0005ac0001107983 */ /* 0x000f280000300800 */
[----:B------:R-:W4:Y:S04]  /*62120*/  LDL.LU R26, [R1+0x570] ;  /* 0x00057000011a7983 */ /* 0x000f280000300800 */
[----:B--2---:R-:W2:Y:S04]  /*62130*/  LDL.LU R27, [R1+0x56c] ;  /* 0x00056c00011b7983 */ /* 0x004ea80000300800 */
[----:B------:R0:W-:Y:S04]  /*62140*/  STS.U16 [R3+UR5+0xc500], R14 ;  /* 0x00c5000e03007988 */ /* 0x0001e80008000405 */
[----:B------:R-:W2:Y:S04]  /*62150*/  LDL.LU R0, [R1+0x538] ;  /* 0x0005380001007983 */ /* 0x000ea80000300800 */
        /* <DEDUP_REMOVED lines=24> */
[----:B0-----:R-:W2:Y:S04]  /*622e0*/  LDL.LU R22, [R1+0x394] ;  /* 0x0003940001167983 */ /* 0x001ea80000300800 */
[----:B------:R-:W-:Y:S04]  /*622f0*/  STS.U16 [R3+UR5+0x10500], R23 ;  /* 0x0105001703007988 */ /* 0x000fe80008000405 */
[----:B---3--:R0:W-:Y:S04]  /*62300*/  STS.U16 [R3+UR5+0x10580], R29 ;  /* 0x0105801d03007988 */ /* 0x0081e80008000405 */
[----:B0-----:R-:W3:Y:S04]  /*62310*/  LDL.LU R29, [R1+0x360] ;  /* 0x00036000011d7983 */ /* 0x001ee80000300800 */
[----:B------:R-:W3:Y:S04]  /*62320*/  LDL.LU R23, [R1+0x35c] ;  /* 0x00035c0001177983 */ /* 0x000ee80000300800 */
[----:B----4-:R0:W-:Y:S04]  /*62330*/  STS.U16 [R3+UR5+0x10d00], R25 ;  /* 0x010d001903007988 */ /* 0x0101e80008000405 */
[----:B0-----:R-:W4:Y:S04]  /*62340*/  LDL.LU R25, [R1+0x328] ;  /* 0x0003280001197983 */ /* 0x001f280000300800 */
[----:B------:R-:W-:Y:S04]  /*62350*/  STS.U16 [R3+UR5+0x11d00], R2 ;  /* 0x011d000203007988 */ /* 0x000fe80008000405 */
[----:B------:R0:W-:Y:S04]  /*62360*/  STS.U16 [R3+UR5+0x13500], R26 ;  /* 0x0135001a03007988 */ /* 0x0001e80008000405 */
[----:B--2---:R1:W-:Y:S04]  /*62370*/  STS.U16 [R3+UR5+0x13580], R27 ;  /* 0x0135801b03007988 */ /* 0x0043e80008000405 */
        /* <DEDUP_REMOVED lines=49> */
[----:B--2---:R-:W2:Y:S04]  /*62690*/  LDL.LU R12, [R1+0x78] ;  /* 0x00007800010c7983 */ /* 0x004ea80000300800 */
[----:B------:R1:W-:Y:S04]  /*626a0*/  STS.U16 [R3+UR5+0x16580], R15 ;  /* 0x0165800f03007988 */ /* 0x0003e80008000405 */
[----:B------:R1:W-:Y:S04]  /*626b0*/  STS.U16 [R3+UR5+0x17d80], R26 ;  /* 0x017d801a03007988 */ /* 0x0003e80008000405 */
[----:B------:R1:W-:Y:S04]  /*626c0*/  STS.U16 [R3+UR5+0x18500], R27 ;  /* 0x0185001b03007988 */ /* 0x0003e80008000405 */
[----:B0-----:R-:W2:Y:S04]  /*626d0*/  LDL.LU R28, [R1+0x74] ;  /* 0x00007400011c7983 */ /* 0x001ea80000300800 */
[----:B-1----:R-:W2:Y:S04]  /*626e0*/  LDL.LU R15, [R1+0x34] ;  /* 0x00003400010f7983 */ /* 0x002ea80000300800 */
[----:B------:R-:W2:Y:S04]  /*626f0*/  LDL.LU R26, [R1+0x30] ;  /* 0x00003000011a7983 */ /* 0x000ea80000300800 */
[----:B------:R-:W2:Y:S04]  /*62700*/  LDL.LU R27, [R1+0x4] ;  /* 0x00000400011b7983 */ /* 0x000ea80000300800 */
[----:B---3--:R0:W-:Y:S02]  /*62710*/  STS.U16 [R3+UR5+0x19500], R2 ;  /* 0x0195000203007988 */ /* 0x0081e40008000405 */
[----:B0-----:R-:W0:Y:S02]  /*62720*/  S2R R2, SR_TID.X ;  /* 0x0000000000027919 */ /* 0x001e240000002100 */
[----:B------:R1:W-:Y:S04]  /*62730*/  STS.U16 [R3+UR5+0x18580], R29 ;  /* 0x0185801d03007988 */ /* 0x0003e80008000405 */
[----:B------:R3:W-:Y:S04]  /*62740*/  STS.U16 [R3+UR5+0x18d00], R24 ;  /* 0x018d001803007988 */ /* 0x0007e80008000405 */
[----:B------:R0:W-:Y:S04]  /*62750*/  STS.U16 [R3+UR5+0x18d80], R22 ;  /* 0x018d801603007988 */ /* 0x0001e80008000405 */
[----:B----4-:R4:W-:Y:S04]  /*62760*/  STS.U16 [R3+UR5+0x1ad80], R23 ;  /* 0x01ad801703007988 */ /* 0x0109e80008000405 */
[----:B------:R-:W-:Y:S04]  /*62770*/  STS.U16 [R3+UR5+0x19d00], R4 ;  /* 0x019d000403007988 */ /* 0x000fe80008000405 */
[----:B-1----:R-:W2:Y:S04]  /*62780*/  LDL.LU R29, [R1] ;  /* 0x00000000011d7983 */ /* 0x002ea80000300800 */
[----:B---3--:R-:W3:Y:S04]  /*62790*/  LDL.LU R24, [R1+0x3068] ;  /* 0x0030680001187983 */ /* 0x008ee80000300800 */
[----:B0-----:R-:W3:Y:S04]  /*627a0*/  LDL.LU R22, [R1+0x3064] ;  /* 0x0030640001167983 */ /* 0x001ee80000300800 */
[----:B------:R0:W-:Y:S04]  /*627b0*/  STS.U16 [R3+UR5+0x1b500], R25 ;  /* 0x01b5001903007988 */ /* 0x0001e80008000405 */
[----:B----4-:R-:W4:Y:S04]  /*627c0*/  LDL.LU R23, [R1+0xed8] ;  /* 0x000ed80001177983 */ /* 0x010f280000300800 */
[----:B0-----:R-:W4:Y:S01]  /*627d0*/  LDL.LU R25, [R1+0xed4] ;  /* 0x000ed40001197983 */ /* 0x001f220000300800 */
[----:B------:R-:W-:-:S05]  /*627e0*/  LOP3.LUT R2, R2, 0x3f, RZ, 0xc0, !PT ;  /* 0x0000003f02027812 */ /* 0x000fca00078ec0ff */
[----:B------:R-:W-:-:S05]  /*627f0*/  IMAD.SHL.U32 R2, R2, 0x2, RZ ;  /* 0x0000000202027824 */ /* 0x000fca00078e00ff */
[----:B------:R-:W-:Y:S02]  /*62800*/  LOP3.LUT R4, R2, 0x60, RZ, 0x3c, !PT ;  /* 0x0000006002047812 */ /* 0x000fe400078e3cff */
[----:B------:R-:W4:Y:S04]  /*62810*/  LDL.LU R2, [R1+0xe48] ;  /* 0x000e480001027983 */ /* 0x000f280000300800 */
[----:B------:R-:W-:Y:S04]  /*62820*/  STS.U16 [R3+UR5+0x19580], R20 ;  /* 0x0195801403007988 */ /* 0x000fe80008000405 */
[----:B--2---:R-:W-:Y:S04]  /*62830*/  STS.U16 [R3+UR5+0x1f500], R27 ;  /* 0x01f5001b03007988 */ /* 0x004fe80008000405 */
[----:B------:R-:W-:Y:S04]  /*62840*/  STS.U16 [R3+UR5+0x1f580], R29 ;  /* 0x01f5801d03007988 */ /* 0x000fe80008000405 */
[----:B---3--:R-:W-:Y:S04]  /*62850*/  STS.U16 [R3+UR5+0x1fd00], R22 ;  /* 0x01fd001603007988 */ /* 0x008fe80008000405 */
[----:B------:R-:W-:Y:S04]  /*62860*/  STS.U16 [R3+UR5+0x1fd80], R24 ;  /* 0x01fd801803007988 */ /* 0x000fe80008000405 */
[----:B----4-:R0:W-:Y:S04]  /*62870*/  STL [R1+0x3060], R2 ;  /* 0x0030600201007387 */ /* 0x0101e80000100800 */
[----:B0-----:R-:W2:Y:S04]  /*62880*/  LDL.LU R2, [R1+0xea8] ;  /* 0x000ea80001027983 */ /* 0x001ea80000300800 */
[----:B------:R-:W3:Y:S04]  /*62890*/  LDL.LU R20, [R1+0xe44] ;  /* 0x000e440001147983 */ /* 0x000ee80000300800 */
[----:B------:R-:W4:Y:S04]  /*628a0*/  LDL.LU R27, [R1+0xe18] ;  /* 0x000e1800011b7983 */ /* 0x000f280000300800 */
[----:B------:R-:W3:Y:S04]  /*628b0*/  LDL.LU R29, [R1+0xe14] ;  /* 0x000e1400011d7983 */ /* 0x000ee80000300800 */
[----:B------:R-:W3:Y:S04]  /*628c0*/  LDL.LU R22, [R1+0xe74] ;  /* 0x000e740001167983 */ /* 0x000ee80000300800 */
        /* <DEDUP_REMOVED lines=45> */
[----:B----4-:R1:W-:Y:S04]  /*62ba0*/  STS.U16 [R4+UR5+0x2600], R27 ;  /* 0x0026001b04007988 */ /* 0x0103e80008000405 */
[----:B---3--:R2:W-:Y:S04]  /*62bb0*/  STS.U16 [R4+UR5+0x2680], R29 ;  /* 0x0026801d04007988 */ /* 0x0085e80008000405 */
[----:B------:R3:W-:Y:S04]  /*62bc0*/  STS.U16 [R4+UR5+0xe80], R24 ;  /* 0x000e801804007988 */ /* 0x0007e80008000405 */
[----:B0-----:R-:W4:Y:S04]  /*62bd0*/  LDL.LU R2, [R1+0x3060] ;  /* 0x0030600001027983 */ /* 0x001f280000300800 */
[----:B-1----:R-:W4:Y:S04]  /*62be0*/  LDL.LU R27, [R1+0xc04] ;  /* 0x000c0400011b7983 */ /* 0x002f280000300800 */
[----:B--2---:R-:W2:Y:S04]  /*62bf0*/  LDL.LU R29, [R1+0xbd8] ;  /* 0x000bd800011d7983 */ /* 0x004ea80000300800 */
[----:B---3--:R-:W3:Y:S04]  /*62c00*/  LDL.LU R24, [R1+0xba8] ;  /* 0x000ba80001187983 */ /* 0x008ee80000300800 */
[----:B------:R-:W-:Y:S04]  /*62c10*/  STS.U16 [R4+UR5+0x1680], R22 ;  /* 0x0016801604007988 */ /* 0x000fe80008000405 */
[----:B------:R-:W-:Y:S04]  /*62c20*/  STS.U16 [R4+UR5+0x1e80], R20 ;  /* 0x001e801404007988 */ /* 0x000fe80008000405 */
[----:B------:R-:W-:Y:S04]  /*62c30*/  STS.U16 [R4+UR5+0x1600], R3 ;  /* 0x0016000304007988 */ /* 0x000fe80008000405 */
[----:B------:R-:W-:Y:S04]  /*62c40*/  STS.U16 [R4+UR5+0x2e00], R18 ;  /* 0x002e001204007988 */ /* 0x000fe80008000405 */
[----:B---3--:R0:W-:Y:S04]  /*62c50*/  STL [R1+0x305c], R24 ;  /* 0x00305c1801007387 */ /* 0x0081e80000100800 */
[----:B0-----:R-:W3:Y:S04]  /*62c60*/  LDL.LU R24, [R1+0xbd4] ;  /* 0x000bd40001187983 */ /* 0x001ee80000300800 */
[----:B------:R-:W3:Y:S04]  /*62c70*/  LDL.LU R3, [R1+0xba4] ;  /* 0x000ba40001037983 */ /* 0x000ee80000300800 */
[----:B----4-:R0:W-:Y:S04]  /*62c80*/  STS.U16 [R4+UR5+0x1e00], R2 ;  /* 0x001e000204007988 */ /* 0x0101e80008000405 */
        /* <DEDUP_REMOVED lines=48> */
[----:B---3--:R0:W-:Y:S04]  /*62f90*/  STS.U16 [R4+UR5+0x8680], R24 ;  /* 0x0086801804007988 */ /* 0x0081e80008000405 */
[----:B0-----:R-:W3:Y:S04]  /*62fa0*/  LDL.LU R24, [R1+0x305c] ;  /* 0x00305c0001187983 */ /* 0x001ee80000300800 */
[----:B----4-:R0:W-:Y:S04]  /*62fb0*/  STS.U16 [R4+UR5+0x9e00], R23 ;  /* 0x009e001704007988 */ /* 0x0101e80008000405 */
[----:B------:R1:W-:Y:S04]  /*62fc0*/  STS.U16 [R4+UR5+0x9e80], R25 ;  /* 0x009e801904007988 */ /* 0x0003e80008000405 */
[----:B0-----:R-:W4:Y:S04]  /*62fd0*/  LDL.LU R23, [R1+0x8a4] ;  /* 0x0008a40001177983 */ /* 0x001f280000300800 */
[----:B-1----:R-:W4:Y:S04]  /*62fe0*/  LDL.LU R25, [R1+0x8a0] ;  /* 0x0008a00001197983 */ /* 0x002f280000300800 */
[----:B---3--:R0:W-:Y:S04]  /*62ff0*/  STS.U16 [R4+UR5+0x8e00], R24 ;  /* 0x008e001804007988 */ /* 0x0081e80008000405 */
[----:B0-----:R-:W3:Y:S04]  /*63000*/  LDL.LU R24, [R1+0x868] ;  /* 0x0008680001187983 */ /* 0x001ee80000300800 */
[----:B------:R-:W-:Y:S04]  /*63010*/  STS.U16 [R4+UR5+0x8e80], R3 ;  /* 0x008e800304007988 */ /* 0x000fe80008000405 */
[----:B------:R-:W-:Y:S04]  /*63020*/  STS.U16 [R4+UR5+0x9600], R22 ;  /* 0x0096001604007988 */ /* 0x000fe80008000405 */
[----:B--2---:R-:W-:Y:S04]  /*63030*/  STS.U16 [R4+UR5+0xf600], R27 ;  /* 0x00f6001b04007988 */ /* 0x004fe80008000405 */
        /* <DEDUP_REMOVED lines=46> */
[----:B------:R1:W-:Y:S04]  /*63320*/  STS.U16 [R4+UR5+0xee80], R26 ;  /* 0x00ee801a04007988 */ /* 0x0003e80008000405 */
[----:B----4-:R4:W-:Y:S04]  /*63330*/  STS.U16 [R4+UR5+0xfe00], R23 ;  /* 0x00fe001704007988 */ /* 0x0109e80008000405 */
[----:B------:R4:W-:Y:S04]  /*63340*/  STS.U16 [R4+UR5+0xfe80], R25 ;  /* 0x00fe801904007988 */ /* 0x0009e80008000405 */
[----:B0-----:R-:W3:Y:S04]  /*63350*/  LDL.LU R15, [R1+0x414] ;  /* 0x00041400010f7983 */ /* 0x001ee80000300800 */
[----:B-1----:R-:W3:Y:S04]  /*63360*/  LDL.LU R26, [R1+0x390] ;  /* 0x00039000011a7983 */ /* 0x002ee80000300800 */
[----:B----4-:R-:W4:Y:S04]  /*63370*/  LDL.LU R23, [R1+0x38c] ;  /* 0x00038c0001177983 */ /* 0x010f280000300800 */
[----:B------:R-:W4:Y:S04]  /*63380*/  LDL.LU R25, [R1+0x358] ;  /* 0x0003580001197983 */ /* 0x000f280000300800 */
[----:B--2---:R0:W-:Y:S04]  /*63390*/  STS.U16 [R4+UR5+0x10600], R24 ;  /* 0x0106001804007988 */ /* 0x0041e80008000405 */
[----:B---3--:R1:W-:Y:S04]  /*633a0*/  STS.U16 [R4+UR5+0x11600], R27 ;  /* 0x0116001b04007988 */ /* 0x0083e80008000405 */
[----:B------:R2:W-:Y:S04]  /*633b0*/  STS.U16 [R4+UR5+0x11680], R29 ;  /* 0x0116801d04007988 */ /* 0x0005e80008000405 */
[----:B0-----:R-:W3:Y:S04]  /*633c0*/  LDL.LU R24, [R1+0x3058] ;  /* 0x0030580001187983 */ /* 0x001ee80000300800 */
[----:B-1----:R-:W3:Y:S04]  /*633d0*/  LDL.LU R27, [R1+0x354] ;  /* 0x00035400011b7983 */ /* 0x002ee80000300800 */
[----:B--2---:R-:W2:Y:S04]  /*633e0*/  LDL.LU R29, [R1+0x320] ;  /* 0x00032000011d7983 */ /* 0x004ea80000300800 */
[----:B------:R0:W-:Y:S04]  /*633f0*/  STS.U16 [R4+UR5+0x16600], R28 ;  /* 0x0166001c04007988 */ /* 0x0001e80008000405 */
[----:B0-----:R-:W2:Y:S04]  /*63400*/  LDL.LU R28, [R1+0x2e8] ;  /* 0x0002e800011c7983 */ /* 0x001ea80000300800 */
[----:B------:R-:W-:Y:S04]  /*63410*/  STS.U16 [R4+UR5+0x16e00], R26 ;  /* 0x016e001a04007988 */ /* 0x000fe80008000405 */
        /* <DEDUP_REMOVED lines=13> */
[----:B------:R-:W4:Y:S04]  /*634f0*/  LDL.LU R26, [R1+0x2e4] ;  /* 0x0002e400011a7983 */ /* 0x000f280000300800 */
[----:B------:R-:W4:Y:S04]  /*63500*/  LDL.LU R23, [R1+0x2d8] ;  /* 0x0002d80001177983 */ /* 0x000f280000300800 */
[----:B------:R-:W4:Y:S04]  /*63510*/  LDL.LU R25, [R1+0x2d4] ;  /* 0x0002d40001197983 */ /* 0x000f280000300800 */
[----:B---3--:R0:W-:Y:S04]  /*63520*/  STS.U16 [R4+UR5+0x17680], R27 ;  /* 0x0176801b04007988 */ /* 0x0081e80008000405 */
[----:B------:R1:W-:Y:S04]  /*63530*/  STS.U16 [R4+UR5+0x17e00], R29 ;  /* 0x017e001d04007988 */ /* 0x0003e80008000405 */
[----:B------:R3:W-:Y:S04]  /*63540*/  STS.U16 [R4+UR5+0x10680], R24 ;  /* 0x0106801804007988 */ /* 0x0007e80008000405 */
[----:B0-----:R-:W4:Y:S04]  /*63550*/  LDL.LU R27, [R1+0x2a0] ;  /* 0x0002a000011b7983 */ /* 0x001f280000300800 */
[----:B-1----:R-:W4:Y:S04]  /*63560*/  LDL.LU R29, [R1+0x29c] ;  /* 0x00029c00011d7983 */ /* 0x002f280000300800 */
[----:B------:R-:W4:Y:S04]  /*63570*/  LDL.LU R2, [R1+0x268] ;  /* 0x0002680001027983 */ /* 0x000f280000300800 */
[----:B---3--:R-:W3:Y:S04]  /*63580*/  LDL.LU R24, [R1+0x264] ;  /* 0x0002640001187983 */ /* 0x008ee80000300800 */
        /* <DEDUP_REMOVED lines=31> */
[----:B------:R-:W3:Y:S04]  /*63780*/  LDL.LU R15, [R1+0x28] ;  /* 0x00002800010f7983 */ /* 0x000ee80000300800 */
[----:B--2---:R0:W-:Y:S04]  /*63790*/  STS.U16 [R4+UR5+0x17e80], R28 ;  /* 0x017e801c04007988 */ /* 0x0041e80008000405 */
[----:B0-----:R-:W2:Y:S04]  /*637a0*/  LDL.LU R28, [R1+0x3054] ;  /* 0x00305400011c7983 */ /* 0x001ea80000300800 */
[----:B----4-:R-:W-:Y:S04]  /*637b0*/  STS.U16 [R4+UR5+0x18680], R26 ;  /* 0x0186801a04007988 */ /* 0x010fe80008000405 */
[----:B------:R-:W-:Y:S04]  /*637c0*/  STS.U16 [R4+UR5+0x18e00], R23 ;  /* 0x018e001704007988 */ /* 0x000fe80008000405 */
[----:B--2---:R0:W-:Y:S04]  /*637d0*/  STS.U16 [R4+UR5+0x18600], R28 ;  /* 0x0186001c04007988 */ /* 0x0041e80008000405 */
[----:B0-----:R-:W2:Y:S04]  /*637e0*/  LDL.LU R28, [R1+0x3050] ;  /* 0x00305000011c7983 */ /* 0x001ea80000300800 */
[----:B------:R-:W4:Y:S04]  /*637f0*/  LDL.LU R26, [R1+0x304c] ;  /* 0x00304c00011a7983 */ /* 0x000f280000300800 */
[----:B------:R0:W-:Y:S04]  /*63800*/  STS.U16 [R4+UR5+0x18e80], R25 ;  /* 0x018e801904007988 */ /* 0x0001e80008000405 */
[----:B------:R-:W3:Y:S04]  /*63810*/  LDL.LU R23, [R1+0xed0] ;  /* 0x000ed00001177983 */ /* 0x000ee80000300800 */
[----:B------:R1:W-:Y:S04]  /*63820*/  STS.U16 [R4+UR5+0x19600], R27 ;  /* 0x0196001b04007988 */ /* 0x0003e80008000405 */
[----:B------:R1:W-:Y:S04]  /*63830*/  STS.U16 [R4+UR5+0x19680], R29 ;  /* 0x0196801d04007988 */ /* 0x0003e80008000405 */
[----:B0-----:R-:W3:Y:S04]  /*63840*/  LDL.LU R25, [R1+0xecc] ;  /* 0x000ecc0001197983 */ /* 0x001ee80000300800 */
[----:B-1----:R-:W3:Y:S04]  /*63850*/  LDL.LU R27, [R1+0x3048] ;  /* 0x00304800011b7983 */ /* 0x002ee80000300800 */
[----:B------:R-:W3:Y:S04]  /*63860*/  LDL.LU R29, [R1+0x3044] ;  /* 0x00304400011d7983 */ /* 0x000ee80000300800 */
[----:B--2---:R0:W-:Y:S04]  /*63870*/  STS.U16 [R4+UR5+0x1fe80], R28 ;  /* 0x01fe801c04007988 */ /* 0x0041e80008000405 */
[----:B0-----:R-:W2:Y:S04]  /*63880*/  LDL.LU R28, [R1+0xe6c] ;  /* 0x000e6c00011c7983 */ /* 0x001ea80000300800 */
[----:B--2---:R0:W-:Y:S04]  /*63890*/  STL [R1+0x3038], R28 ;  /* 0x0030381c01007387 */ /* 0x0041e80000100800 */
[----:B0-----:R-:W2:Y:S04]  /*638a0*/  LDL.LU R28, [R1+0xe70] ;  /* 0x000e7000011c7983 */ /* 0x001ea80000300800 */
[----:B--2---:R0:W-:Y:S04]  /*638b0*/  STL [R1+0x303c], R28 ;  /* 0x00303c1c01007387 */ /* 0x0041e80000100800 */
[----:B0-----:R-:W2:Y:S04]  /*638c0*/  LDL.LU R28, [R1+0xe9c] ;  /* 0x000e9c00011c7983 */ /* 0x001ea80000300800 */
[----:B------:R0:W-:Y:S02]  /*638d0*/  STS.U16 [R4+UR5+0x19e00], R2 ;  /* 0x019e000204007988 */ /* 0x0001e40008000405 */
[----:B0-----:R-:W0:Y:S02]  /*638e0*/  S2R R2, SR_TID.X ;  /* 0x0000000000027919 */ /* 0x001e240000002100 */
        /* <DEDUP_REMOVED lines=25> */
[----:B----4-:R1:W-:Y:S01]  /*63a80*/  STS.U16 [R4+UR5+0x1fe00], R26 ;  /* 0x01fe001a04007988 */ /* 0x0103e20008000405 */
[----:B0-----:R-:W-:-:S03]  /*63a90*/  LOP3.LUT R2, R2, 0x3f, RZ, 0xc0, !PT ;  /* 0x0000003f02027812 */ /* 0x001fc600078ec0ff */
[----:B-1----:R-:W3:Y:S04]  /*63aa0*/  LDL.LU R4, [R1+0xe40] ;  /* 0x000e400001047983 */ /* 0x002ee80000300800 */
        /* <DEDUP_REMOVED lines=13> */
[----:B------:R-:W-:-:S03]  /*63b80*/  IMAD.SHL.U32 R2, R2, 0x2, RZ ;  /* 0x0000000202027824 */ /* 0x000fc600078e00ff */
[----:B------:R-:W3:Y:S04]  /*63b90*/  LDL.LU R0, [R1+0xcf0] ;  /* 0x000cf00001007983 */ /* 0x000ee80000300800 */
[----:B------:R-:W3:Y:S04]  /*63ba0*/  LDL.LU R14, [R1+0xcec] ;  /* 0x000cec00010e7983 */ /* 0x000ee80000300800 */
[----:B------:R-:W3:Y:S04]  /*63bb0*/  LDL.LU R13, [R1+0xcc0] ;  /* 0x000cc000010d7983 */ /* 0x000ee80000300800 */
[----:B------:R-:W3:Y:S04]  /*63bc0*/  LDL.LU R6, [R1+0xcbc] ;  /* 0x000cbc0001067983 */ /* 0x000ee80000300800 */
[----:B------:R-:W3:Y:S01]  /*63bd0*/  LDL.LU R7, [R1+0xc90] ;  /* 0x000c900001077983 */ /* 0x000ee20000300800 */
[----:B------:R-:W-:-:S03]  /*63be0*/  LOP3.LUT R2, R2, 0x70, RZ, 0x3c, !PT ;  /* 0x0000007002027812 */ /* 0x000fc600078e3cff */
        /* <DEDUP_REMOVED lines=86> */
[----:B--2---:R-:W-:Y:S04]  /*64150*/  STS.U16 [R2+UR5+0x9700], R28 ;  /* 0x0097001c02007988 */ /* 0x004fe80008000405 */
[----:B---3--:R0:W-:Y:S04]  /*64160*/  STL [R1+0x3028], R25 ;  /* 0x0030281901007387 */ /* 0x0081e80000100800 */
[----:B0-----:R-:W2:Y:S04]  /*64170*/  LDL.LU R25, [R1+0x864] ;  /* 0x0008640001197983 */ /* 0x001ea80000300800 */
[----:B------:R-:W3:Y:S04]  /*64180*/  LDL.LU R28, [R1+0x828] ;  /* 0x00082800011c7983 */ /* 0x000ee80000300800 */
        /* <DEDUP_REMOVED lines=56> */
[----:B---3--:R-:W-:Y:S04]  /*64510*/  STS.U16 [R2+UR5+0x10f00], R28 ;  /* 0x010f001c02007988 */ /* 0x008fe80008000405 */
[----:B--2---:R0:W-:Y:S04]  /*64520*/  STS.U16 [R2+UR5+0x10780], R25 ;  /* 0x0107801902007988 */ /* 0x0041e80008000405 */
[----:B0-----:R-:W2:Y:S04]  /*64530*/  LDL.LU R25, [R1+0x318] ;  /* 0x0003180001197983 */ /* 0x001ea80000300800 */
[----:B------:R-:W3:Y:S04]  /*64540*/  LDL.LU R28, [R1+0x3024] ;  /* 0x00302400011c7983 */ /* 0x000ee80000300800 */
[----:B----4-:R-:W-:Y:S04]  /*64550*/  STS.U16 [R2+UR5+0x11700], R4 ;  /* 0x0117000402007988 */ /* 0x010fe80008000405 */
[----:B------:R-:W-:Y:S04]  /*64560*/  STS.U16 [R2+UR5+0x11780], R26 ;  /* 0x0117801a02007988 */ /* 0x000fe80008000405 */
[----:B------:R-:W-:Y:S04]  /*64570*/  STS.U16 [R2+UR5+0x11f00], R27 ;  /* 0x011f001b02007988 */ /* 0x000fe80008000405 */
[----:B------:R-:W-:Y:S04]  /*64580*/  STS.U16 [R2+UR5+0x11f80], R29 ;  /* 0x011f801d02007988 */ /* 0x000fe80008000405 */
[----:B------:R-:W-:Y:S04]  /*64590*/  STS.U16 [R2+UR5+0x12700], R24 ;  /* 0x0127001802007988 */ /* 0x000fe80008000405 */
[----:B------:R-:W-:Y:S04]  /*645a0*/  STS.U16 [R2+UR5+0x12780], R3 ;  /* 0x0127800302007988 */ /* 0x000fe80008000405 */
[----:B------:R-:W-:Y:S04]  /*645b0*/  STS.U16 [R2+UR5+0x12f00], R22 ;  /* 0x012f001602007988 */ /* 0x000fe80008000405 */
[----:B---3--:R-:W-:Y:S04]  /*645c0*/  STS.U16 [R2+UR5+0x10f80], R28 ;  /* 0x010f801c02007988 */ /* 0x008fe80008000405 */
[----:B------:R-:W-:Y:S04]  /*645d0*/  STS.U16 [R2+UR5+0x12f80], R20 ;  /* 0x012f801402007988 */ /* 0x000fe80008000405 */
[----:B------:R0:W-:Y:S04]  /*645e0*/  STS.U16 [R2+UR5+0x16f80], R12 ;  /* 0x016f800c02007988 */ /* 0x0001e80008000405 */
[----:B------:R1:W-:Y:S04]  /*645f0*/  STS.U16 [R2+UR5+0x17700], R15 ;  /* 0x0177000f02007988 */ /* 0x0003e80008000405 */
[----:B------:R3:W-:Y:S04]  /*64600*/  STS.U16 [R2+UR5+0x14780], R16 ;  /* 0x0147801002007988 */ /* 0x0007e80008000405 */
[----:B0-----:R-:W4:Y:S04]  /*64610*/  LDL.LU R12, [R1+0x314] ;  /* 0x00031400010c7983 */ /* 0x001f280000300800 */
[----:B-1----:R-:W4:Y:S04]  /*64620*/  LDL.LU R15, [R1+0x2e0] ;  /* 0x0002e000010f7983 */ /* 0x002f280000300800 */
[----:B---3--:R-:W3:Y:S04]  /*64630*/  LDL.LU R16, [R1+0x2d0] ;  /* 0x0002d00001107983 */ /* 0x008ee80000300800 */
        /* <DEDUP_REMOVED lines=44> */
[----:B0-----:R-:W4:Y:S04]  /*64900*/  LDL.LU R11, [R1+0x20] ;  /* 0x00002000010b7983 */ /* 0x001f280000300800 */
[----:B-1----:R-:W4:Y:S04]  /*64910*/  LDL.LU R12, [R1+0xf00] ;  /* 0x000f0000010c7983 */ /* 0x002f280000300800 */
[----:B------:R-:W4:Y:S04]  /*64920*/  LDL.LU R15, [R1+0xefc] ;  /* 0x000efc00010f7983 */ /* 0x000f280000300800 */
[----:B--2---:R0:W-:Y:S04]  /*64930*/  STS.U16 [R2+UR5+0x18780], R16 ;  /* 0x0187801002007988 */ /* 0x0041e80008000405 */
[----:B0-----:R-:W2:Y:S04]  /*64940*/  LDL.LU R16, [R1+0x3020] ;  /* 0x0030200001107983 */ /* 0x001ea80000300800 */
[----:B---3--:R-:W-:Y:S04]  /*64950*/  STS.U16 [R2+UR5+0x18f80], R0 ;  /* 0x018f800002007988 */ /* 0x008fe80008000405 */
[----:B------:R-:W-:Y:S04]  /*64960*/  STS.U16 [R2+UR5+0x19700], R23 ;  /* 0x0197001702007988 */ /* 0x000fe80008000405 */
[----:B------:R-:W-:Y:S04]  /*64970*/  STS.U16 [R2+UR5+0x19780], R25 ;  /* 0x0197801902007988 */ /* 0x000fe80008000405 */
[----:B--2---:R0:W-:Y:S04]  /*64980*/  STS.U16 [R2+UR5+0x18f00], R16 ;  /* 0x018f001002007988 */ /* 0x0041e80008000405 */
[----:B0-----:R-:W2:Y:S04]  /*64990*/  LDL.LU R16, [R1+0x301c] ;  /* 0x00301c0001107983 */ /* 0x001ea80000300800 */
[----:B------:R-:W3:Y:S04]  /*649a0*/  LDL.LU R0, [R1+0x3018] ;  /* 0x0030180001007983 */ /* 0x000ee80000300800 */
[----:B------:R-:W2:Y:S04]  /*649b0*/  LDL.LU R23, [R1+0x3014] ;  /* 0x0030140001177983 */ /* 0x000ea80000300800 */
        /* <DEDUP_REMOVED lines=22> */
[----:B------:R-:W-:Y:S04]  /*64b20*/  STS.U16 [R2+UR5+0x1ef80], R11 ;  /* 0x01ef800b02007988 */ /* 0x000fe80008000405 */
[----:B------:R-:W-:Y:S04]  /*64b30*/  STS.U16 [R2+UR5+0x1ff00], R12 ;  /* 0x01ff000c02007988 */ /* 0x000fe80008000405 */
[----:B------:R-:W-:Y:S04]  /*64b40*/  STS.U16 [R2+UR5+0x1ff80], R15 ;  /* 0x01ff800f02007988 */ /* 0x000fe80008000405 */
[----:B--2---:R-:W-:Y:S04]  /*64b50*/  STS.U16 [R2+UR5+0x1f780], R23 ;  /* 0x01f7801702007988 */ /* 0x004fe80008000405 */
[----:B---3--:R-:W-:Y:S01]  /*64b60*/  STS.U16 [R2+UR5+0x1f700], R25 ;  /* 0x01f7001902007988 */ /* 0x008fe20008000405 */
[----:B------:R-:W-:Y:S06]  /*64b70*/  BAR.SYNC.DEFER_BLOCKING 0x0 ;  /* 0x0000000000007b1d */ /* 0x000fec0000010000 */
[----:B------:R-:W0:Y:S04]  /*64b80*/  LDSM.16.M88.4 R4, [R0+UR6] ;  /* 0x000000060004783b */ /* 0x000e280008000200 */
[----:B------:R-:W1:Y:S04]  /*64b90*/  LDSM.16.MT88.4 R20, [R16+0x20000] ;  /* 0x020000001014783b */ /* 0x000e680000004200 */
[----:B------:R-:W-:Y:S04]  /*64ba0*/  LDSM.16.M88.4 R8, [R0+UR6+0x3000] ;  /* 0x003000060008783b */ /* 0x000fe80008000200 */
[----:B------:R-:W-:Y:S01]  /*64bb0*/  LDSM.16.M88.4 R24, [R0+UR6+0x1b000] ;  /* 0x01b000060018783b */ /* 0x000fe20008000200 */
[----:B0-----:R-:W-:-:S02]  /*64bc0*/  IMAD.MOV.U32 R18, RZ, RZ, R4 ;  /* 0x000000ffff127224 */ /* 0x001fc400078e0004 */
[----:B------:R-:W-:Y:S02]  /*64bd0*/  IMAD.MOV.U32 R17, RZ, RZ, R5 ;  /* 0x000000ffff117224 */ /* 0x000fe400078e0005 */
[----:B------:R-:W-:Y:S01]  /*64be0*/  IMAD.MOV.U32 R28, RZ, RZ, R6 ;  /* 0x000000ffff1c7224 */ /* 0x000fe200078e0006 */
[----:B-1----:R-:W-:Y:S01]  /*64bf0*/  STL.64 [R1+0x46a0], R22 ;  /* 0x0046a01601007387 */ /* 0x002fe20000100a00 */
[----:B------:R-:W-:-:S03]  /*64c00*/  IMAD.MOV.U32 R3, RZ, RZ, R7 ;  /* 0x000000ffff037224 */ /* 0x000fc600078e0007 */
[----:B------:R-:W0:Y:S04]  /*64c10*/  LDSM.16.M88.4 R4, [R0+UR6+0x1000] ;  /* 0x001000060004783b */ /* 0x000e280008000200 */
[----:B------:R-:W-:Y:S04]  /*64c20*/  STL.64 [R1+0x4698], R20 ;  /* 0x0046981401007387 */ /* 0x000fe80000100a00 */
[----:B------:R-:W-:Y:S04]  /*64c30*/  STL [R1+0x4694], R16 ;  /* 0x0046941001007387 */ /* 0x000fe80000100800 */
[----:B------:R-:W-:Y:S04]  /*64c40*/  STL [R1+0x45ac], R28 ;  /* 0x0045ac1c01007387 */ /* 0x000fe80000100800 */
[----:B------:R-:W-:Y:S04]  /*64c50*/  STL [R1+0x45a8], R3 ;  /* 0x0045a80301007387 */ /* 0x000fe80000100800 */
[----:B------:R-:W-:Y:S01]  /*64c60*/  LDSM.16.M88.4 R20, [R0+UR6+0x6000] ;  /* 0x006000060014783b */ /* 0x000fe20008000200 */
[----:B0-----:R-:W-:-:S03]  /*64c70*/  IMAD.MOV.U32 R13, RZ, RZ, R4 ;  /* 0x000000ffff0d7224 */ /* 0x001fc600078e0004 */
[----:B------:R-:W-:Y:S01]  /*64c80*/  STL.64 [R1+0x388], R6 ;  /* 0x0003880601007387 */ /* 0x000fe20000100a00 */
[----:B------:R-:W-:-:S03]  /*64c90*/  IMAD.MOV.U32 R19, RZ, RZ, R5 ;  /* 0x000000ffff137224 */ /* 0x000fc600078e0005 */
[----:B------:R-:W0:Y:S02]  /*64ca0*/  LDSM.16.M88.4 R4, [R0+UR6+0x2000] ;  /* 0x002000060004783b */ /* 0x000e240008000200 */
[----:B0-----:R-:W-:Y:S02]  /*64cb0*/  IMAD.MOV.U32 R2, RZ, RZ, R5 ;  /* 0x000000ffff027224 */ /* 0x001fe400078e0005 */
[----:B------:R-:W-:Y:S01]  /*64cc0*/  STL.64 [R1+0x378], R6 ;  /* 0x0003780601007387 */ /* 0x000fe20000100a00 */
[----:B------:R-:W-:-:S03]  /*64cd0*/  IMAD.MOV.U32 R16, RZ, RZ, R4 ;  /* 0x000000ffff107224 */ /* 0x000fc600078e0004 */
[----:B------:R-:W0:Y:S04]  /*64ce0*/  LDSM.16.M88.4 R4, [R0+UR6+0x4000] ;  /* 0x004000060004783b */ /* 0x000e280008000200 */
[----:B------:R-:W-:Y:S04]  /*64cf0*/  STL.64 [R1+0x360], R8 ;  /* 0x0003600801007387 */ /* 0x000fe80000100a00 */
[----:B------:R-:W-:Y:S04]  /*64d00*/  STL.64 [R1+0x368], R10 ;  /* 0x0003680a01007387 */ /* 0x000fe80000100a00 */
        /* <DEDUP_REMOVED lines=11> */
[----:B------:R-:W1:Y:S04]  /*64dc0*/  LDSM.16.M88.4 R20, [R0+UR6+0x9000] ;  /* 0x009000060014783b */ /* 0x000e680008000200 */
[----:B0-----:R-:W-:Y:S01]  /*64dd0*/  STL [R1+0x310], R4 ;  /* 0x0003100401007387 */ /* 0x001fe20000100800 */
[----:B------:R-:W-:-:S03]  /*64de0*/  IMAD.MOV.U32 R15, RZ, RZ, R5 ;  /* 0x000000ffff0f7224 */ /* 0x000fc600078e0005 */
[----:B------:R-:W-:Y:S04]  /*64df0*/  STL.64 [R1+0x320], R8 ;  /* 0x0003200801007387 */ /* 0x000fe80000100a00 */
[----:B------:R-:W-:Y:S04]  /*64e00*/  STL.64 [R1+0x328], R10 ;  /* 0x0003280a01007387 */ /* 0x000fe80000100a00 */
[----:B------:R-:W-:Y:S04]  /*64e10*/  STL.64 [R1+0x318], R6 ;  /* 0x0003180601007387 */ /* 0x000fe80000100a00 */
[----:B------:R-:W0:Y:S04]  /*64e20*/  LDSM.16.M88.4 R4, [R0+UR6+0xa000] ;  /* 0x00a000060004783b */ /* 0x000e280008000200 */
[----:B------:R-:W2:Y:S04]  /*64e30*/  LDSM.16.M88.4 R8, [R0+UR6+0xb000] ;  /* 0x00b000060008783b */ /* 0x000ea80008000200 */
[----:B-1----:R-:W-:Y:S04]  /*64e40*/  STL.64 [R1+0x300], R20 ;  /* 0x0003001401007387 */ /* 0x002fe80000100a00 */
[----:B------:R-:W-:Y:S04]  /*64e50*/  STL.64 [R1+0x308], R22 ;  /* 0x0003081601007387 */ /* 0x000fe80000100a00 */
[----:B------:R-:W1:Y:S04]  /*64e60*/  LDSM.16.M88.4 R20, [R0+UR6+0xc000] ;  /* 0x00c000060014783b */ /* 0x000e680008000200 */
[----:B0-----:R-:W-:Y:S04]  /*64e70*/  STL.64 [R1+0x2f0], R4 ;  /* 0x0002f00401007387 */ /* 0x001fe80000100a00 */
[----:B------:R-:W-:Y:S04]  /*64e80*/  STL.64 [R1+0x2f8], R6 ;  /* 0x0002f80601007387 */ /* 0x000fe80000100a00 */
[----:B------:R-:W0:Y:S04]  /*64e90*/  LDSM.16.M88.4 R4, [R0+UR6+0xd000] ;  /* 0x00d000060004783b */ /* 0x000e280008000200 */
[----:B--2---:R-:W-:Y:S04]  /*64ea0*/  STL.64 [R1+0x2e0], R8 ;  /* 0x0002e00801007387 */ /* 0x004fe80000100a00 */
[----:B------:R-:W-:Y:S04]  /*64eb0*/  STL.64 [R1+0x2e8], R10 ;  /* 0x0002e80a01007387 */ /* 0x000fe80000100a00 */
        /* <DEDUP_REMOVED lines=45> */
[----:B------:R-:W2:Y:S01]  /*65190*/  LDSM.16.M88.4 R8, [R0+UR6+0x1d000] ;  /* 0x01d000060008783b */ /* 0x000ea20008000200 */
[----:B-1----:R-:W-:-:S03]  /*651a0*/  IMAD.MOV.U32 R29, RZ, RZ, R22 ;  /* 0x000000ffff1d7224 */ /* 0x002fc600078e0016 */
[----:B0-----:R-:W-:Y:S04]  /*651b0*/  STL [R1+0x45cc], R5 ;  /* 0x0045cc0501007387 */ /* 0x001fe80000100800 */
[----:B------:R0:W-:Y:S04]  /*651c0*/  STL.64 [R1+0x1e8], R26 ;  /* 0x0001e81a01007387 */ /* 0x0001e80000100a00 */
[----:B------:R1:W-:Y:S04]  /*651d0*/  STL.64 [R1+0x45d0], R24 ;  /* 0x0045d01801007387 */ /* 0x0003e80000100a00 */
[----:B--2---:R2:W-:Y:S01]  /*651e0*/  STL [R1+0x45c8], R9 ;  /* 0x0045c80901007387 */ /* 0x0045e20000100800 */
[----:B0-----:R-:W-:-:S03]  /*651f0*/  IMAD.MOV.U32 R27, RZ, RZ, R15 ;  /* 0x000000ffff1b7224 */ /* 0x001fc600078e000f */
[----:B------:R0:W-:Y:S01]  /*65200*/  STL.64 [R1+0x3a0], R20 ;  /* 0x0003a01401007387 */ /* 0x0001e20000100a00 */
[----:B------:R-:W-:Y:S02]  /*65210*/  IMAD.MOV.U32 R26, RZ, RZ, R14 ;  /* 0x000000ffff1a7224 */ /* 0x000fe400078e000e */
[----:B-1----:R-:W-:Y:S02]  /*65220*/  IMAD.MOV.U32 R24, RZ, RZ, R13 ;  /* 0x000000ffff187224 */ /* 0x002fe400078e000d */
[----:B------:R-:W-:Y:S02]  /*65230*/  IMAD.MOV.U32 R25, RZ, RZ, R12 ;  /* 0x000000ffff197224 */ /* 0x000fe400078e000c */
[----:B------:R-:W1:Y:S01]  /*65240*/  LDSM.16.M88.4 R12, [R0+UR6+0x1e000] ;  /* 0x01e00006000c783b */ /* 0x000e620008000200 */
[----:B--2---:R-:W-:Y:S02]  /*65250*/  IMAD.MOV.U32 R9, RZ, RZ, R2 ;  /* 0x000000ffff097224 */ /* 0x004fe400078e0002 */
[----:B------:R-:W-:-:S02]  /*65260*/  IMAD.MOV.U32 R2, RZ, RZ, R23 ;  /* 0x000000ffff027224 */ /* 0x000fc400078e0017 */
[----:B------:R-:W2:Y:S04]  /*65270*/  LDL.LU.64 R22, [R1+0x46a0] ;  /* 0x0046a00001167983 */ /* 0x000ea80000300a00 */
[----:B0-----:R-:W2:Y:S04]  /*65280*/  LDL.LU.64 R20, [R1+0x4698] ;  /* 0x0046980001147983 */ /* 0x001ea80000300a00 */
[----:B------:R-:W-:Y:S04]  /*65290*/  STL.64 [R1+0x1d8], R6 ;  /* 0x0001d80601007387 */ /* 0x000fe80000100a00 */
[----:B------:R0:W-:Y:S04]  /*652a0*/  STL [R1+0x4690], R4 ;  /* 0x0046900401007387 */ /* 0x0001e80000100800 */
[----:B0-----:R-:W2:Y:S04]  /*652b0*/  LDL.LU.64 R4, [R1+0x790] ;  /* 0x0007900001047983 */ /* 0x001ea80000300a00 */
[----:B------:R-:W2:Y:S04]  /*652c0*/  LDL.LU.64 R6, [R1+0x798] ;  /* 0x0007980001067983 */ /* 0x000ea80000300a00 */
[----:B------:R-:W-:Y:S04]  /*652d0*/  STL.64 [R1+0x1c8], R10 ;  /* 0x0001c80a01007387 */ /* 0x000fe80000100a00 */
[----:B-1----:R-:W-:Y:S04]  /*652e0*/  STL.64 [R1+0x1b8], R14 ;  /* 0x0001b80e01007387 */ /* 0x002fe80000100a00 */
[----:B------:R0:W-:Y:S02]  /*652f0*/  STL.64 [R1+0x45c0], R12 ;  /* 0x0045c00c01007387 */ /* 0x0001e40000100a00 */
[----:B0-----:R-:W-:-:S02]  /*65300*/  IMAD.MOV.U32 R12, RZ, RZ, R16 ;  /* 0x000000ffff0c7224 */ /* 0x001fc400078e0010 */
[----:B------:R-:W3:Y:S01]  /*65310*/  LDL.LU R16, [R1+0x4694] ;  /* 0x0046940001107983 */ /* 0x000ee20000300800 */
[----:B------:R-:W-:-:S05]  /*65320*/  IMAD.MOV.U32 R13, RZ, RZ, R9 ;  /* 0x000000ffff0d7224 */ /* 0x000fca00078e0009 */
[----:B------:R0:W-:Y:S02]  /*65330*/  STL.64 [R1+0x4680], R12 ;  /* 0x0046800c01007387 */ /* 0x0001e40000100a00 */
[----:B0-----:R-:W-:Y:S02]  /*65340*/  IMAD.MOV.U32 R12, RZ, RZ, R24 ;  /* 0x000000ffff0c7224 */ /* 0x001fe400078e0018 */
[----:B------:R-:W-:-:S05]  /*65350*/  IMAD.MOV.U32 R13, RZ, RZ, R19 ;  /* 0x000000ffff0d7224 */ /* 0x000fca00078e0013 */
[----:B------:R0:W-:Y:S04]  /*65360*/  STL.64 [R1+0x4688], R12 ;  /* 0x0046880c01007387 */ /* 0x0001e80000100a00 */
[----:B------:R-:W-:Y:S04]  /*65370*/  STL [R1+0x44f8], R2 ;  /* 0x0044f80201007387 */ /* 0x000fe80000100800 */
[----:B------:R-:W-:Y:S01]  /*65380*/  STL [R1+0x44f4], R29 ;  /* 0x0044f41d01007387 */ /* 0x000fe20000100800 */
[----:B0-----:R-:W-:-:S03]  /*65390*/  IMAD.MOV.U32 R12, RZ, RZ, R18 ;  /* 0x000000ffff0c7224 */ /* 0x001fc600078e0012 */
[----:B------:R-:W-:Y:S01]  /*653a0*/  STL [R1+0x44f0], R0 ;  /* 0x0044f00001007387 */ /* 0x000fe20000100800 */
[----:B------:R-:W-:-:S07]  /*653b0*/  IMAD.MOV.U32 R13, RZ, RZ, R17 ;  /* 0x000000ffff0d7224 */ /* 0x000fce00078e0011 */
[----:B--2---:R-:W-:Y:S01]  /*653c0*/  HMMA.16816.F32.BF16 R12, R20, R12, R4 ;  /* 0x0000000c140c723c */ /* 0x004fe20000041804 */
[----:B---3--:R-:W0:-:S15]  /*653d0*/  LDSM.16.MT88.4 R16, [R16+0x20200] ;  /* 0x020200001010783b */ /* 0x008e1e0000004200 */
[----:B------:R-:W-:-:S03]  /*653e0*/  NOP ;  /* 0x0000000000007918 */ /* 0x000fc60000000000 */
[----:B------:R-:W-:Y:S02]  /*653f0*/  IMAD.MOV.U32 R5, RZ, RZ, R12 ;  /* 0x000000ffff057224 */ /* 0x000fe400078e000c */
[----:B------:R-:W-:Y:S01]  /*65400*/  IMAD.MOV.U32 R9, RZ, RZ, R13 ;  /* 0x000000ffff097224 */ /* 0x000fe200078e000d */
[----:B0-----:R-:W-:Y:S04]  /*65410*/  STL.64 [R1+0x4590], R18 ;  /* 0x0045901201007387 */ /* 0x001fe80000100a00 */
[----:B------:R0:W-:Y:S04]  /*65420*/  STL.64 [R1+0x4588], R16 ;  /* 0x0045881001007387 */ /* 0x0001e80000100a00 */
[----:B0-----:R-:W2:Y:S04]  /*65430*/  LDL.LU.64 R16, [R1+0x780] ;  /* 0x0007800001107983 */ /* 0x001ea80000300a00 */
[----:B------:R-:W2:Y:S04]  /*65440*/  LDL.LU.64 R18, [R1+0x788] ;  /* 0x0007880001127983 */ /* 0x000ea80000300a00 */
[----:B------:R-:W3:Y:S01]  /*65450*/  LDL.LU R4, [R1+0x4690] ;  /* 0x0046900001047983 */ /* 0x000ee20000300800 */
[----:B------:R-:W-:-:S02]  /*65460*/  IMAD.MOV.U32 R7, RZ, RZ, R14 ;  /* 0x000000ffff077224 */ /* 0x000fc400078e000e */
[----:B------:R-:W-:Y:S01]  /*65470*/  IMAD.MOV.U32 R6, RZ, RZ, R15 ;  /* 0x000000ffff067224 */ /* 0x000fe200078e000f */
[----:B------:R-:W2:Y:S01]  /*65480*/  LDL.LU.64 R12, [R1+0x4688] ;  /* 0x00468800010c7983 */ /* 0x000ea20000300a00 */
[----:B------:R-:W-:Y:S02]  /*65490*/  IMAD.MOV.U32 R24, RZ, RZ, R25 ;  /* 0x000000ffff187224 */ /* 0x000fe400078e0019 */
[----:B------:R-:W-:-:S05]  /*654a0*/  IMAD.MOV.U32 R25, RZ, RZ, R26 ;  /* 0x000000ffff197224 */ /* 0x000fca00078e001a */
[----:B------:R0:W-:Y:S04]  /*654b0*/  STL.64 [R1+0x4668], R24 ;  /* 0x0046681801007387 */ /* 0x0001e80000100a00 */
[----:B------:R-:W-:Y:S01]  /*654c0*/  STL.64 [R1+0x45e0], R6 ;  /* 0x0045e00601007387 */ /* 0x000fe20000100a00 */
[----:B0-----:R-:W-:Y:S02]  /*654d0*/  IMAD.MOV.U32 R24, RZ, RZ, R28 ;  /* 0x000000ffff187224 */ /* 0x001fe400078e001c */
[----:B------:R-:W-:Y:S01]  /*654e0*/  IMAD.MOV.U32 R25, RZ, RZ, R3 ;  /* 0x000000ffff197224 */ /* 0x000fe200078e0003 */
[----:B---3--:R0:W-:Y:S01]  /*654f0*/  STL.64 [R1+0x45d8], R4 ;  /* 0x0045d80401007387 */ /* 0x0081e20000100a00 */
[----:B--2---:R-:W-:Y:S03]  /*65500*/  HMMA.16816.F32.BF16 R12, R20, R12, R16 ;  /* 0x0000000c140c723c */ /* 0x004fe60000041810 */
[----:B0-----:R-:W2:Y:S04]  /*65510*/  LDL.LU.64 R4, [R1+0x770] ;  /* 0x0007700001047983 */ /* 0x001ea80000300a00 */
[----:B------:R-:W2:-:S12]  /*65520*/  LDL.LU.64 R6, [R1+0x778] ;  /* 0x0007780001067983 */ /* 0x000e980000300a00 */
[----:B------:R-:W-:Y:S02]  /*65530*/  IMAD.MOV.U32 R28, RZ, RZ, R12 ;  /* 0x000000ffff1c7224 */ /* 0x000fe400078e000c */
[----:B------:R-:W-:Y:S02]  /*65540*/  IMAD.MOV.U32 R3, RZ, RZ, R13 ;  /* 0x000000ffff037224 */ /* 0x000fe400078e000d */
[----:B------:R-:W2:Y:S01]  /*65550*/  LDL.LU.64 R12, [R1+0x4680] ;  /* 0x00468000010c7983 */ /* 0x000ea20000300a00 */
[----:B------:R-:W-:Y:S02]  /*65560*/  IMAD.MOV.U32 R19, RZ, RZ, R14 ;  /* 0x000000ffff137224 */ /* 0x000fe400078e000e */
[----:B------:R-:W-:-:S05]  /*65570*/  IMAD.MOV.U32 R18, RZ, RZ, R15 ;  /* 0x000000ffff127224 */ /* 0x000fca00078e000f */
[----:B------:R-:W-:Y:S04]  /*65580*/  STL.64 [R1+0x45e8], R18 ;  /* 0x0045e81201007387 */ /* 0x000fe80000100a00 */
[----:B------:R-:W3:Y:S04]  /*65590*/  LDL.LU R16, [R1+0x320] ;  /* 0x0003200001107983 */ /* 0x000ee80000300800 */
[----:B------:R-:W3:Y:S01]  /*655a0*/  LDL.LU R17, [R1+0x324] ;  /* 0x0003240001117983 */ /* 0x000ee20000300800 */
[----:B--2---:R-:W-:Y:S03]  /*655b0*/  HMMA.16816.F32.BF16 R4, R20, R12, R4 ;  /* 0x0000000c1404723c */ /* 0x004fe60000041804 */
[----:B---3--:R0:W-:-:S15]  /*655c0*/  STL.64 [R1+0x4660], R16 ;  /* 0x0046601001007387 */ /* 0x0081de0000100a00 */
[----:B------:R-:W-:Y:S01]  /*655d0*/  NOP ;  /* 0x0000000000007918 */ /* 0x000fe20000000000 */
[----:B------:R-:W-:Y:S02]  /*655e0*/  IMAD.MOV.U32 R11, RZ, RZ, R6 ;  /* 0x000000ffff0b7224 */ /* 0x000fe400078e0006 */
[----:B------:R-:W-:Y:S01]  /*655f0*/  IMAD.MOV.U32 R10, RZ, RZ, R7 ;  /* 0x000000ffff0a7224 */ /* 0x000fe200078e0007 */
[----:B0-----:R-:W2:Y:S04]  /*65600*/  LDL.LU R16, [R1+0x360] ;  /* 0x0003600001107983 */ /* 0x001ea80000300800 */
[----:B------:R-:W2:Y:S04]  /*65610*/  LDL.LU R17, [R1+0x364] ;  /* 0x0003640001117983 */ /* 0x000ea80000300800 */
[----:B------:R0:W-:Y:S04]  /*65620*/  STL.64 [R1+0x180], R4 ;  /* 0x0001800401007387 */ /* 0x0001e80000100a00 */
[----:B0-----:R-:W3:Y:S04]  /*65630*/  LDL.LU.64 R4, [R1+0x740] ;  /* 0x0007400001047983 */ /* 0x001ee80000300a00 */
[----:B------:R-:W4:Y:S04]  /*65640*/  LDL.LU.64 R6, [R1+0x748] ;  /* 0x0007480001067983 */ /* 0x000f280000300a00 */
[----:B----4-:R-:W-:Y:S04]  /*65650*/  STL.64 [R1+0x4678], R6 ;  /* 0x0046780601007387 */ /* 0x010fe80000100a00 */
[----:B---3--:R0:W-:Y:S04]  /*65660*/  STL.64 [R1+0x4670], R4 ;  /* 0x0046700401007387 */ /* 0x0081e80000100a00 */
[----:B0-----:R-:W3:Y:S04]  /*65670*/  LDL.LU.64 R4, [R1+0x750] ;  /* 0x0007500001047983 */ /* 0x001ee80000300a00 */
[----:B------:R-:W3:Y:S04]  /*65680*/  LDL.LU.64 R6, [R1+0x758] ;  /* 0x0007580001067983 */ /* 0x000ee80000300a00 */
[----:B------:R-:W4:Y:S04]  /*65690*/  LDL.LU R12, [R1+0x310] ;  /* 0x00031000010c7983 */ /* 0x000f280000300800 */
[----:B------:R-:W-:Y:S04]  /*656a0*/  STL.64 [R1+0x45f8], R10 ;  /* 0x0045f80a01007387 */ /* 0x000fe80000100a00 */
[----:B------:R0:W-:Y:S04]  /*656b0*/  STL.64 [R1+0x45f0], R8 ;  /* 0x0045f00801007387 */ /* 0x0001e80000100a00 */
[----:B0-----:R-:W2:Y:S04]  /*656c0*/  LDL.LU.64 R8, [R1+0x760] ;  /* 0x0007600001087983 */ /* 0x001ea80000300a00 */
[----:B------:R-:W2:Y:S01]  /*656d0*/  LDL.LU.64 R10, [R1+0x768] ;  /* 0x00076800010a7983 */ /* 0x000ea20000300a00 */
[----:B------:R-:W-:-:S02]  /*656e0*/  IMAD.MOV.U32 R13, RZ, RZ, R27 ;  /* 0x000000ffff0d7224 */ /* 0x000fc400078e001b */
[C---:B---3--:R-:W-:Y:S08]  /*656f0*/  HMMA.16816.F32.BF16 R24, R20.reuse, R24, R4 ;  /* 0x000000181418723c */ /* 0x048ff00000041804 */
[----:B--2---:R-:W-:-:S15]  /*65700*/  HMMA.16816.F32.BF16 R16, R20, R16, R8 ;  /* 0x000000101410723c */ /* 0x004fde0000041808 */
[----:B------:R-:W-:-:S04]  /*65710*/  NOP ;  /* 0x0000000000007918 */ /* 0x000fc80000000000 */
[----:B------:R-:W-:Y:S01]  /*65720*/  IMAD.MOV.U32 R2, RZ, RZ, R17 ;  /* 0x000000ffff027224 */ /* 0x000fe200078e0011 */
[----:B------:R0:W-:Y:S01]  /*65730*/  STL [R1+0x170], R16 ;  /* 0x0001701001007387 */ /* 0x0001e20000100800 */
[----:B------:R-:W-:Y:S02]  /*65740*/  IMAD.MOV.U32 R0, RZ, RZ, R19 ;  /* 0x000000ffff007224 */ /* 0x000fe400078e0013 */
[----:B------:R-:W-:Y:S01]  /*65750*/  IMAD.MOV.U32 R29, RZ, RZ, R18 ;  /* 0x000000ffff1d7224 */ /* 0x000fe200078e0012 */
[----:B0-----:R-:W2:Y:S04]  /*65760*/  LDL.LU.64 R16, [R1+0x730] ;  /* 0x0007300001107983 */ /* 0x001ea80000300a00 */
[----:B------:R-:W2:Y:S04]  /*65770*/  LDL.LU.64 R18, [R1+0x738] ;  /* 0x0007380001127983 */ /* 0x000ea80000300a00 */
[----:B------:R-:W3:Y:S04]  /*65780*/  LDL.LU.64 R8, [R1+0x720] ;  /* 0x0007200001087983 */ /* 0x000ee80000300a00 */
[----:B------:R-:W3:Y:S04]  /*65790*/  LDL.LU.64 R10, [R1+0x728] ;  /* 0x00072800010a7983 */ /* 0x000ee80000300a00 */
[----:B------:R-:W-:Y:S04]  /*657a0*/  STL [R1+0x4504], R0 ;  /* 0x0045040001007387 */ /* 0x000fe80000100800 */
[----:B------:R-:W-:Y:S04]  /*657b0*/  STL [R1+0x4500], R29 ;  /* 0x0045001d01007387 */ /* 0x000fe80000100800 */
[----:B------:R-:W-:Y:S04]  /*657c0*/  STL [R1+0x44fc], R2 ;  /* 0x0044fc0201007387 */ /* 0x000fe80000100800 */
[----:B------:R-:W2:Y:S04]  /*657d0*/  LDL.LU.64 R6, [R1+0x4678] ;  /* 0x0046780001067983 */ /* 0x000ea80000300a00 */
[----:B------:R-:W2:Y:S04]  /*657e0*/  LDL.LU.64 R4, [R1+0x4670] ;  /* 0x0046700001047983 */ /* 0x000ea80000300a00 */
[----:B------:R0:W-:Y:S04]  /*657f0*/  STL.64 [R1+0x160], R24 ;  /* 0x0001601801007387 */ /* 0x0001e80000100a00 */
[----:B------:R-:W-:Y:S04]  /*65800*/  STL.64 [R1+0x168], R26 ;  /* 0x0001681a01007387 */ /* 0x000fe80000100a00 */
[----:B0-----:R-:W2:Y:S02]  /*65810*/  LDL.LU.64 R24, [R1+0x4668] ;  /* 0x0046680001187983 */ /* 0x001ea40000300a00 */
[----:B--2---:R-:W-:-:S15]  /*65820*/  HMMA.16816.F32.BF16 R4, R20, R24, R4 ;  /* 0x000000181404723c */ /* 0x004fde0000041804 */
[----:B------:R-:W-:-:S04]  /*65830*/  NOP ;  /* 0x0000000000007918 */ /* 0x000fc80000000000 */
[----:B------:R0:W-:Y:S04]  /*65840*/  STL [R1+0x150], R4 ;  /* 0x0001500401007387 */ /* 0x0001e80000100800 */
[----:B------:R-:W2:Y:S04]  /*65850*/  LDL.LU R24, [R1+0x2f0] ;  /* 0x0002f00001187983 */ /* 0x000ea80000300800 */
[----:B------:R-:W2:Y:S01]  /*65860*/  LDL.LU R25, [R1+0x2f4] ;  /* 0x0002f40001197983 */ /* 0x000ea20000300800 */
[----:B------:R-:W-:Y:S02]  /*65870*/  IMAD.MOV.U32 R0, RZ, RZ, R5 ;  /* 0x000000ffff007224 */ /* 0x000fe400078e0005 */
[----:B------:R-:W-:Y:S01]  /*65880*/  IMAD.MOV.U32 R29, RZ, RZ, R6 ;  /* 0x000000ffff1d7224 */ /* 0x000fe200078e0006 */
[----:B0-----:R-:W4:Y:S01]  /*65890*/  LDL.LU.64 R4, [R1+0x710] ;  /* 0x0007100001047983 */ /* 0x001f220000300a00 */
[----:B------:R-:W-:-:S03]  /*658a0*/  IMAD.MOV.U32 R2, RZ, RZ, R7 ;  /* 0x000000ffff027224 */ /* 0x000fc600078e0007 */
[----:B------:R-:W4:Y:S04]  /*658b0*/  LDL.LU.64 R6, [R1+0x718] ;  /* 0x0007180001067983 */ /* 0x000f280000300a00 */
[----:B--2---:R0:W-:Y:S04]  /*658c0*/  STL.64 [R1+0x4658], R24 ;  /* 0x0046581801007387 */ /* 0x0041e80000100a00 */
[----:B0-----:R-:W2:Y:S04]  /*658d0*/  LDL.LU R24, [R1+0x330] ;  /* 0x0003300001187983 */ /* 0x001ea80000300800 */
[----:B------:R-:W2:Y:S04]  /*658e0*/  LDL.LU R25, [R1+0x334] ;  /* 0x0003340001197983 */ /* 0x000ea80000300800 */
[----:B------:R-:W-:Y:S04]  /*658f0*/  STL [R1+0x4510], R2 ;  /* 0x0045100201007387 */ /* 0x000fe80000100800 */
[----:B------:R-:W-:Y:S04]  /*65900*/  STL [R1+0x450c], R29 ;  /* 0x00450c1d01007387 */ /* 0x000fe80000100800 */
[----:B------:R0:W-:Y:S01]  /*65910*/  STL [R1+0x4508], R0 ;  /* 0x0045080001007387 */ /* 0x0001e20000100800 */
[C---:B--2---:R-:W-:Y:S03]  /*65920*/  HMMA.16816.F32.BF16 R24, R20.reuse, R24, R16 ;  /* 0x000000181418723c */ /* 0x044fe60000041810 */
[----:B------:R-:W3:Y:S05]  /*65930*/  LDL.LU.64 R16, [R1+0x4660] ;  /* 0x0046600001107983 */ /* 0x000eea0000300a00 */
[C---:B----4-:R-:W-:Y:S11]  /*65940*/  HMMA.16816.F32.BF16 R4, R20.reuse, R12, R4 ;  /* 0x0000000c1404723c */ /* 0x050ff60000041804 */
[----:B------:R-:W-:Y:S04]  /*65950*/  STL.64 [R1+0x140], R24 ;  /* 0x0001401801007387 */ /* 0x000fe80000100a00 */
[----:B------:R-:W-:Y:S01]  /*65960*/  STL.64 [R1+0x148], R26 ;  /* 0x0001481a01007387 */ /* 0x000fe20000100a00 */
[----:B---3--:R-:W-:-:S15]  /*65970*/  HMMA.16816.F32.BF16 R8, R20, R16, R8 ;  /* 0x000000101408723c */ /* 0x008fde0000041808 */
[----:B------:R-:W-:-:S04]  /*65980*/  NOP ;  /* 0x0000000000007918 */ /* 0x000fc80000000000 */
[----:B------:R1:W-:Y:S01]  /*65990*/  STL [R1+0x130], R8 ;  /* 0x0001300801007387 */ /* 0x0003e20000100800 */
[----:B0-----:R-:W-:Y:S02]  /*659a0*/  IMAD.MOV.U32 R0, RZ, RZ, R11 ;  /* 0x000000ffff007224 */ /* 0x001fe400078e000b */
[----:B------:R-:W-:Y:S02]  /*659b0*/  IMAD.MOV.U32 R2, RZ, RZ, R9 ;  /* 0x000000ffff027224 */ /* 0x000fe400078e0009 */
[----:B------:R-:W-:Y:S01]  /*659c0*/  IMAD.MOV.U32 R29, RZ, RZ, R10 ;  /* 0x000000ffff1d7224 */ /* 0x000fe200078e000a */
[----:B-1----:R-:W2:Y:S04]  /*659d0*/  LDL.LU R8, [R1+0x2e0] ;  /* 0x0002e00001087983 */ /* 0x002ea80000300800 */
[----:B------:R-:W2:Y:S04]  /*659e0*/  LDL.LU R9, [R1+0x2e4] ;  /* 0x0002e40001097983 */ /* 0x000ea80000300800 */
[----:B------:R-:W3:Y:S04]  /*659f0*/  LDL.LU.64 R24, [R1+0x700] ;  /* 0x0007000001187983 */ /* 0x000ee80000300a00 */
[----:B------:R-:W3:Y:S04]  /*65a00*/  LDL.LU.64 R26, [R1+0x708] ;  /* 0x00070800011a7983 */ /* 0x000ee80000300a00 */
[----:B------:R-:W-:Y:S04]  /*65a10*/  STL [R1+0x451c], R0 ;  /* 0x00451c0001007387 */ /* 0x000fe80000100800 */
[----:B------:R-:W-:Y:S04]  /*65a20*/  STL [R1+0x4518], R29 ;  /* 0x0045181d01007387 */ /* 0x000fe80000100800 */
[----:B------:R-:W-:Y:S04]  /*65a30*/  STL [R1+0x4514], R2 ;  /* 0x0045140201007387 */ /* 0x000fe80000100800 */
[----:B------:R-:W4:Y:S04]  /*65a40*/  LDL.LU R16, [R1+0x2c0] ;  /* 0x0002c00001107983 */ /* 0x000f280000300800 */
[----:B------:R-:W-:Y:S04]  /*65a50*/  STL.64 [R1+0x120], R4 ;  /* 0x0001200401007387 */ /* 0x000fe80000100a00 */
[----:B------:R-:W-:Y:S04]  /*65a60*/  STL.64 [R1+0x128], R6 ;  /* 0x0001280601007387 */ /* 0x000fe80000100a00 */
[----:B------:R-:W4:Y:S04]  /*65a70*/  LDL.LU R17, [R1+0x2c4] ;  /* 0x0002c40001117983 */ /* 0x000f280000300800 */
[----:B----4-:R0:W-:Y:S04]  /*65a80*/  STL.64 [R1+0x4650], R16 ;  /* 0x0046501001007387 */ /* 0x0101e80000100a00 */
[----:B0-----:R-:W4:Y:S04]  /*65a90*/  LDL.LU.64 R16, [R1+0x6f0] ;  /* 0x0006f00001107983 */ /* 0x001f280000300a00 */
[----:B------:R-:W4:Y:S04]  /*65aa0*/  LDL.LU.64 R18, [R1+0x6f8] ;  /* 0x0006f80001127983 */ /* 0x000f280000300a00 */
[----:B------:R-:W2:Y:S04]  /*65ab0*/  LDL.LU R4, [R1+0x2d0] ;  /* 0x0002d00001047983 */ /* 0x000ea80000300800 */
[----:B------:R-:W2:Y:S04]  /*65ac0*/  LDL.LU R5, [R1+0x2d4] ;  /* 0x0002d40001057983 */ /* 0x000ea80000300800 */
[----:B------:R-:W2:Y:S04]  /*65ad0*/  LDL.LU R12, [R1+0x2a0] ;  /* 0x0002a000010c7983 */ /* 0x000ea80000300800 */
[----:B------:R-:W2:Y:S04]  /*65ae0*/  LDL.LU R13, [R1+0x2a4] ;  /* 0x0002a400010d7983 */ /* 0x000ea80000300800 */
[----:B--2---:R0:W-:Y:S04]  /*65af0*/  STL.64 [R1+0x4638], R12 ;  /* 0x0046380c01007387 */ /* 0x0041e80000100a00 */
[----:B0-----:R-:W2:Y:S04]  /*65b00*/  LDL.LU R12, [R1+0x2b0] ;  /* 0x0002b000010c7983 */ /* 0x001ea80000300800 */
[----:B------:R-:W2:Y:S04]  /*65b10*/  LDL.LU R13, [R1+0x2b4] ;  /* 0x0002b400010d7983 */ /* 0x000ea80000300800 */
[----:B--2---:R0:W-:Y:S04]  /*65b20*/  STL.64 [R1+0x4648], R12 ;  /* 0x0046480c01007387 */ /* 0x0041e80000100a00 */
[----:B0-----:R-:W3:Y:S04]  /*65b30*/  LDL.LU R12, [R1+0x300] ;  /* 0x00030000010c7983 */ /* 0x001ee80000300800 */
[----:B------:R-:W3:Y:S02]  /*65b40*/  LDL.LU R13, [R1+0x304] ;  /* 0x00030400010d7983 */ /* 0x000ee40000300800 */
[----:B---3--:R-:W-:Y:S02]  /*65b50*/  HMMA.16816.F32.BF16 R12, R20, R12, R24 ;  /* 0x0000000c140c723c */ /* 0x008fe40000041818 */
[----:B------:R-:W4:-:S15]  /*65b60*/  LDL.LU.64 R24, [R1+0x4658] ;  /* 0x0046580001187983 */ /* 0x000f1e0000300a00 */
[----:B------:R-:W-:Y:S02]  /*65b70*/  NOP ;  /* 0x0000000000007918 */ /* 0x000fe40000000000 */
[----:B------:R-:W-:Y:S01]  /*65b80*/  IMAD.MOV.U32 R0, RZ, RZ, R13 ;  /* 0x000000ffff007224 */ /* 0x000fe200078e000d */
[----:B------:R4:W-:Y:S01]  /*65b90*/  STL [R1+0x110], R12 ;  /* 0x0001100c01007387 */ /* 0x0009e20000100800 */
[----:B------:R-:W-:Y:S02]  /*65ba0*/  IMAD.MOV.U32 R29, RZ, RZ, R14 ;  /* 0x000000ffff1d7224 */ /* 0x000fe400078e000e */
[----:B------:R-:W-:-:S05]  /*65bb0*/  IMAD.MOV.U32 R2, RZ, RZ, R15 ;  /* 0x000000ffff027224 */ /* 0x000fca00078e000f */
[----:B------:R-:W-:Y:S04]  /*65bc0*/  STL [R1+0x4528], R2 ;  /* 0x0045280201007387 */ /* 0x000fe80000100800 */
[----:B------:R-:W-:Y:S04]  /*65bd0*/  STL [R1+0x4524], R29 ;  /* 0x0045241d01007387 */ /* 0x000fe80000100800 */
[----:B------:R-:W-:Y:S01]  /*65be0*/  STL [R1+0x4520], R0 ;  /* 0x0045200001007387 */ /* 0x000fe20000100800 */
[----:B----4-:R-:W-:Y:S03]  /*65bf0*/  HMMA.16816.F32.BF16 R12, R20, R24, R16 ;  /* 0x00000018140c723c */ /* 0x010fe60000041810 */
[----:B------:R-:W2:Y:S04]  /*65c00*/  LDL.LU.64 R16, [R1+0x6d0] ;  /* 0x0006d00001107983 */ /* 0x000ea80000300a00 */
[----:B------:R-:W2:-:S12]  /*65c10*/  LDL.LU.64 R18, [R1+0x6d8] ;  /* 0x0006d80001127983 */ /* 0x000e980000300a00 */
[----:B------:R0:W-:Y:S04]  /*65c20*/  STL.64 [R1+0x100], R12 ;  /* 0x0001000c01007387 */ /* 0x0001e80000100a00 */
[----:B------:R1:W-:Y:S04]  /*65c30*/  STL.64 [R1+0x108], R14 ;  /* 0x0001080e01007387 */ /* 0x0003e80000100a00 */
[----:B0-----:R-:W3:Y:S04]  /*65c40*/  LDL.LU.64 R12, [R1+0x6c0] ;  /* 0x0006c000010c7983 */ /* 0x001ee80000300a00 */
[----:B-1----:R-:W3:Y:S04]  /*65c50*/  LDL.LU.64 R14, [R1+0x6c8] ;  /* 0x0006c800010e7983 */ /* 0x002ee80000300a00 */
[----:B------:R-:W4:Y:S04]  /*65c60*/  LDL.LU R24, [R1+0x290] ;  /* 0x0002900001187983 */ /* 0x000f280000300800 */
[----:B------:R-:W4:Y:S04]  /*65c70*/  LDL.LU R25, [R1+0x294] ;  /* 0x0002940001197983 */ /* 0x000f280000300800 */
[----:B----4-:R0:W-:Y:S04]  /*65c80*/  STL.64 [R1+0x4640], R24 ;  /* 0x0046401801007387 */ /* 0x0101e80000100a00 */
[----:B0-----:R-:W4:Y:S04]  /*65c90*/  LDL.LU.64 R24, [R1+0x6e0] ;  /* 0x0006e00001187983 */ /* 0x001f280000300a00 */
[----:B------:R-:W4:Y:S01]  /*65ca0*/  LDL.LU.64 R26, [R1+0x6e8] ;  /* 0x0006e800011a7983 */ /* 0x000f220000300a00 */
[C---:B--2---:R-:W-:Y:S08]  /*65cb0*/  HMMA.16816.F32.BF16 R4, R20.reuse, R4, R16 ;  /* 0x000000041404723c */ /* 0x044ff00000041810 */
[----:B----4-:R-:W-:-:S15]  /*65cc0*/  HMMA.16816.F32.BF16 R8, R20, R8, R24 ;  /* 0x000000081408723c */ /* 0x010fde0000041818 */
[----:B------:R-:W-:-:S04]  /*65cd0*/  NOP ;  /* 0x0000000000007918 */ /* 0x000fc80000000000 */
[----:B------:R0:W-:Y:S01]  /*65ce0*/  STL [R1+0xf0], R8 ;  /* 0x0000f00801007387 */ /* 0x0001e20000100800 */
[----:B------:R-:W-:Y:S02]  /*65cf0*/  IMAD.MOV.U32 R0, RZ, RZ, R11 ;  /* 0x000000ffff007224 */ /* 0x000fe400078e000b */
[----:B------:R-:W-:Y:S01]  /*65d00*/  IMAD.MOV.U32 R29, RZ, RZ, R10 ;  /* 0x000000ffff1d7224 */ /* 0x000fe200078e000a */
[----:B------:R-:W2:Y:S01]  /*65d10*/  LDL.LU.64 R24, [R1+0x6b0] ;  /* 0x0006b00001187983 */ /* 0x000ea20000300a00 */
[----:B------:R-:W-:-:S03]  /*65d20*/  IMAD.MOV.U32 R2, RZ, RZ, R9 ;  /* 0x000000ffff027224 */ /* 0x000fc600078e0009 */
[----:B------:R-:W2:Y:S04]  /*65d30*/  LDL.LU.64 R26, [R1+0x6b8] ;  /* 0x0006b800011a7983 */ /* 0x000ea80000300a00 */
[----:B0-----:R-:W4:Y:S04]  /*65d40*/  LDL.LU.64 R8, [R1+0x6a0] ;  /* 0x0006a00001087983 */ /* 0x001f280000300a00 */
[----:B------:R-:W4:Y:S04]  /*65d50*/  LDL.LU.64 R10, [R1+0x6a8] ;  /* 0x0006a800010a7983 */ /* 0x000f280000300a00 */
[----:B------:R-:W-:Y:S04]  /*65d60*/  STL [R1+0x4534], R0 ;  /* 0x0045340001007387 */ /* 0x000fe80000100800 */
[----:B------:R-:W-:Y:S04]  /*65d70*/  STL [R1+0x4530], R29 ;  /* 0x0045301d01007387 */ /* 0x000fe80000100800 */
[----:B------:R-:W-:Y:S04]  /*65d80*/  STL [R1+0x452c], R2 ;  /* 0x00452c0201007387 */ /* 0x000fe80000100800 */
[----:B------:R-:W3:Y:S04]  /*65d90*/  LDL.LU.64 R16, [R1+0x4650] ;  /* 0x0046500001107983 */ /* 0x000ee80000300a00 */
[----:B------:R0:W-:Y:S04]  /*65da0*/  STL.64 [R1+0xe0], R4 ;  /* 0x0000e00401007387 */ /* 0x0001e80000100a00 */
[----:B------:R-:W-:Y:S04]  /*65db0*/  STL.64 [R1+0xe8], R6 ;  /* 0x0000e80601007387 */ /* 0x000fe80000100a00 */
[----:B0-----:R-:W2:Y:S04]  /*65dc0*/  LDL.LU R4, [R1+0x280] ;  /* 0x0002800001047983 */ /* 0x001ea80000300800 */
[----:B------:R-:W2:Y:S01]  /*65dd0*/  LDL.LU R5, [R1+0x284] ;  /* 0x0002840001057983 */ /* 0x000ea20000300800 */
[----:B---3--:R-:W-:Y:S03]  /*65de0*/  HMMA.16816.F32.BF16 R16, R20, R16, R12 ;  /* 0x000000101410723c */ /* 0x008fe6000004180c */
[----:B------:R-:W2:-:S15]  /*65df0*/  LDL.LU.64 R12, [R1+0x4648] ;  /* 0x00464800010c7983 */ /* 0x000e9e0000300a00 */
[----:B------:R-:W-:Y:S01]  /*65e00*/  NOP ;  /* 0x0000000000007918 */ /* 0x000fe20000000000 */
[----:B------:R-:W-:Y:S01]  /*65e10*/  IMAD.MOV.U32 R2, RZ, RZ, R19 ;  /* 0x000000ffff027224 */ /* 0x000fe200078e0013 */
[----:B------:R0:W-:Y:S01]  /*65e20*/  STL [R1+0xd0], R16 ;  /* 0x0000d01001007387 */ /* 0x0001e20000100800 */
[----:B------:R-:W-:Y:S02]  /*65e30*/  IMAD.MOV.U32 R29, RZ, RZ, R18 ;  /* 0x000000ffff1d7224 */ /* 0x000fe400078e0012 */
[----:B------:R-:W-:Y:S02]  /*65e40*/  IMAD.MOV.U32 R0, RZ, RZ, R17 ;  /* 0x000000ffff007224 */ /* 0x000fe400078e0011 */
[----:B0-----:R-:W3:Y:S04]  /*65e50*/  LDL.LU.64 R16, [R1+0x690] ;  /* 0x0006900001107983 */ /* 0x001ee80000300a00 */
[----:B------:R-:W3:Y:S04]  /*65e60*/  LDL.LU.64 R18, [R1+0x698] ;  /* 0x0006980001127983 */ /* 0x000ee80000300a00 */
[----:B------:R-:W-:Y:S04]  /*65e70*/  STL [R1+0x4540], R2 ;  /* 0x0045400201007387 */ /* 0x000fe80000100800 */
[----:B------:R-:W-:Y:S04]  /*65e80*/  STL [R1+0x453c], R29 ;  /* 0x00453c1d01007387 */ /* 0x000fe80000100800 */
[----:B------:R-:W-:Y:S01]  /*65e90*/  STL [R1+0x4538], R0 ;  /* 0x0045380001007387 */ /* 0x000fe20000100800 */
[----:B--2---:R-:W-:Y:S03]  /*65ea0*/  HMMA.16816.F32.BF16 R12, R20, R12, R24 ;  /* 0x0000000c140c723c */ /* 0x004fe60000041818 */
[----:B------:R-:W3:-:S15]  /*65eb0*/  LDL.LU.64 R24, [R1+0x4640] ;  /* 0x0046400001187983 */ /* 0x000ede0000300a00 */
[----:B------:R-:W-:Y:S01]  /*65ec0*/  NOP ;  /* 0x0000000000007918 */ /* 0x000fe20000000000 */
[----:B------:R0:W-:Y:S04]  /*65ed0*/  STL.64 [R1+0xc0], R12 ;  /* 0x0000c00c01007387 */ /* 0x0001e80000100a00 */
[----:B------:R-:W-:Y:S04]  /*65ee0*/  STL.64 [R1+0xc8], R14 ;  /* 0x0000c80e01007387 */ /* 0x000fe80000100a00 */
[----:B0-----:R-:W4:Y:S02]  /*65ef0*/  LDL.LU.64 R12, [R1+0x4638] ;  /* 0x00463800010c7983 */ /* 0x001f240000300a00 */
[----:B----4-:R-:W-:-:S15]  /*65f00*/  HMMA.16816.F32.BF16 R8, R20, R12, R8 ;  /* 0x0000000c1408723c */ /* 0x010fde0000041808 */
[----:B------:R-:W-:-:S04]  /*65f10*/  NOP ;  /* 0x0000000000007918 */ /* 0x000fc80000000000 */
[----:B------:R0:W-:Y:S04]  /*65f20*/  STL [R1+0xb0], R8 ;  /* 0x0000b00801007387 */ /* 0x0001e80000100800 */
[----:B------:R-:W2:Y:S04]  /*65f30*/  LDL.LU R12, [R1+0x260] ;  /* 0x00026000010c7983 */ /* 0x000ea80000300800 */
[----:B------:R-:W2:Y:S01]  /*65f40*/  LDL.LU R13, [R1+0x264] ;  /* 0x00026400010d7983 */ /* 0x000ea20000300800 */
[----:B---3--:R-:W-:Y:S01]  /*65f50*/  HMMA.16816.F32.BF16 R16, R20, R24, R16 ;  /* 0x000000181410723c */ /* 0x008fe20000041810 */
[----:B------:R-:W-:-:S02]  /*65f60*/  IMAD.MOV.U32 R0, RZ, RZ, R11 ;  /* 0x000000ffff007224 */ /* 0x000fc400078e000b */
[----:B------:R-:W-:Y:S02]  /*65f70*/  IMAD.MOV.U32 R2, RZ, RZ, R9 ;  /* 0x000000ffff027224 */ /* 0x000fe400078e0009 */
[----:B------:R-:W-:Y:S01]  /*65f80*/  IMAD.MOV.U32 R29, RZ, RZ, R10 ;  /* 0x000000ffff1d7224 */ /* 0x000fe200078e000a */
[----:B0-----:R-:W3:Y:S04]  /*65f90*/  LDL.LU.64 R8, [R1+0x680] ;  /* 0x0006800001087983 */ /* 0x001ee80000300a00 */
[----:B------:R-:W3:Y:S04]  /*65fa0*/  LDL.LU.64 R10, [R1+0x688] ;  /* 0x00068800010a7983 */ /* 0x000ee80000300a00 */
[----:B--2---:R0:W-:Y:S04]  /*65fb0*/  STL.64 [R1+0x4628], R12 ;  /* 0x0046280c01007387 */ /* 0x0041e80000100a00 */
[----:B------:R-:W-:Y:S04]  /*65fc0*/  STL [R1+0x454c], R0 ;  /* 0x00454c0001007387 */ /* 0x000fe80000100800 */
[----:B------:R-:W-:Y:S04]  /*65fd0*/  STL [R1+0x4548], R29 ;  /* 0x0045481d01007387 */ /* 0x000fe80000100800 */
[----:B------:R-:W-:Y:S04]  /*65fe0*/  STL [R1+0x4544], R2 ;  /* 0x0045440201007387 */ /* 0x000fe80000100800 */
[----:B0-----:R-:W2:Y:S04]  /*65ff0*/  LDL.LU R12, [R1+0x270] ;  /* 0x00027000010c7983 */ /* 0x001ea80000300800 */
[----:B------:R0:W-:Y:S04]  /*66000*/  STL.64 [R1+0xa0], R16 ;  /* 0x0000a01001007387 */ /* 0x0001e80000100a00 */
[----:B------:R-:W-:Y:S04]  /*66010*/  STL.64 [R1+0xa8], R18 ;  /* 0x0000a81201007387 */ /* 0x000fe80000100a00 */
[----:B------:R-:W2:Y:S04]  /*66020*/  LDL.LU R13, [R1+0x274] ;  /* 0x00027400010d7983 */ /* 0x000ea80000300800 */
[----:B0-----:R-:W4:Y:S04]  /*66030*/  LDL.LU R16, [R1+0x240] ;  /* 0x0002400001107983 */ /* 0x001f280000300800 */
[----:B------:R-:W4:Y:S01]  /*66040*/  LDL.LU R17, [R1+0x244] ;  /* 0x0002440001117983 */ /* 0x000f220000300800 */
[----:B---3--:R-:W-:Y:S03]  /*66050*/  HMMA.16816.F32.BF16 R4, R20, R4, R8 ;  /* 0x000000041404723c */ /* 0x008fe60000041808 */
[----:B----4-:R0:W-:Y:S04]  /*66060*/  STL.64 [R1+0x4618], R16 ;  /* 0x0046181001007387 */ /* 0x0101e80000100a00 */
[----:B------:R-:W3:Y:S04]  /*66070*/  LDL.LU R24, [R1+0x220] ;  /* 0x0002200001187983 */ /* 0x000ee80000300800 */
[----:B------:R-:W3:Y:S04]  /*66080*/  LDL.LU R25, [R1+0x224] ;  /* 0x0002240001197983 */ /* 0x000ee80000300800 */
[----:B0-----:R-:W4:Y:S04]  /*66090*/  LDL.LU R16, [R1+0x250] ;  /* 0x0002500001107983 */ /* 0x001f280000300800 */
[----:B------:R-:W4:Y:S04]  /*660a0*/  LDL.LU R17, [R1+0x254] ;  /* 0x0002540001117983 */ /* 0x000f280000300800 */
[----:B----4-:R0:W-:Y:S04]  /*660b0*/  STL.64 [R1+0x4630], R16 ;  /* 0x0046301001007387 */ /* 0x0101e80000100a00 */
[----:B---3--:R1:W-:Y:S04]  /*660c0*/  STL.64 [R1+0x4608], R24 ;  /* 0x0046081801007387 */ /* 0x0083e80000100a00 */
[----:B------:R3:W-:Y:S04]  /*660d0*/  STL [R1+0x90], R4 ;  /* 0x0000900401007387 */ /* 0x0007e80000100800 */
[----:B0-----:R-:W2:Y:S04]  /*660e0*/  LDL.LU.64 R16, [R1+0x670] ;  /* 0x0006700001107983 */ /* 0x001ea80000300a00 */
[----:B------:R-:W2:Y:S04]  /*660f0*/  LDL.LU.64 R18, [R1+0x678] ;  /* 0x0006780001127983 */ /* 0x000ea80000300a00 */
[----:B-1----:R-:W4:Y:S04]  /*66100*/  LDL.LU R24, [R1+0x230] ;  /* 0x0002300001187983 */ /* 0x002f280000300800 */
[----:B------:R-:W4:Y:S01]  /*66110*/  LDL.LU R25, [R1+0x234] ;  /* 0x0002340001197983 */ /* 0x000f220000300800 */
[----:B------:R-:W-:-:S03]  /*66120*/  IMAD.MOV.U32 R0, RZ, RZ, R5 ;  /* 0x000000ffff007224 */ /* 0x000fc600078e0005 */
[----:B----4-:R0:W-:Y:S04]  /*66130*/  STL.64 [R1+0x4620], R24 ;  /* 0x0046201801007387 */ /* 0x0101e80000100a00 */
[----:B---3--:R-:W3:Y:S04]  /*66140*/  LDL.LU R4, [R1+0x200] ;  /* 0x0002000001047983 */ /* 0x008ee80000300800 */
[----:B------:R-:W3:Y:S01]  /*66150*/  LDL.LU R5, [R1+0x204] ;  /* 0x0002040001057983 */ /* 0x000ee20000300800 */
[----:B--2---:R-:W-:Y:S03]  /*66160*/  HMMA.16816.F32.BF16 R12, R20, R12, R16 ;  /* 0x0000000c140c723c */ /* 0x004fe60000041810 */
[----:B---3--:R1:W-:Y:S04]  /*66170*/  STL.64 [R1+0x4600], R4 ;  /* 0x0046000401007387 */ /* 0x0083e80000100a00 */
[----:B------:R-:W2:Y:S04]  /*66180*/  LDL.LU R8, [R1+0x210] ;  /* 0x0002100001087983 */ /* 0x000ea80000300800 */
[----:B------:R-:W2:Y:S01]  /*66190*/  LDL.LU R9, [R1+0x214] ;  /* 0x0002140001097983 */ /* 0x000ea20000300800 */
[----:B------:R-:W-:-:S03]  /*661a0*/  IMAD.MOV.U32 R29, RZ, RZ, R6 ;  /* 0x000000ffff1d7224 */ /* 0x000fc600078e0006 */
[----:B0-----:R-:W3:Y:S01]  /*661b0*/  LDL.LU.64 R24, [R1+0x650] ;  /* 0x0006500001187983 */ /* 0x001ee20000300a00 */
[----:B------:R-:W-:-:S03]  /*661c0*/  IMAD.MOV.U32 R2, RZ, RZ, R7 ;  /* 0x000000ffff027224 */ /* 0x000fc600078e0007 */
[----:B------:R-:W3:Y:S04]  /*661d0*/  LDL.LU.64 R26, [R1+0x658] ;  /* 0x00065800011a7983 */ /* 0x000ee80000300a00 */
[----:B-1----:R-:W4:Y:S04]  /*661e0*/  LDL.LU.64 R4, [R1+0x640] ;  /* 0x0006400001047983 */ /* 0x002f280000300a00 */
[----:B------:R-:W4:Y:S04]  /*661f0*/  LDL.LU.64 R6, [R1+0x648] ;  /* 0x0006480001067983 */ /* 0x000f280000300a00 */
[----:B--2---:R0:W-:Y:S04]  /*66200*/  STL.64 [R1+0x4610], R8 ;  /* 0x0046100801007387 */ /* 0x0041e80000100a00 */
[----:B0-----:R-:W2:Y:S04]  /*66210*/  LDL.LU.64 R8, [R1+0x660] ;  /* 0x0006600001087983 */ /* 0x001ea80000300a00 */
[----:B------:R-:W2:Y:S04]  /*66220*/  LDL.LU.64 R10, [R1+0x668] ;  /* 0x00066800010a7983 */ /* 0x000ea80000300a00 */
[----:B------:R-:W-:Y:S04]  /*66230*/  STL [R1+0x4558], R2 ;  /* 0x0045580201007387 */ /* 0x000fe80000100800 */
[----:B------:R-:W-:Y:S04]  /*66240*/  STL [R1+0x4554], R29 ;  /* 0x0045541d01007387 */ /* 0x000fe80000100800 */
[----:B------:R-:W-:Y:S04]  /*66250*/  STL [R1+0x4550], R0 ;  /* 0x0045500001007387 */ /* 0x000fe80000100800 */
[----:B------:R-:W3:Y:S04]  /*66260*/  LDL.LU.64 R16, [R1+0x4630] ;  /* 0x0046300001107983 */ /* 0x000ee80000300a00 */
[----:B------:R0:W-:Y:S04]  /*66270*/  STL.64 [R1+0x80], R12 ;  /* 0x0000800c01007387 */ /* 0x0001e80000100a00 */
[----:B------:R-:W-:Y:S04]  /*66280*/  STL.64 [R1+0x88], R14 ;  /* 0x0000880e01007387 */ /* 0x000fe80000100a00 */
[----:B0-----:R-:W2:Y:S01]  /*66290*/  LDL.LU.64 R12, [R1+0x4628] ;  /* 0x00462800010c7983 */ /* 0x001ea20000300a00 */
        /* <DEDUP_REMOVED lines=15> */
[----:B------:R0:W-:Y:S04]  /*66390*/  STL.64 [R1+0x60], R16 ;  /* 0x0000601001007387 */ /* 0x0001e80000100a00 */
[----:B------:R-:W-:Y:S04]  /*663a0*/  STL.64 [R1+0x68], R18 ;  /* 0x0000681201007387 */ /* 0x000fe80000100a00 */
[----:B0-----:R-:W4:Y:S01]  /*663b0*/  LDL.LU.64 R16, [R1+0x4618] ;  /* 0x0046180001107983 */ /* 0x001f220000300a00 */
[C---:B--2---:R-:W-:Y:S08]  /*663c0*/  HMMA.16816.F32.BF16 R24, R20.reuse, R24, R8 ;  /* 0x000000181418723c */ /* 0x044ff00000041808 */
[----:B----4-:R-:W-:-:S15]  /*663d0*/  HMMA.16816.F32.BF16 R4, R20, R16, R4 ;  /* 0x000000101404723c */ /* 0x010fde0000041804 */
[----:B------:R-:W-:-:S04]  /*663e0*/  NOP ;  /* 0x0000000000007918 */ /* 0x000fc80000000000 */
[----:B------:R-:W-:Y:S01]  /*663f0*/  IMAD.MOV.U32 R0, RZ, RZ, R5 ;  /* 0x000000ffff007224 */ /* 0x000fe200078e0005 */
[----:B------:R0:W-:Y:S01]  /*66400*/  STL [R1+0x50], R4 ;  /* 0x0000500401007387 */ /* 0x0001e20000100800 */
[----:B------:R-:W-:Y:S02]  /*66410*/  IMAD.MOV.U32 R2, RZ, RZ, R7 ;  /* 0x000000ffff027224 */ /* 0x000fe400078e0007 */
[----:B------:R-:W-:Y:S01]  /*66420*/  IMAD.MOV.U32 R29, RZ, RZ, R6 ;  /* 0x000000ffff1d7224 */ /* 0x000fe200078e0006 */
[----:B0-----:R-:W2:Y:S04]  /*66430*/  LDL.LU.64 R4, [R1+0x610] ;  /* 0x0006100001047983 */ /* 0x001ea80000300a00 */
[----:B------:R-:W2:Y:S04]  /*66440*/  LDL.LU.64 R6, [R1+0x618] ;  /* 0x0006180001067983 */ /* 0x000ea80000300a00 */
[----:B------:R-:W4:Y:S04]  /*66450*/  LDL.LU.64 R16, [R1+0x600] ;  /* 0x0006000001107983 */ /* 0x000f280000300a00 */
[----:B------:R-:W4:Y:S04]  /*66460*/  LDL.LU.64 R18, [R1+0x608] ;  /* 0x0006080001127983 */ /* 0x000f280000300a00 */
[----:B------:R-:W-:Y:S04]  /*66470*/  STL [R1+0x4570], R2 ;  /* 0x0045700201007387 */ /* 0x000fe80000100800 */
[----:B------:R-:W-:Y:S04]  /*66480*/  STL [R1+0x456c], R29 ;  /* 0x00456c1d01007387 */ /* 0x000fe80000100800 */
[----:B------:R-:W-:Y:S04]  /*66490*/  STL [R1+0x4568], R0 ;  /* 0x0045680001007387 */ /* 0x000fe80000100800 */
[----:B------:R-:W2:Y:S04]  /*664a0*/  LDL.LU.64 R8, [R1+0x4610] ;  /* 0x0046100001087983 */ /* 0x000ea80000300a00 */
[----:B------:R0:W-:Y:S04]  /*664b0*/  STL.64 [R1+0x40], R24 ;  /* 0x0000401801007387 */ /* 0x0001e80000100a00 */
[----:B------:R1:W-:Y:S04]  /*664c0*/  STL.64 [R1+0x48], R26 ;  /* 0x0000481a01007387 */ /* 0x0003e80000100a00 */
[----:B0-----:R-:W3:Y:S02]  /*664d0*/  LDL.LU.64 R24, [R1+0x4608] ;  /* 0x0046080001187983 */ /* 0x001ee40000300a00 */
[C---:B---3--:R-:W-:Y:S08]  /*664e0*/  HMMA.16816.F32.BF16 R12, R20.reuse, R24, R12 ;  /* 0x00000018140c723c */ /* 0x048ff0000004180c */
[----:B--2---:R-:W-:Y:S11]  /*664f0*/  HMMA.16816.F32.BF16 R8, R20, R8, R4 ;  /* 0x000000081408723c */ /* 0x004ff60000041804 */
[----:B------:R0:W-:Y:S01]  /*66500*/  STL [R1+0x30], R12 ;  /* 0x0000300c01007387 */ /* 0x0001e20000100800 */
[----:B------:R-:W-:-:S02]  /*66510*/  IMAD.MOV.U32 R0, RZ, RZ, R15 ;  /* 0x000000ffff007224 */ /* 0x000fc400078e000f */
[----:B------:R-:W-:Y:S01]  /*66520*/  IMAD.MOV.U32 R29, RZ, RZ, R14 ;  /* 0x000000ffff1d7224 */ /* 0x000fe200078e000e */
[----:B------:R-:W2:Y:S01]  /*66530*/  LDL.LU.64 R24, [R1+0x5f0] ;  /* 0x0005f00001187983 */ /* 0x000ea20000300a00 */
[----:B------:R-:W-:-:S03]  /*66540*/  IMAD.MOV.U32 R2, RZ, RZ, R13 ;  /* 0x000000ffff027224 */ /* 0x000fc600078e000d */
[----:B-1----:R-:W2:Y:S04]  /*66550*/  LDL.LU.64 R26, [R1+0x5f8] ;  /* 0x0005f800011a7983 */ /* 0x002ea80000300a00 */
[----:B0-----:R-:W3:Y:S04]  /*66560*/  LDL.LU.64 R12, [R1+0x3f0] ;  /* 0x0003f000010c7983 */ /* 0x001ee80000300a00 */
[----:B------:R-:W3:Y:S04]  /*66570*/  LDL.LU.64 R14, [R1+0x3f8] ;  /* 0x0003f800010e7983 */ /* 0x000ee80000300a00 */
[----:B------:R-:W-:Y:S04]  /*66580*/  STL [R1+0x457c], R0 ;  /* 0x00457c0001007387 */ /* 0x000fe80000100800 */
[----:B------:R-:W-:Y:S04]  /*66590*/  STL [R1+0x4578], R29 ;  /* 0x0045781d01007387 */ /* 0x000fe80000100800 */
[----:B------:R-:W-:Y:S04]  /*665a0*/  STL [R1+0x4574], R2 ;  /* 0x0045740201007387 */ /* 0x000fe80000100800 */
[----:B------:R-:W4:Y:S04]  /*665b0*/  LDL.LU.64 R4, [R1+0x4600] ;  /* 0x0046000001047983 */ /* 0x000f280000300a00 */
[----:B------:R-:W-:Y:S04]  /*665c0*/  STL.64 [R1+0x20], R8 ;  /* 0x0000200801007387 */ /* 0x000fe80000100a00 */
[----:B------:R0:W-:Y:S04]  /*665d0*/  STL.64 [R1+0x28], R10 ;  /* 0x0000280a01007387 */ /* 0x0001e80000100a00 */
[----:B0-----:R-:W2:Y:S04]  /*665e0*/  LDL.LU.64 R10, [R1+0x45f8] ;  /* 0x0045f800010a7983 */ /* 0x001ea80000300a00 */
[----:B------:R-:W2:Y:S01]  /*665f0*/  LDL.LU.64 R8, [R1+0x45f0] ;  /* 0x0045f00001087983 */ /* 0x000ea20000300a00 */
[----:B----4-:R-:W-:Y:S03]  /*66600*/  HMMA.16816.F32.BF16 R4, R20, R4, R16 ;  /* 0x000000041404723c */ /* 0x010fe60000041810 */
[----:B------:R-:W4:-:S15]  /*66610*/  LDL.LU.64 R18, [R1+0x45e8] ;  /* 0x0045e80001127983 */ /* 0x000f1e0000300a00 */
[----:B------:R-:W-:Y:S01]  /*66620*/  NOP ;  /* 0x0000000000007918 */ /* 0x000fe20000000000 */
[----:B------:R-:W-:Y:S01]  /*66630*/  IMAD.MOV.U32 R29, RZ, RZ, R6 ;  /* 0x000000ffff1d7224 */ /* 0x000fe200078e0006 */
[----:B------:R0:W-:Y:S01]  /*66640*/  STL [R1+0x10], R4 ;  /* 0x0000100401007387 */ /* 0x0001e20000100800 */
[----:B------:R-:W-:Y:S02]  /*66650*/  IMAD.MOV.U32 R2, RZ, RZ, R7 ;  /* 0x000000ffff027224 */ /* 0x000fe400078e0007 */
[----:B------:R-:W-:Y:S01]  /*66660*/  IMAD.MOV.U32 R0, RZ, RZ, R5 ;  /* 0x000000ffff007224 */ /* 0x000fe200078e0005 */
[----:B------:R-:W2:Y:S04]  /*66670*/  LDL.LU.64 R6, [R1+0x45e0] ;  /* 0x0045e00001067983 */ /* 0x000ea80000300a00 */
[----:B0-----:R-:W2:Y:S04]  /*66680*/  LDL.LU.64 R4, [R1+0x45d8] ;  /* 0x0045d80001047983 */ /* 0x001ea80000300a00 */
[----:B------:R-:W2:Y:S04]  /*66690*/  LDL.LU R16, [R1+0x3a0] ;  /* 0x0003a00001107983 */ /* 0x000ea80000300800 */
[----:B------:R-:W2:Y:S04]  /*666a0*/  LDL.LU R17, [R1+0x3a4] ;  /* 0x0003a40001117983 */ /* 0x000ea80000300800 */
[----:B----4-:R-:W-:Y:S04]  /*666b0*/  STL.64 [R1+0x45b8], R18 ;  /* 0x0045b81201007387 */ /* 0x010fe80000100a00 */
[----:B--2---:R0:W-:Y:S04]  /*666c0*/  STL.64 [R1+0x45b0], R16 ;  /* 0x0045b01001007387 */ /* 0x0041e80000100a00 */
[----:B0-----:R-:W2:Y:S04]  /*666d0*/  LDL.LU R16, [R1+0x1f0] ;  /* 0x0001f00001107983 */ /* 0x001ea80000300800 */
[----:B------:R-:W2:Y:S02]  /*666e0*/  LDL.LU R17, [R1+0x1f4] ;  /* 0x0001f40001117983 */ /* 0x000ea40000300800 */
[C---:B--2---:R-:W-:Y:S02]  /*666f0*/  HMMA.16816.F32.BF16 R16, R20.reuse, R16, R24 ;  /* 0x000000101410723c */ /* 0x044fe40000041818 */
[----:B------:R-:W3:Y:S06]  /*66700*/  LDL.LU.64 R24, [R1+0x45d0] ;  /* 0x0045d00001187983 */ /* 0x000eec0000300a00 */
[----:B---3--:R-:W-:-:S15]  /*66710*/  HMMA.16816.F32.BF16 R24, R20, R24, R12 ;  /* 0x000000181418723c */ /* 0x008fde000004180c */
[----:B------:R-:W-:-:S04]  /*66720*/  NOP ;  /* 0x0000000000007918 */ /* 0x000fc80000000000 */
[----:B------:R0:W-:Y:S04]  /*66730*/  STL.64 [R1+0x42b0], R26 ;  /* 0x0042b01a01007387 */ /* 0x0001e80000100a00 */
[----:B------:R-:W-:Y:S04]  /*66740*/  STL.64 [R1], R16 ;  /* 0x0000001001007387 */ /* 0x000fe80000100a00 */
[----:B------:R-:W-:Y:S04]  /*66750*/  STL.64 [R1+0x8], R18 ;  /* 0x0000081201007387 */ /* 0x000fe80000100a00 */
[----:B------:R1:W-:Y:S04]  /*66760*/  STL.64 [R1+0x42a8], R24 ;  /* 0x0042a81801007387 */ /* 0x0003e80000100a00 */
[----:B0-----:R-:W2:Y:S04]  /*66770*/  LDL.LU R26, [R1+0x378] ;  /* 0x00037800011a7983 */ /* 0x001ea80000300800 */
[----:B------:R-:W2:Y:S04]  /*66780*/  LDL.LU R27, [R1+0x37c] ;  /* 0x00037c00011b7983 */ /* 0x000ea80000300800 */
[----:B------:R-:W3:Y:S01]  /*66790*/  LDL.LU.64 R12, [R1+0x3d0] ;  /* 0x0003d000010c7983 */ /* 0x000ee20000300a00 */
[----:B-1----:R-:W-:-:S03]  /*667a0*/  IMAD.MOV.U32 R24, RZ, RZ, R5 ;  /* 0x000000ffff187224 */ /* 0x002fc600078e0005 */
[----:B------:R-:W3:Y:S01]  /*667b0*/  LDL.LU.64 R14, [R1+0x3d8] ;  /* 0x0003d800010e7983 */ /* 0x000ee20000300a00 */
[----:B------:R-:W-:-:S03]  /*667c0*/  IMAD.MOV.U32 R25, RZ, RZ, R9 ;  /* 0x000000ffff197224 */ /* 0x000fc600078e0009 */
[----:B--2---:R0:W-:Y:S04]  /*667d0*/  STL.64 [R1+0x4580], R26 ;  /* 0x0045801a01007387 */ /* 0x0041e80000100a00 */
[----:B------:R-:W2:Y:S04]  /*667e0*/  LDL.LU R5, [R1+0x45cc] ;  /* 0x0045cc0001057983 */ /* 0x000ea80000300800 */
[----:B------:R-:W3:Y:S01]  /*667f0*/  LDL.LU R9, [R1+0x45c8] ;  /* 0x0045c80001097983 */ /* 0x000ee20000300800 */
[----:B0-----:R-:W-:-:S03]  /*66800*/  IMAD.MOV.U32 R26, RZ, RZ, R7 ;  /* 0x000000ffff1a7224 */ /* 0x001fc600078e0007 */
[----:B------:R-:W4:Y:S01]  /*66810*/  LDL.LU.64 R16, [R1+0x3c0] ;  /* 0x0003c00001107983 */ /* 0x000f220000300a00 */
[----:B------:R-:W-:-:S03]  /*66820*/  IMAD.MOV.U32 R27, RZ, RZ, R6 ;  /* 0x000000ffff1b7224 */ /* 0x000fc600078e0006 */
[----:B------:R-:W4:Y:S04]  /*66830*/  LDL.LU.64 R18, [R1+0x3c8] ;  /* 0x0003c80001127983 */ /* 0x000f280000300a00 */
[----:B------:R-:W-:Y:S04]  /*66840*/  STL.64 [R1+0x45a0], R26 ;  /* 0x0045a01a01007387 */ /* 0x000fe80000100a00 */
[----:B------:R0:W-:Y:S04]  /*66850*/  STL.64 [R1+0x4598], R24 ;  /* 0x0045981801007387 */ /* 0x0001e80000100a00 */
[----:B0-----:R-:W2:Y:S04]  /*66860*/  LDL.LU.64 R24, [R1+0x3e0] ;  /* 0x0003e00001187983 */ /* 0x001ea80000300a00 */
[----:B------:R-:W2:Y:S02]  /*66870*/  LDL.LU.64 R26, [R1+0x3e8] ;  /* 0x0003e800011a7983 */ /* 0x000ea40000300a00 */
[----:B--2---:R-:W-:Y:S02]  /*66880*/  HMMA.16816.F32.BF16 R4, R20, R4, R24 ;  /* 0x000000041404723c */ /* 0x004fe40000041818 */
[----:B------:R-:W2:Y:S04]  /*66890*/  LDL.LU.64 R24, [R1+0x3b0] ;  /* 0x0003b00001187983 */ /* 0x000ea80000300a00 */
[----:B------:R-:W2:-:S13]  /*668a0*/  LDL.LU.64 R26, [R1+0x3b8] ;  /* 0x0003b800011a7983 */ /* 0x000e9a0000300a00 */
[----:B------:R0:W-:Y:S04]  /*668b0*/  STL.64 [R1+0x42a0], R6 ;  /* 0x0042a00601007387 */ /* 0x0001e80000100a00 */
[----:B------:R1:W-:Y:S01]  /*668c0*/  STL.64 [R1+0x4298], R4 ;  /* 0x0042980401007387 */ /* 0x0003e20000100a00 */
[----:B0-----:R-:W-:Y:S02]  /*668d0*/  IMAD.MOV.U32 R6, RZ, RZ, R11 ;  /* 0x000000ffff067224 */ /* 0x001fe400078e000b */
[----:B------:R-:W-:Y:S01]  /*668e0*/  IMAD.MOV.U32 R7, RZ, RZ, R10 ;  /* 0x000000ffff077224 */ /* 0x000fe200078e000a */
[----:B-1----:R-:W2:Y:S01]  /*668f0*/  LDL.LU R4, [R1+0x180] ;  /* 0x0001800001047983 */ /* 0x002ea20000300800 */
[----:B---3--:R-:W-:Y:S03]  /*66900*/  HMMA.16816.F32.BF16 R8, R20, R8, R12 ;  /* 0x000000081408723c */ /* 0x008fe6000004180c */
[----:B------:R-:W3:Y:S04]  /*66910*/  LDL.LU R5, [R1+0x184] ;  /* 0x0001840001057983 */ /* 0x000ee80000300800 */
[----:B------:R-:W4:-:S12]  /*66920*/  LDL.LU.64 R12, [R1+0x45c0] ;  /* 0x0045c000010c7983 */ /* 0x000f180000300a00 */
[----:B------:R0:W-:Y:S04]  /*66930*/  STL.64 [R1+0x4290], R10 ;  /* 0x0042900a01007387 */ /* 0x0001e80000100a00 */
[----:B------:R-:W-:Y:S04]  /*66940*/  STL.64 [R1+0x4288], R8 ;  /* 0x0042880801007387 */ /* 0x000fe80000100a00 */
[----:B0-----:R-:W2:Y:S04]  /*66950*/  LDL.LU R10, [R1+0x388] ;  /* 0x00038800010a7983 */ /* 0x001ea80000300800 */
[----:B------:R-:W2:Y:S01]  /*66960*/  LDL.LU R11, [R1+0x38c] ;  /* 0x00038c00010b7983 */ /* 0x000ea20000300800 */
[----:B----4-:R-:W-:Y:S03]  /*66970*/  HMMA.16816.F32.BF16 R12, R20, R12, R16 ;  /* 0x0000000c140c723c */ /* 0x010fe60000041810 */
[----:B------:R-:W4:Y:S04]  /*66980*/  LDL.LU.64 R18, [R1+0x45b8] ;  /* 0x0045b80001127983 */ /* 0x000f280000300a00 */
[----:B------:R-:W2:-:S12]  /*66990*/  LDL.LU.64 R16, [R1+0x45b0] ;  /* 0x0045b00001107983 */ /* 0x000e980000300a00 */
[----:B------:R-:W-:Y:S04]  /*669a0*/  STL.64 [R1+0x4280], R14 ;  /* 0x0042800e01007387 */ /* 0x000fe80000100a00 */
[----:B------:R0:W-:Y:S02]  /*669b0*/  STL.64 [R1+0x4278], R12 ;  /* 0x0042780c01007387 */ /* 0x0001e40000100a00 */
[----:B0-----:R-:W-:Y:S02]  /*669c0*/  IMAD.MOV.U32 R12, RZ, RZ, R28 ;  /* 0x000000ffff0c7224 */ /* 0x001fe400078e001c */
[----:B------:R-:W3:Y:S01]  /*669d0*/  LDL.LU R28, [R1+0x45ac] ;  /* 0x0045ac00011c7983 */ /* 0x000ee20000300800 */
[----:B------:R-:W-:-:S03]  /*669e0*/  IMAD.MOV.U32 R13, RZ, RZ, R3 ;  /* 0x000000ffff0d7224 */ /* 0x000fc600078e0003 */
[----:B------:R-:W3:Y:S01]  /*669f0*/  LDL.LU R3, [R1+0x45a8] ;  /* 0x0045a80001037983 */ /* 0x000ee20000300800 */
[----:B----4-:R-:W-:Y:S02]  /*66a00*/  IMAD.MOV.U32 R14, RZ, RZ, R19 ;  /* 0x000000ffff0e7224 */ /* 0x010fe400078e0013 */
[----:B------:R-:W-:Y:S01]  /*66a10*/  IMAD.MOV.U32 R15, RZ, RZ, R18 ;  /* 0x000000ffff0f7224 */ /* 0x000fe200078e0012 */
[----:B--2---:R-:W-:Y:S01]  /*66a20*/  HMMA.16816.F32.BF16 R20, R20, R16, R24 ;  /* 0x000000101414723c */ /* 0x004fe20000041818 */
[----:B------:R-:W2:Y:S04]  /*66a30*/  LDL.LU.64 R26, [R1+0x45a0] ;  /* 0x0045a000011a7983 */ /* 0x000ea80000300a00 */
[----:B------:R-:W2:Y:S04]  /*66a40*/  LDL.LU.64 R24, [R1+0x4598] ;  /* 0x0045980001187983 */ /* 0x000ea80000300a00 */
[----:B------:R-:W2:Y:S04]  /*66a50*/  LDL.LU.64 R18, [R1+0x4590] ;  /* 0x0045900001127983 */ /* 0x000ea80000300a00 */
[----:B------:R-:W2:Y:S06]  /*66a60*/  LDL.LU.64 R16, [R1+0x4588] ;  /* 0x0045880001107983 */ /* 0x000eac0000300a00 */
[----:B------:R3:W-:Y:S04]  /*66a70*/  STL.64 [R1+0x42c0], R22 ;  /* 0x0042c01601007387 */ /* 0x0007e80000100a00 */
[----:B------:R2:W-:Y:S01]  /*66a80*/  STL.64 [R1+0x42b8], R20 ;  /* 0x0042b81401007387 */ /* 0x0005e20000100a00 */
[----:B---3--:R-:W-:-:S02]  /*66a90*/  IMAD.MOV.U32 R22, RZ, RZ, R28 ;  /* 0x000000ffff167224 */ /* 0x008fc400078e001c */
[----:B------:R-:W-:-:S07]  /*66aa0*/  IMAD.MOV.U32 R23, RZ, RZ, R3 ;  /* 0x000000ffff177224 */ /* 0x000fce00078e0003 */
[C---:B--2---:R-:W-:Y:S01]  /*66ab0*/  HMMA.16816.F32.BF16 R20, R16.reuse, R22, R24 ;  /* 0x000000161014723c */ /* 0x044fe20000041818 */
[----:B------:R-:W2:Y:S07]  /*66ac0*/  LDL.LU.64 R26, [R1+0x4580] ;  /* 0x00458000011a7983 */ /* 0x000eae0000300a00 */
[C---:B------:R-:W-:Y:S11]  /*66ad0*/  HMMA.16816.F32.BF16 R8, R16.reuse, R10, R12 ;  /* 0x0000000a1008723c */ /* 0x040ff6000004180c */
[----:B------:R0:W-:Y:S04]  /*66ae0*/  STL.64 [R1+0x3d0], R20 ;  /* 0x0003d01401007387 */ /* 0x0001e80000100a00 */
[----:B------:R1:W-:Y:S04]  /*66af0*/  STL.64 [R1+0x3d8], R22 ;  /* 0x0003d81601007387 */ /* 0x0003e80000100a00 */
[----:B------:R-:W-:Y:S04]  /*66b00*/  STL.64 [R1+0x1a0], R8 ;  /* 0x0001a00801007387 */ /* 0x000fe80000100a00 */
[----:B------:R-:W-:Y:S01]  /*66b10*/  STL.64 [R1+0x1a8], R10 ;  /* 0x0001a80a01007387 */ /* 0x000fe20000100a00 */
[----:B--2---:R-:W-:-:S15]  /*66b20*/  HMMA.16816.F32.BF16 R4, R16, R26, R4 ;  /* 0x0000001a1004723c */ /* 0x004fde0000041804 */
[----:B------:R-:W-:-:S04]  /*66b30*/  NOP ;  /* 0x0000000000007918 */ /* 0x000fc80000000000 */
[----:B------:R-:W-:Y:S04]  /*66b40*/  STL.64 [R1+0x190], R4 ;  /* 0x0001900401007387 */ /* 0x000fe80000100a00 */
[----:B------:R-:W2:Y:S04]  /*66b50*/  LDL.LU R26, [R1+0x1f8] ;  /* 0x0001f800011a7983 */ /* 0x000ea80000300800 */
[----:B------:R-:W2:Y:S04]  /*66b60*/  LDL.LU R27, [R1+0x1fc] ;  /* 0x0001fc00011b7983 */ /* 0x000ea80000300800 */
[----:B--2---:R2:W-:Y:S04]  /*66b70*/  STL.64 [R1+0x42c8], R26 ;  /* 0x0042c81a01007387 */ /* 0x0045e80000100a00 */
[----:B0-----:R-:W3:Y:S04]  /*66b80*/  LDL.LU R20, [R1] ;  /* 0x0000000001147983 */ /* 0x001ee80000300800 */
[----:B------:R-:W3:Y:S04]  /*66b90*/  LDL.LU R21, [R1+0x4] ;  /* 0x0000040001157983 */ /* 0x000ee80000300800 */
[----:B-1----:R-:W4:Y:S04]  /*66ba0*/  LDL.LU R22, [R1+0x8] ;  /* 0x0000080001167983 */ /* 0x002f280000300800 */
[----:B------:R-:W4:Y:S04]  /*66bb0*/  LDL.LU R23, [R1+0xc] ;  /* 0x00000c0001177983 */ /* 0x000f280000300800 */
[----:B----4-:R-:W-:Y:S04]  /*66bc0*/  STL.64 [R1+0x42d8], R22 ;  /* 0x0042d81601007387 */ /* 0x010fe80000100a00 */
[----:B---3--:R-:W-:Y:S04]  /*66bd0*/  STL.64 [R1+0x42d0], R20 ;  /* 0x0042d01401007387 */ /* 0x008fe80000100a00 */
[----:B--2---:R-:W2:Y:S04]  /*66be0*/  LDL.LU R26, [R1+0x208] ;  /* 0x00020800011a7983 */ /* 0x004ea80000300800 */
[----:B------:R-:W2:Y:S04]  /*66bf0*/  LDL.LU R27, [R1+0x20c] ;  /* 0x00020c00011b7983 */ /* 0x000ea80000300800 */
[----:B--2---:R0:W-:Y:S04]  /*66c00*/  STL.64 [R1+0x42e0], R26 ;  /* 0x0042e01a01007387 */ /* 0x0041e80000100a00 */
[----:B0-----:R-:W2:Y:S04]  /*66c10*/  LDL.LU R26, [R1+0x218] ;  /* 0x00021800011a7983 */ /* 0x001ea80000300800 */
[----:B------:R-:W2:Y:S01]  /*66c20*/  LDL.LU R27, [R1+0x21c] ;  /* 0x00021c00011b7983 */ /* 0x000ea20000300800 */
[----:B------:R-:W-:-:S02]  /*66c30*/  IMAD.MOV.U32 R21, RZ, RZ, R0 ;  /* 0x000000ffff157224 */ /* 0x000fc400078e0000 */
[----:B------:R-:W-:Y:S02]  /*66c40*/  IMAD.MOV.U32 R22, RZ, RZ, R29 ;  /* 0x000000ffff167224 */ /* 0x000fe400078e001d */
[----:B------:R-:W-:Y:S01]  /*66c50*/  IMAD.MOV.U32 R23, RZ, RZ, R2 ;  /* 0x000000ffff177224 */ /* 0x000fe200078e0002 */
[----:B--2---:R0:W-:Y:S04]  /*66c60*/  STL.64 [R1+0x42f8], R26 ;  /* 0x0042f81a01007387 */ /* 0x0041e80000100a00 */
[----:B------:R-:W2:Y:S04]  /*66c70*/  LDL.LU R20, [R1+0x10] ;  /* 0x0000100001147983 */ /* 0x000ea80000300800 */
[----:B------:R-:W3:Y:S04]  /*66c80*/  LDL.LU R0, [R1+0x457c] ;  /* 0x00457c0001007983 */ /* 0x000ee80000300800 */
[----:B------:R-:W4:Y:S04]  /*66c90*/  LDL.LU R29, [R1+0x4578] ;  /* 0x00457800011d7983 */ /* 0x000f280000300800 */
[----:B------:R-:W2:Y:S04]  /*66ca0*/  LDL.LU R2, [R1+0x4574] ;  /* 0x0045740001027983 */ /* 0x000ea80000300800 */
[----:B0-----:R-:W2:Y:S04]  /*66cb0*/  LDL.LU R26, [R1+0x228] ;  /* 0x00022800011a7983 */ /* 0x001ea80000300800 */
[----:B------:R-:W2:Y:S04]  /*66cc0*/  LDL.LU R27, [R1+0x22c] ;  /* 0x00022c00011b7983 */ /* 0x000ea80000300800 */
[----:B--2---:R-:W-:Y:S04]  /*66cd0*/  STL.64 [R1+0x4310], R26 ;  /* 0x0043101a01007387 */ /* 0x004fe80000100a00 */
[----:B------:R-:W-:Y:S04]  /*66ce0*/  STL.64 [R1+0x42f0], R22 ;  /* 0x0042f01601007387 */ /* 0x000fe80000100a00 */
[----:B------:R0:W-:Y:S04]  /*66cf0*/  STL.64 [R1+0x42e8], R20 ;  /* 0x0042e81401007387 */ /* 0x0001e80000100a00 */
[----:B0-----:R-:W2:Y:S04]  /*66d00*/  LDL.LU R20, [R1+0x20] ;  /* 0x0000200001147983 */ /* 0x001ea80000300800 */
[----:B------:R-:W2:Y:S04]  /*66d10*/  LDL.LU R21, [R1+0x24] ;  /* 0x0000240001157983 */ /* 0x000ea80000300800 */
[----:B------:R-:W2:Y:S04]  /*66d20*/  LDL.LU R22, [R1+0x28] ;  /* 0x0000280001167983 */ /* 0x000ea80000300800 */
[----:B------:R-:W2:Y:S04]  /*66d30*/  LDL.LU R23, [R1+0x2c] ;  /* 0x00002c0001177983 */ /* 0x000ea80000300800 */
[----:B------:R-:W2:Y:S04]  /*66d40*/  LDL.LU R26, [R1+0x238] ;  /* 0x00023800011a7983 */ /* 0x000ea80000300800 */
[----:B------:R-:W2:Y:S04]  /*66d50*/  LDL.LU R27, [R1+0x23c] ;  /* 0x00023c00011b7983 */ /* 0x000ea80000300800 */
[----:B--2---:R-:W-:Y:S04]  /*66d60*/  STL.64 [R1+0x4328], R26 ;  /* 0x0043281a01007387 */ /* 0x004fe80000100a00 */
[----:B------:R4:W-:Y:S04]  /*66d70*/  STL.64 [R1+0x4308], R22 ;  /* 0x0043081601007387 */ /* 0x0009e80000100a00 */
[----:B------:R0:W-:Y:S01]  /*66d80*/  STL.64 [R1+0x4300], R20 ;  /* 0x0043001401007387 */ /* 0x0001e20000100a00 */
[----:B----4-:R-:W-:-:S02]  /*66d90*/  IMAD.MOV.U32 R22, RZ, RZ, R29 ;  /* 0x000000ffff167224 */ /* 0x010fc400078e001d */
[----:B---3--:R-:W-:Y:S01]  /*66da0*/  IMAD.MOV.U32 R23, RZ, RZ, R0 ;  /* 0x000000ffff177224 */ /* 0x008fe200078e0000 */
[----:B0-----:R-:W2:Y:S01]  /*66db0*/  LDL.LU R20, [R1+0x30] ;  /* 0x0000300001147983 */ /* 0x001ea20000300800 */
[----:B------:R-:W-:-:S03]  /*66dc0*/  IMAD.MOV.U32 R21, RZ, RZ, R2 ;  /* 0x000000ffff157224 */ /* 0x000fc600078e0002 */
[----:B------:R-:W3:Y:S04]  /*66dd0*/  LDL.LU R2, [R1+0x4570] ;  /* 0x0045700001027983 */ /* 0x000ee80000300800 */
[----:B------:R-:W4:Y:S04]  /*66de0*/  LDL.LU R29, [R1+0x456c] ;  /* 0x00456c00011d7983 */ /* 0x000f280000300800 */
[----:B------:R-:W2:Y:S04]  /*66df0*/  LDL.LU R0, [R1+0x4568] ;  /* 0x0045680001007983 */ /* 0x000ea80000300800 */
[----:B------:R-:W2:Y:S04]  /*66e00*/  LDL.LU R26, [R1+0x248] ;  /* 0x00024800011a7983 */ /* 0x000ea80000300800 */
        /* <DEDUP_REMOVED lines=22> */
[----:B--2---:R0:W-:Y:S04]  /*66f70*/  STL.64 [R1+0x4370], R26 ;  /* 0x0043701a01007387 */ /* 0x0041e80000100a00 */
        /* <DEDUP_REMOVED lines=53> */
[----:B--2---:R0:W-:Y:S04]  /*672d0*/  STL.64 [R1+0x4400], R26 ;  /* 0x0044001a01007387 */ /* 0x0041e80000100a00 */
[----:B0-----:R-:W2:Y:S04]  /*672e0*/  LDL.LU R26, [R1+0x2d8] ;  /* 0x0002d800011a7983 */ /* 0x001ea80000300800 */
        /* <DEDUP_REMOVED lines=86> */
[----:B------:R-:W3:Y:S04]  /*67850*/  LDL.LU R26, [R1+0x368] ;  /* 0x00036800011a7983 */ /* 0x000ee80000300800 */
[----:B------:R-:W3:Y:S04]  /*67860*/  LDL.LU R27, [R1+0x36c] ;  /* 0x00036c00011b7983 */ /* 0x000ee80000300800 */
[----:B--2---:R-:W-:Y:S04]  /*67870*/  STL.64 [R1+0x4488], R22 ;  /* 0x0044881601007387 */ /* 0x004fe80000100a00 */
[----:B------:R0:W-:Y:S04]  /*67880*/  STL.64 [R1+0x4480], R20 ;  /* 0x0044801401007387 */ /* 0x0001e80000100a00 */
[----:B0-----:R-:W2:Y:S01]  /*67890*/  LDL.LU R20, [R1+0x130] ;  /* 0x0001300001147983 */ /* 0x001ea20000300800 */
[----:B----4-:R-:W-:-:S02]  /*678a0*/  IMAD.MOV.U32 R22, RZ, RZ, R29 ;  /* 0x000000ffff167224 */ /* 0x010fc400078e001d */
[----:B---3--:R-:W-:Y:S02]  /*678b0*/  IMAD.MOV.U32 R23, RZ, RZ, R0 ;  /* 0x000000ffff177224 */ /* 0x008fe400078e0000 */
[----:B------:R-:W-:Y:S02]  /*678c0*/  IMAD.MOV.U32 R21, RZ, RZ, R2 ;  /* 0x000000ffff157224 */ /* 0x000fe400078e0002 */
[----:B------:R-:W3:Y:S04]  /*678d0*/  LDL.LU R2, [R1+0x4510] ;  /* 0x0045100001027983 */ /* 0x000ee80000300800 */
[----:B------:R-:W4:Y:S04]  /*678e0*/  LDL.LU R29, [R1+0x450c] ;  /* 0x00450c00011d7983 */ /* 0x000f280000300800 */
[----:B------:R-:W3:Y:S04]  /*678f0*/  LDL.LU R0, [R1+0x4508] ;  /* 0x0045080001007983 */ /* 0x000ee80000300800 */
[----:B------:R-:W-:Y:S04]  /*67900*/  STL.64 [R1+0x44a0], R22 ;  /* 0x0044a01601007387 */ /* 0x000fe80000100a00 */
[----:B--2---:R0:W-:Y:S04]  /*67910*/  STL.64 [R1+0x4498], R20 ;  /* 0x0044981401007387 */ /* 0x0041e80000100a00 */
[----:B0-----:R-:W2:Y:S04]  /*67920*/  LDL.LU R20, [R1+0x140] ;  /* 0x0001400001147983 */ /* 0x001ea80000300800 */
[----:B------:R-:W2:Y:S04]  /*67930*/  LDL.LU R21, [R1+0x144] ;  /* 0x0001440001157983 */ /* 0x000ea80000300800 */
[----:B------:R-:W2:Y:S04]  /*67940*/  LDL.LU R22, [R1+0x148] ;  /* 0x0001480001167983 */ /* 0x000ea80000300800 */
[----:B------:R-:W2:Y:S04]  /*67950*/  LDL.LU R23, [R1+0x14c] ;  /* 0x00014c0001177983 */ /* 0x000ea80000300800 */
        /* <DEDUP_REMOVED lines=18> */
[----:B---3--:R-:W-:-:S02]  /*67a80*/  IMAD.MOV.U32 R21, RZ, RZ, R2 ;  /* 0x000000ffff157224 */ /* 0x008fc400078e0002 */
[----:B----4-:R-:W-:Y:S01]  /*67a90*/  IMAD.MOV.U32 R22, RZ, RZ, R29 ;  /* 0x000000ffff167224 */ /* 0x010fe200078e001d */
[----:B------:R-:W3:Y:S01]  /*67aa0*/  LDL.LU R2, [R1+0x44f8] ;  /* 0x0044f80001027983 */ /* 0x000ee20000300800 */
[----:B------:R-:W-:Y:S02]  /*67ab0*/  IMAD.MOV.U32 R23, RZ, RZ, R0 ;  /* 0x000000ffff177224 */ /* 0x000fe400078e0000 */
[----:B------:R-:W-:Y:S01]  /*67ac0*/  IMAD.MOV.U32 R28, RZ, RZ, R6 ;  /* 0x000000ffff1c7224 */ /* 0x000fe200078e0006 */
[----:B------:R-:W4:Y:S01]  /*67ad0*/  LDL.LU R29, [R1+0x44f4] ;  /* 0x0044f400011d7983 */ /* 0x000f220000300800 */
[----:B------:R-:W-:-:S03]  /*67ae0*/  IMAD.MOV.U32 R3, RZ, RZ, R7 ;  /* 0x000000ffff037224 */ /* 0x000fc600078e0007 */
[----:B------:R-:W3:Y:S04]  /*67af0*/  LDL.LU R0, [R1+0x44f0] ;  /* 0x0044f00001007983 */ /* 0x000ee80000300800 */
[----:B------:R-:W3:Y:S04]  /*67b00*/  LDL.LU R6, [R1+0x1e8] ;  /* 0x0001e80001067983 */ /* 0x000ee80000300800 */
[----:B------:R-:W3:Y:S04]  /*67b10*/  LDL.LU R7, [R1+0x1ec] ;  /* 0x0001ec0001077983 */ /* 0x000ee80000300800 */
[----:B------:R-:W3:Y:S04]  /*67b20*/  LDL.LU R10, [R1+0x1d8] ;  /* 0x0001d800010a7983 */ /* 0x000ee80000300800 */
[----:B------:R-:W3:Y:S04]  /*67b30*/  LDL.LU R11, [R1+0x1dc] ;  /* 0x0001dc00010b7983 */ /* 0x000ee80000300800 */
[----:B------:R-:W3:Y:S04]  /*67b40*/  LDL.LU R14, [R1+0x1c8] ;  /* 0x0001c800010e7983 */ /* 0x000ee80000300800 */
[----:B------:R-:W3:Y:S04]  /*67b50*/  LDL.LU R15, [R1+0x1cc] ;  /* 0x0001cc00010f7983 */ /* 0x000ee80000300800 */
[----:B------:R-:W-:Y:S04]  /*67b60*/  STL [R1+0x4258], R3 ;  /* 0x0042580301007387 */ /* 0x000fe80000100800 */
[----:B------:R-:W-:Y:S01]  /*67b70*/  STL [R1+0x4254], R28 ;  /* 0x0042541c01007387 */ /* 0x000fe20000100800 */
[----:B--2---:R-:W-:Y:S03]  /*67b80*/  HMMA.16816.F32.BF16 R24, R16, R26, R20 ;  /* 0x0000001a1018723c */ /* 0x004fe60000041814 */
[----:B------:R-:W2:Y:S04]  /*67b90*/  LDL.LU.64 R22, [R1+0x44e8] ;  /* 0x0044e80001167983 */ /* 0x000ea80000300a00 */
[----:B------:R-:W2:-:S12]  /*67ba0*/  LDL.LU.64 R20, [R1+0x44e0] ;  /* 0x0044e00001147983 */ /* 0x000e980000300a00 */
[----:B------:R-:W-:Y:S04]  /*67bb0*/  STL.64 [R1+0x180], R24 ;  /* 0x0001801801007387 */ /* 0x000fe80000100a00 */
[----:B------:R0:W-:Y:S04]  /*67bc0*/  STL.64 [R1+0x188], R26 ;  /* 0x0001881a01007387 */ /* 0x0001e80000100a00 */
[----:B0-----:R-:W2:Y:S02]  /*67bd0*/  LDL.LU.64 R26, [R1+0x44d8] ;  /* 0x0044d800011a7983 */ /* 0x001ea40000300a00 */
[----:B--2---:R-:W-:Y:S02]  /*67be0*/  HMMA.16816.F32.BF16 R24, R16, R26, R20 ;  /* 0x0000001a1018723c */ /* 0x004fe40000041814 */
[----:B------:R-:W2:Y:S04]  /*67bf0*/  LDL.LU.64 R22, [R1+0x44d0] ;  /* 0x0044d00001167983 */ /* 0x000ea80000300a00 */
[----:B------:R-:W2:-:S13]  /*67c00*/  LDL.LU.64 R20, [R1+0x44c8] ;  /* 0x0044c80001147983 */ /* 0x000e9a0000300a00 */
        /* <DEDUP_REMOVED lines=134> */
[----:B0-----:R-:W3:Y:S04]  /*68470*/  LDL.LU.64 R26, [R1+0x42b0] ;  /* 0x0042b000011a7983 */ /* 0x001ee80000300a00 */
[----:B------:R-:W3:Y:S02]  /*68480*/  LDL.LU.64 R24, [R1+0x42a8] ;  /* 0x0042a80001187983 */ /* 0x000ee40000300a00 */
[----:B---3--:R-:W-:Y:S02]  /*68490*/  HMMA.16816.F32.BF16 R24, R16, R6, R24 ;  /* 0x000000061018723c */ /* 0x008fe40000041818 */
[----:B------:R-:W3:Y:S04]  /*684a0*/  LDL.LU.64 R6, [R1+0x42a0] ;  /* 0x0042a00001067983 */ /* 0x000ee80000300a00 */
[----:B------:R-:W3:-:S13]  /*684b0*/  LDL.LU.64 R4, [R1+0x4298] ;  /* 0x0042980001047983 */ /* 0x000eda0000300a00 */
[----:B------:R-:W-:Y:S04]  /*684c0*/  STL.64 [R1], R24 ;  /* 0x0000001801007387 */ /* 0x000fe80000100a00 */
[----:B------:R0:W-:Y:S04]  /*684d0*/  STL.64 [R1+0x8], R26 ;  /* 0x0000081a01007387 */ /* 0x0001e80000100a00 */
[----:B0-----:R-:W2:Y:S04]  /*684e0*/  LDL.LU R26, [R1+0x1b8] ;  /* 0x0001b800011a7983 */ /* 0x001ea80000300800 */
[----:B------:R-:W2:Y:S01]  /*684f0*/  LDL.LU R27, [R1+0x1bc] ;  /* 0x0001bc00011b7983 */ /* 0x000ea20000300800 */
[----:B---3--:R-:W-:Y:S03]  /*68500*/  HMMA.16816.F32.BF16 R4, R16, R10, R4 ;  /* 0x0000000a1004723c */ /* 0x008fe60000041804 */
[----:B------:R-:W3:Y:S04]  /*68510*/  LDL.LU.64 R10, [R1+0x4290] ;  /* 0x00429000010a7983 */ /* 0x000ee80000300a00 */
[----:B------:R-:W3:-:S12]  /*68520*/  LDL.LU.64 R8, [R1+0x4288] ;  /* 0x0042880001087983 */ /* 0x000ed80000300a00 */
[----:B------:R-:W-:Y:S04]  /*68530*/  STL.64 [R1+0x3c0], R4 ;  /* 0x0003c00401007387 */ /* 0x000fe80000100a00 */
[----:B------:R4:W-:Y:S01]  /*68540*/  STL.64 [R1+0x3c8], R6 ;  /* 0x0003c80601007387 */ /* 0x0009e20000100a00 */
[----:B---3--:R-:W-:Y:S03]  /*68550*/  HMMA.16816.F32.BF16 R8, R16, R14, R8 ;  /* 0x0000000e1008723c */ /* 0x008fe60000041808 */
[----:B------:R-:W2:Y:S04]  /*68560*/  LDL.LU.64 R14, [R1+0x4280] ;  /* 0x00428000010e7983 */ /* 0x000ea80000300a00 */
[----:B------:R-:W2:Y:S01]  /*68570*/  LDL.LU.64 R12, [R1+0x4278] ;  /* 0x00427800010c7983 */ /* 0x000ea20000300a00 */
[----:B----4-:R-:W-:-:S02]  /*68580*/  IMAD.MOV.U32 R6, RZ, RZ, R29 ;  /* 0x000000ffff067224 */ /* 0x010fc400078e001d */
[----:B------:R-:W-:Y:S01]  /*68590*/  IMAD.MOV.U32 R7, RZ, RZ, R2 ;  /* 0x000000ffff077224 */ /* 0x000fe200078e0002 */
[C---:B--2---:R-:W-:Y:S01]  /*685a0*/  HMMA.16816.F32.BF16 R24, R16.reuse, R26, R12 ;  /* 0x0000001a1018723c */ /* 0x044fe2000004180c */
[----:B------:R-:W2:Y:S07]  /*685b0*/  LDL R15, [R1+0x594] ;  /* 0x00059400010f7983 */ /* 0x000eae0000100800 */
[----:B------:R-:W-:Y:S01]  /*685c0*/  HMMA.16816.F32.BF16 R4, R16, R6, R20 ;  /* 0x000000061004723c */ /* 0x000fe20000041814 */
[----:B------:R-:W-:Y:S01]  /*685d0*/  STL.64 [R1+0x3b0], R8 ;  /* 0x0003b00801007387 */ /* 0x000fe20000100a00 */
[----:B------:R-:W-:-:S03]  /*685e0*/  LOP3.LUT R2, R0, 0x40, RZ, 0x3c, !PT ;  /* 0x0000004000027812 */ /* 0x000fc600078e3cff */
[----:B------:R-:W-:Y:S04]  /*685f0*/  STL.64 [R1+0x3b8], R10 ;  /* 0x0003b80a01007387 */ /* 0x000fe80000100a00 */
[----:B------:R-:W-:Y:S04]  /*68600*/  LDSM.16.M88.4 R20, [R2+UR6+0x6000] ;  /* 0x006000060214783b */ /* 0x000fe80008000200 */
[----:B------:R-:W-:Y:S04]  /*68610*/  STL.64 [R1+0x3f68], R26 ;  /* 0x003f681a01007387 */ /* 0x000fe80000100a00 */
[----:B------:R-:W-:Y:S04]  /*68620*/  STL.64 [R1+0x3f60], R24 ;  /* 0x003f601801007387 */ /* 0x000fe80000100a00 */
[----:B------:R-:W0:Y:S04]  /*68630*/  LDSM.16.M88.4 R24, [R2+UR6] ;  /* 0x000000060218783b */ /* 0x000e280008000200 */
[----:B------:R-:W-:Y:S04]  /*68640*/  STL [R1+0x3cc0], R0 ;  /* 0x003cc00001007387 */ /* 0x000fe80000100800 */
[----:B------:R-:W-:Y:S04]  /*68650*/  STL.64 [R1+0x3f58], R6 ;  /* 0x003f580601007387 */ /* 0x000fe80000100a00 */
[----:B------:R-:W-:Y:S04]  /*68660*/  STL.64 [R1+0x3f50], R4 ;  /* 0x003f500401007387 */ /* 0x000fe80000100a00 */
[----:B------:R-:W1:Y:S04]  /*68670*/  LDSM.16.M88.4 R4, [R2+UR6+0x1000] ;  /* 0x001000060204783b */ /* 0x000e680008000200 */
[----:B------:R-:W-:Y:S01]  /*68680*/  LDSM.16.M88.4 R16, [R2+UR6+0x7000] ;  /* 0x007000060210783b */ /* 0x000fe20008000200 */
[----:B0-----:R-:W-:-:S02]  /*68690*/  IMAD.MOV.U32 R14, RZ, RZ, R25 ;  /* 0x000000ffff0e7224 */ /* 0x001fc400078e0019 */
[----:B-1----:R-:W-:Y:S02]  /*686a0*/  IMAD.MOV.U32 R13, RZ, RZ, R4 ;  /* 0x000000ffff0d7224 */ /* 0x002fe400078e0004 */
[----:B------:R-:W-:Y:S01]  /*686b0*/  IMAD.MOV.U32 R12, RZ, RZ, R5 ;  /* 0x000000ffff0c7224 */ /* 0x000fe200078e0005 */
[----:B--2---:R-:W0:Y:S04]  /*686c0*/  LDSM.16.MT88.4 R8, [R15+0x20400] ;  /* 0x020400000f08783b */ /* 0x004e280000004200 */
[----:B0-----:R-:W-:Y:S04]  /*686d0*/  STL [R1+0x4268], R8 ;  /* 0x0042680801007387 */ /* 0x001fe80000100800 */
[----:B------:R-:W-:Y:S04]  /*686e0*/  STL [R1+0x4264], R9 ;  /* 0x0042640901007387 */ /* 0x000fe80000100800 */
[----:B------:R-:W-:Y:S04]  /*686f0*/  STL [R1+0x4260], R10 ;  /* 0x0042600a01007387 */ /* 0x000fe80000100800 */
[----:B------:R-:W-:Y:S04]  /*68700*/  STL [R1+0x425c], R11 ;  /* 0x00425c0b01007387 */ /* 0x000fe80000100800 */
[----:B------:R0:W-:Y:S04]  /*68710*/  STL [R1+0x4250], R15 ;  /* 0x0042500f01007387 */ /* 0x0001e80000100800 */
[----:B------:R-:W-:Y:S01]  /*68720*/  STL.64 [R1+0x398], R26 ;  /* 0x0003981a01007387 */ /* 0x000fe20000100a00 */
[----:B0-----:R-:W-:-:S03]  /*68730*/  IMAD.MOV.U32 R15, RZ, RZ, R24 ;  /* 0x000000ffff0f7224 */ /* 0x001fc600078e0018 */
[----:B------:R-:W-:Y:S04]  /*68740*/  STL [R1+0x4270], R14 ;  /* 0x0042700e01007387 */ /* 0x000fe80000100800 */
[----:B------:R-:W-:Y:S04]  /*68750*/  STL [R1+0x426c], R15 ;  /* 0x00426c0f01007387 */ /* 0x000fe80000100800 */
[----:B------:R-:W-:Y:S04]  /*68760*/  STL.64 [R1+0x388], R6 ;  /* 0x0003880601007387 */ /* 0x000fe80000100a00 */
[----:B------:R-:W0:Y:S04]  /*68770*/  LDSM.16.M88.4 R4, [R2+UR6+0x2000] ;  /* 0x002000060204783b */ /* 0x000e280008000200 */
        /* <DEDUP_REMOVED lines=8> */
[----:B------:R-:W0:Y:S02]  /*68800*/  LDSM.16.M88.4 R4, [R2+UR6+0x4000] ;  /* 0x004000060204783b */ /* 0x000e240008000200 */
[----:B0-----:R-:W-:Y:S02]  /*68810*/  IMAD.MOV.U32 R8, RZ, RZ, R4 ;  /* 0x000000ffff087224 */ /* 0x001fe400078e0004 */
[----:B------:R-:W-:Y:S01]  /*68820*/  STL.64 [R1+0x358], R6 ;  /* 0x0003580601007387 */ /* 0x000fe20000100a00 */
[----:B------:R-:W-:-:S03]  /*68830*/  IMAD.MOV.U32 R9, RZ, RZ, R5 ;  /* 0x000000ffff097224 */ /* 0x000fc600078e0005 */
[----:B------:R-:W0:Y:S01]  /*68840*/  LDSM.16.M88.4 R4, [R2+UR6+0x5000] ;  /* 0x005000060204783b */ /* 0x000e220008000200 */
[----:B------:R-:W-:-:S03]  /*68850*/  IMAD.MOV.U32 R0, RZ, RZ, R17 ;  /* 0x000000ffff007224 */ /* 0x000fc600078e0011 */
[----:B0-----:R-:W-:Y:S01]  /*68860*/  STL.64 [R1+0x348], R6 ;  /* 0x0003480601007387 */ /* 0x001fe20000100a00 */
[----:B------:R-:W-:-:S03]  /*68870*/  IMAD.MOV.U32 R14, RZ, RZ, R4 ;  /* 0x000000ffff0e7224 */ /* 0x000fc600078e0004 */
[----:B------:R-:W-:Y:S01]  /*68880*/  STL.64 [R1+0x330], R20 ;  /* 0x0003301401007387 */ /* 0x000fe20000100a00 */
[----:B------:R-:W-:-:S03]  /*68890*/  IMAD.MOV.U32 R4, RZ, RZ, R16 ;  /* 0x000000ffff047224 */ /* 0x000fc600078e0010 */
[----:B------:R-:W-:Y:S04]  /*688a0*/  STL.64 [R1+0x338], R22 ;  /* 0x0003381601007387 */ /* 0x000fe80000100a00 */
[----:B------:R-:W0:Y:S04]  /*688b0*/  LDSM.16.M88.4 R20, [R2+UR6+0x9000] ;  /* 0x009000060214783b */ /* 0x000e280008000200 */
[----:B------:R-:W-:Y:S04]  /*688c0*/  STL.64 [R1+0x328], R18 ;  /* 0x0003281201007387 */ /* 0x000fe80000100a00 */
[----:B------:R-:W1:Y:S04]  /*688d0*/  LDSM.16.M88.4 R16, [R2+UR6+0xa000] ;  /* 0x00a000060210783b */ /* 0x000e680008000200 */
[----:B------:R1:W-:Y:S04]  /*688e0*/  STL [R1+0x414c], R24 ;  /* 0x00414c1801007387 */ /* 0x0003e80000100800 */
[----:B------:R2:W-:Y:S04]  /*688f0*/  STL [R1+0x4148], R25 ;  /* 0x0041481901007387 */ /* 0x0005e80000100800 */
[----:B0-----:R-:W-:Y:S04]  /*68900*/  STL.64 [R1+0x300], R20 ;  /* 0x0003001401007387 */ /* 0x001fe80000100a00 */
[----:B------:R-:W-:Y:S04]  /*68910*/  STL.64 [R1+0x308], R22 ;  /* 0x0003081601007387 */ /* 0x000fe80000100a00 */
[----:B------:R-:W0:Y:S01]  /*68920*/  LDSM.16.M88.4 R20, [R2+UR6+0xb000] ;  /* 0x00b000060214783b */ /* 0x000e220008000200 */
[----:B-1----:R-:W-:-:S02]  /*68930*/  IMAD.MOV.U32 R24, RZ, RZ, R16 ;  /* 0x000000ffff187224 */ /* 0x002fc400078e0010 */
[----:B--2---:R-:W-:Y:S01]  /*68940*/  IMAD.MOV.U32 R25, RZ, RZ, R17 ;  /* 0x000000ffff197224 */ /* 0x004fe200078e0011 */
[----:B------:R-:W-:Y:S04]  /*68950*/  STL.64 [R1+0x2f8], R18 ;  /* 0x0002f81201007387 */ /* 0x000fe80000100a00 */
[----:B------:R-:W1:Y:S04]  /*68960*/  LDSM.16.M88.4 R16, [R2+UR6+0xc000] ;  /* 0x00c000060210783b */ /* 0x000e680008000200 */
[----:B------:R-:W-:Y:S04]  /*68970*/  STL [R1+0x4154], R25 ;  /* 0x0041541901007387 */ /* 0x000fe80000100800 */
[----:B------:R-:W-:Y:S04]  /*68980*/  STL [R1+0x4150], R24 ;  /* 0x0041501801007387 */ /* 0x000fe80000100800 */
[----:B------:R1:W-:Y:S04]  /*68990*/  STL.64 [R1+0x318], R26 ;  /* 0x0003181a01007387 */ /* 0x0003e80000100a00 */
[----:B0-----:R-:W-:Y:S04]  /*689a0*/  STL.64 [R1+0x2e0], R20 ;  /* 0x0002e01401007387 */ /* 0x001fe80000100a00 */
[----:B------:R-:W-:Y:S01]  /*689b0*/  STL.64 [R1+0x2e8], R22 ;  /* 0x0002e81601007387 */ /* 0x000fe20000100a00 */
[----:B-1----:R-:W-:-:S03]  /*689c0*/  IMAD.MOV.U32 R27, RZ, RZ, R16 ;  /* 0x000000ffff1b7224 */ /* 0x002fc600078e0010 */
[----:B------:R-:W-:Y:S01]  /*689d0*/  STL.64 [R1+0x2d8], R18 ;  /* 0x0002d81201007387 */ /* 0x000fe20000100a00 */
[----:B------:R-:W-:-:S03]  /*689e0*/  IMAD.MOV.U32 R26, RZ, RZ, R17 ;  /* 0x000000ffff1a7224 */ /* 0x000fc600078e0011 */
[----:B------:R-:W0:Y:S04]  /*689f0*/  LDSM.16.M88.4 R16, [R2+UR6+0xd000] ;  /* 0x00d000060210783b */ /* 0x000e280008000200 */
[----:B------:R-:W-:Y:S04]  /*68a00*/  STL [R1+0x415c], R26 ;  /* 0x00415c1a01007387 */ /* 0x000fe80000100800 */
[----:B------:R-:W-:Y:S01]  /*68a10*/  STL [R1+0x4158], R27 ;  /* 0x0041581b01007387 */ /* 0x000fe20000100800 */
[----:B------:R-:W-:-:S03]  /*68a20*/  IMAD.MOV.U32 R15, RZ, RZ, R5 ;  /* 0x000000ffff0f7224 */ /* 0x000fc600078e0005 */
[----:B------:R-:W-:Y:S01]  /*68a30*/  LDSM.16.M88.4 R20, [R2+UR6+0x1d000] ;  /* 0x01d000060214783b */ /* 0x000fe20008000200 */
[----:B0-----:R-:W-:-:S03]  /*68a40*/  IMAD.MOV.U32 R25, RZ, RZ, R16 ;  /* 0x000000ffff197224 */ /* 0x001fc600078e0010 */
[----:B------:R-:W-:Y:S01]  /*68a50*/  STL.64 [R1+0x2c8], R18 ;  /* 0x0002c81201007387 */ /* 0x000fe20000100a00 */
[----:B------:R-:W-:-:S03]  /*68a60*/  IMAD.MOV.U32 R24, RZ, RZ, R17 ;  /* 0x000000ffff187224 */ /* 0x000fc600078e0011 */
[----:B------:R-:W0:Y:S04]  /*68a70*/  LDSM.16.M88.4 R16, [R2+UR6+0xe000] ;  /* 0x00e000060210783b */ /* 0x000e280008000200 */
[----:B------:R-:W-:Y:S04]  /*68a80*/  STL [R1+0x4164], R24 ;  /* 0x0041641801007387 */ /* 0x000fe80000100800 */
[----:B------:R-:W-:Y:S01]  /*68a90*/  STL [R1+0x4160], R25 ;  /* 0x0041601901007387 */ /* 0x000fe20000100800 */
        /* <DEDUP_REMOVED lines=76> */
[----:B0-----:R-:W-:Y:S01]  /*68f60*/  STL.64 [R1+0x1e8], R18 ;  /* 0x0001e81201007387 */ /* 0x001fe20000100a00 */
[----:B------:R-:W-:-:S03]  /*68f70*/  IMAD.MOV.U32 R24, RZ, RZ, R16 ;  /* 0x000000ffff187224 */ /* 0x000fc600078e0010 */
[----:B------:R0:W-:Y:S01]  /*68f80*/  STL.64 [R1+0x41d0], R26 ;  /* 0x0041d01a01007387 */ /* 0x0001e20000100a00 */
[----:B------:R-:W-:-:S03]  /*68f90*/  IMAD.MOV.U32 R25, RZ, RZ, R17 ;  /* 0x000000ffff197224 */ /* 0x000fc600078e0011 */
[----:B------:R-:W-:Y:S01]  /*68fa0*/  LDSM.16.M88.4 R16, [R2+UR6+0x1c000] ;  /* 0x01c000060210783b */ /* 0x000fe20008000200 */
[----:B0-----:R-:W-:-:S03]  /*68fb0*/  IMAD.MOV.U32 R26, RZ, RZ, R4 ;  /* 0x000000ffff1a7224 */ /* 0x001fc600078e0004 */
[----:B------:R-:W0:Y:S01]  /*68fc0*/  LDSM.16.M88.4 R4, [R2+UR6+0x1e000] ;  /* 0x01e000060204783b */ /* 0x000e220008000200 */
[----:B------:R-:W-:-:S03]  /*68fd0*/  IMAD.MOV.U32 R27, RZ, RZ, R0 ;  /* 0x000000ffff1b7224 */ /* 0x000fc600078e0000 */
[----:B------:R-:W-:Y:S04]  /*68fe0*/  STL.64 [R1+0x41c8], R24 ;  /* 0x0041c81801007387 */ /* 0x000fe80000100a00 */
[----:B0-----:R-:W-:Y:S04]  /*68ff0*/  STL.64 [R1+0x4240], R4 ;  /* 0x0042400401007387 */ /* 0x001fe80000100a00 */
[----:B------:R-:W-:Y:S04]  /*69000*/  STL.64 [R1+0x1d8], R18 ;  /* 0x0001d81201007387 */ /* 0x000fe80000100a00 */
[----:B------:R-:W-:Y:S04]  /*69010*/  STL.64 [R1+0x3f78], R16 ;  /* 0x003f781001007387 */ /* 0x000fe80000100a00 */
[----:B------:R-:W-:Y:S04]  /*69020*/  STL.64 [R1+0x1c8], R22 ;  /* 0x0001c81601007387 */ /* 0x000fe80000100a00 */
[----:B------:R0:W-:Y:S02]  /*69030*/  STL.64 [R1+0x3f70], R20 ;  /* 0x003f701401007387 */ /* 0x0001e40000100a00 */
[----:B0-----:R-:W-:-:S02]  /*69040*/  IMAD.MOV.U32 R20, RZ, RZ, R26 ;  /* 0x000000ffff147224 */ /* 0x001fc400078e001a */
[----:B------:R-:W-:-:S05]  /*69050*/  IMAD.MOV.U32 R21, RZ, RZ, R27 ;  /* 0x000000ffff157224 */ /* 0x000fca00078e001b */
[----:B------:R0:W-:Y:S04]  /*69060*/  STL.64 [R1+0x41d8], R20 ;  /* 0x0041d81401007387 */ /* 0x0001e80000100a00 */
[----:B------:R-:W2:Y:S04]  /*69070*/  LDL.LU R24, [R1+0x150] ;  /* 0x0001500001187983 */ /* 0x000ea80000300800 */
[----:B------:R-:W2:Y:S04]  /*69080*/  LDL.LU R25, [R1+0x154] ;  /* 0x0001540001197983 */ /* 0x000ea80000300800 */
[----:B------:R-:W3:Y:S04]  /*69090*/  LDL.LU R26, [R1+0x158] ;  /* 0x00015800011a7983 */ /* 0x000ee80000300800 */
[----:B------:R-:W3:Y:S01]  /*690a0*/  LDL.LU R27, [R1+0x15c] ;  /* 0x00015c00011b7983 */ /* 0x000ee20000300800 */
[----:B0-----:R-:W-:-:S02]  /*690b0*/  IMAD.MOV.U32 R20, RZ, RZ, R14 ;  /* 0x000000ffff147224 */ /* 0x001fc400078e000e */
[----:B------:R-:W-:Y:S01]  /*690c0*/  IMAD.MOV.U32 R21, RZ, RZ, R15 ;  /* 0x000000ffff157224 */ /* 0x000fe200078e000f */
[----:B---3--:R-:W-:Y:S04]  /*690d0*/  STL.64 [R1+0x41e8], R26 ;  /* 0x0041e81a01007387 */ /* 0x008fe80000100a00 */
[----:B--2---:R0:W-:Y:S04]  /*690e0*/  STL.64 [R1+0x41e0], R24 ;  /* 0x0041e01801007387 */ /* 0x0041e80000100a00 */
[----:B------:R-:W2:Y:S04]  /*690f0*/  LDL.LU R14, [R1+0x4270] ;  /* 0x00427000010e7983 */ /* 0x000ea80000300800 */
[----:B------:R-:W3:Y:S04]  /*69100*/  LDL.LU R15, [R1+0x426c] ;  /* 0x00426c00010f7983 */ /* 0x000ee80000300800 */
[----:B------:R1:W-:Y:S04]  /*69110*/  STL.64 [R1+0x41f0], R20 ;  /* 0x0041f01401007387 */ /* 0x0003e80000100a00 */
[----:B0-----:R-:W4:Y:S04]  /*69120*/  LDL.LU R24, [R1+0x160] ;  /* 0x0001600001187983 */ /* 0x001f280000300800 */
[----:B------:R-:W4:Y:S04]  /*69130*/  LDL.LU R25, [R1+0x164] ;  /* 0x0001640001197983 */ /* 0x000f280000300800 */
[----:B------:R-:W2:Y:S04]  /*69140*/  LDL.LU R26, [R1+0x168] ;  /* 0x00016800011a7983 */ /* 0x000ea80000300800 */
[----:B------:R-:W2:Y:S01]  /*69150*/  LDL.LU R27, [R1+0x16c] ;  /* 0x00016c00011b7983 */ /* 0x000ea20000300800 */
[----:B-1----:R-:W-:-:S02]  /*69160*/  IMAD.MOV.U32 R20, RZ, RZ, R8 ;  /* 0x000000ffff147224 */ /* 0x002fc400078e0008 */
[----:B------:R-:W-:Y:S01]  /*69170*/  IMAD.MOV.U32 R21, RZ, RZ, R9 ;  /* 0x000000ffff157224 */ /* 0x000fe200078e0009 */
[----:B--2---:R-:W-:Y:S04]  /*69180*/  STL.64 [R1+0x4200], R26 ;  /* 0x0042001a01007387 */ /* 0x004fe80000100a00 */
[----:B----4-:R0:W-:Y:S04]  /*69190*/  STL.64 [R1+0x41f8], R24 ;  /* 0x0041f81801007387 */ /* 0x0101e80000100a00 */
[----:B------:R-:W2:Y:S04]  /*691a0*/  LDL.LU R8, [R1+0x4268] ;  /* 0x0042680001087983 */ /* 0x000ea80000300800 */
[----:B------:R-:W2:Y:S04]  /*691b0*/  LDL.LU R9, [R1+0x4264] ;  /* 0x0042640001097983 */ /* 0x000ea80000300800 */
[----:B------:R1:W-:Y:S04]  /*691c0*/  STL.64 [R1+0x4208], R20 ;  /* 0x0042081401007387 */ /* 0x0003e80000100a00 */
[----:B0-----:R-:W4:Y:S04]  /*691d0*/  LDL.LU R24, [R1+0x170] ;  /* 0x0001700001187983 */ /* 0x001f280000300800 */
[----:B------:R-:W4:Y:S04]  /*691e0*/  LDL.LU R25, [R1+0x174] ;  /* 0x0001740001197983 */ /* 0x000f280000300800 */
[----:B------:R-:W2:Y:S04]  /*691f0*/  LDL.LU R26, [R1+0x178] ;  /* 0x00017800011a7983 */ /* 0x000ea80000300800 */
[----:B------:R-:W2:Y:S01]  /*69200*/  LDL.LU R27, [R1+0x17c] ;  /* 0x00017c00011b7983 */ /* 0x000ea20000300800 */
[----:B-1----:R-:W-:-:S02]  /*69210*/  IMAD.MOV.U32 R20, RZ, RZ, R10 ;  /* 0x000000ffff147224 */ /* 0x002fc400078e000a */
[----:B------:R-:W-:Y:S02]  /*69220*/  IMAD.MOV.U32 R21, RZ, RZ, R11 ;  /* 0x000000ffff157224 */ /* 0x000fe400078e000b */
[----:B---3--:R-:W-:Y:S02]  /*69230*/  IMAD.MOV.U32 R4, RZ, RZ, R15 ;  /* 0x000000ffff047224 */ /* 0x008fe400078e000f */
[----:B------:R-:W-:Y:S01]  /*69240*/  IMAD.MOV.U32 R5, RZ, RZ, R14 ;  /* 0x000000ffff057224 */ /* 0x000fe200078e000e */
[----:B--2---:R-:W-:Y:S04]  /*69250*/  STL.64 [R1+0x4218], R26 ;  /* 0x0042181a01007387 */ /* 0x004fe80000100a00 */
[----:B----4-:R-:W-:Y:S04]  /*69260*/  STL.64 [R1+0x4210], R24 ;  /* 0x0042101801007387 */ /* 0x010fe80000100a00 */
[----:B------:R-:W2:Y:S04]  /*69270*/  LDL.LU R10, [R1+0x4260] ;  /* 0x00426000010a7983 */ /* 0x000ea80000300800 */
[----:B------:R-:W2:Y:S04]  /*69280*/  LDL.LU R11, [R1+0x425c] ;  /* 0x00425c00010b7983 */ /* 0x000ea80000300800 */
[----:B------:R0:W-:Y:S02]  /*69290*/  STL.64 [R1+0x4220], R20 ;  /* 0x0042201401007387 */ /* 0x0001e40000100a00 */
[----:B0-----:R-:W-:-:S02]  /*692a0*/  IMAD.MOV.U32 R20, RZ, RZ, R3 ;  /* 0x000000ffff147224 */ /* 0x001fc400078e0003 */
[----:B------:R-:W-:Y:S01]  /*692b0*/  IMAD.MOV.U32 R21, RZ, RZ, R28 ;  /* 0x000000ffff157224 */ /* 0x000fe200078e001c */
[----:B------:R-:W3:Y:S04]  /*692c0*/  LDL.LU R3, [R1+0x4258] ;  /* 0x0042580001037983 */ /* 0x000ee80000300800 */
[----:B------:R-:W4:Y:S04]  /*692d0*/  LDL.LU R28, [R1+0x4254] ;  /* 0x00425400011c7983 */ /* 0x000f280000300800 */
[----:B------:R0:W-:Y:S02]  /*692e0*/  STL.64 [R1+0x4238], R20 ;  /* 0x0042381401007387 */ /* 0x0001e40000100a00 */
[----:B0-----:R-:W-:-:S02]  /*692f0*/  IMAD.MOV.U32 R20, RZ, RZ, R13 ;  /* 0x000000ffff147224 */ /* 0x001fc400078e000d */
[----:B------:R-:W-:Y:S02]  /*69300*/  IMAD.MOV.U32 R21, RZ, RZ, R12 ;  /* 0x000000ffff157224 */ /* 0x000fe400078e000c */
[----:B------:R-:W0:Y:S04]  /*69310*/  LDSM.16.M88.4 R12, [R2+UR6+0x1f000] ;  /* 0x01f00006020c783b */ /* 0x000e280008000200 */
[----:B------:R1:W-:Y:S04]  /*69320*/  STL.64 [R1+0x4248], R20 ;  /* 0x0042481401007387 */ /* 0x0003e80000100a00 */
[----:B-1----:R-:W2:Y:S04]  /*69330*/  LDL.LU R20, [R1+0x3d0] ;  /* 0x0003d00001147983 */ /* 0x002ea80000300800 */
[----:B------:R-:W2:Y:S04]  /*69340*/  LDL.LU R21, [R1+0x3d4] ;  /* 0x0003d40001157983 */ /* 0x000ea80000300800 */
[----:B------:R-:W2:Y:S04]  /*69350*/  LDL.LU R22, [R1+0x3d8] ;  /* 0x0003d80001167983 */ /* 0x000ea80000300800 */
[----:B------:R-:W2:Y:S04]  /*69360*/  LDL.LU R23, [R1+0x3dc] ;  /* 0x0003dc0001177983 */ /* 0x000ea80000300800 */
[----:B------:R-:W2:Y:S04]  /*69370*/  LDL.LU R24, [R1+0x180] ;  /* 0x0001800001187983 */ /* 0x000ea80000300800 */
[----:B------:R-:W2:Y:S04]  /*69380*/  LDL.LU R25, [R1+0x184] ;  /* 0x0001840001197983 */ /* 0x000ea80000300800 */
[----:B------:R-:W2:Y:S04]  /*69390*/  LDL.LU R26, [R1+0x188] ;  /* 0x00018800011a7983 */ /* 0x000ea80000300800 */
[----:B------:R-:W2:Y:S01]  /*693a0*/  LDL.LU R27, [R1+0x18c] ;  /* 0x00018c00011b7983 */ /* 0x000ea20000300800 */
[----:B------:R-:W-:-:S02]  /*693b0*/  IMAD.MOV.U32 R29, RZ, RZ, R7 ;  /* 0x000000ffff1d7224 */ /* 0x000fc400078e0007 */
[----:B------:R-:W-:Y:S01]  /*693c0*/  IMAD.MOV.U32 R0, RZ, RZ, R6 ;  /* 0x000000ffff007224 */ /* 0x000fe200078e0006 */
[----:B--2---:R3:W-:Y:S04]  /*693d0*/  STL.64 [R1+0x4230], R26 ;  /* 0x0042301a01007387 */ /* 0x0047e80000100a00 */
[----:B------:R1:W-:Y:S01]  /*693e0*/  STL.64 [R1+0x4228], R24 ;  /* 0x0042281801007387 */ /* 0x0003e20000100a00 */
[----:B---3--:R-:W-:-:S03]  /*693f0*/  IMAD.MOV.U32 R27, RZ, RZ, R3 ;  /* 0x000000ffff1b7224 */ /* 0x008fc600078e0003 */
[----:B-1----:R-:W2:Y:S01]  /*69400*/  LDL.LU R24, [R1+0x190] ;  /* 0x0001900001187983 */ /* 0x002ea20000300800 */
[----:B0-----:R-:W-:-:S03]  /*69410*/  IMAD.MOV.U32 R3, RZ, RZ, R15 ;  /* 0x000000ffff037224 */ /* 0x001fc600078e000f */
[----:B------:R-:W2:Y:S04]  /*69420*/  LDL.LU R25, [R1+0x194] ;  /* 0x0001940001197983 */ /* 0x000ea80000300800 */
[----:B------:R-:W-:Y:S04]  /*69430*/  STL [R1+0x3f34], R29 ;  /* 0x003f341d01007387 */ /* 0x000fe80000100800 */
[----:B------:R0:W-:Y:S04]  /*69440*/  STL [R1+0x3f30], R0 ;  /* 0x003f300001007387 */ /* 0x0001e80000100800 */
[----:B------:R-:W3:Y:S01]  /*69450*/  LDL.LU R15, [R1+0x4250] ;  /* 0x00425000010f7983 */ /* 0x000ee20000300800 */
[----:B----4-:R-:W-:-:S02]  /*69460*/  IMAD.MOV.U32 R26, RZ, RZ, R28 ;  /* 0x000000ffff1a7224 */ /* 0x010fc400078e001c */
[----:B------:R-:W-:Y:S02]  /*69470*/  IMAD.MOV.U32 R18, RZ, RZ, R12 ;  /* 0x000000ffff127224 */ /* 0x000fe400078e000c */
[----:B------:R-:W-:Y:S02]  /*69480*/  IMAD.MOV.U32 R28, RZ, RZ, R14 ;  /* 0x000000ffff1c7224 */ /* 0x000fe400078e000e */
[----:B0-----:R-:W-:Y:S01]  /*69490*/  IMAD.MOV.U32 R0, RZ, RZ, R13 ;  /* 0x000000ffff007224 */ /* 0x001fe200078e000d */
[----:B------:R-:W-:Y:S04]  /*694a0*/  STL [R1+0x3f3c], R3 ;  /* 0x003f3c0301007387 */ /* 0x000fe80000100800 */
[----:B------:R-:W-:Y:S04]  /*694b0*/  STL [R1+0x3f38], R28 ;  /* 0x003f381c01007387 */ /* 0x000fe80000100800 */
[----:B------:R-:W-:Y:S01]  /*694c0*/  STL [R1+0x3760], R2 ;  /* 0x0037600201007387 */ /* 0x000fe20000100800 */
[C---:B------:R-:W-:Y:S03]  /*694d0*/  HMMA.16816.F32.BF16 R4, R8.reuse, R4, R20 ;  /* 0x000000040804723c */ /* 0x040fe60000041814 */
[----:B---3--:R-:W0:Y:S04]  /*694e0*/  LDSM.16.MT88.4 R12, [R15+0x20600] ;  /* 0x020600000f0c783b */ /* 0x008e280000004200 */
[----:B0-----:R-:W-:Y:S04]  /*694f0*/  STL.64 [R1+0x3f48], R14 ;  /* 0x003f480e01007387 */ /* 0x001fe80000100a00 */
[----:B------:R0:W-:Y:S04]  /*69500*/  STL.64 [R1+0x3f40], R12 ;  /* 0x003f400c01007387 */ /* 0x0001e80000100a00 */
[----:B0-----:R-:W3:Y:S04]  /*69510*/  LDL.LU R12, [R1+0x1a0] ;  /* 0x0001a000010c7983 */ /* 0x001ee80000300800 */
[----:B------:R-:W3:Y:S04]  /*69520*/  LDL.LU R13, [R1+0x1a4] ;  /* 0x0001a400010d7983 */ /* 0x000ee80000300800 */
[----:B------:R-:W3:Y:S04]  /*69530*/  LDL.LU R14, [R1+0x1a8] ;  /* 0x0001a800010e7983 */ /* 0x000ee80000300800 */
[----:B------:R-:W3:Y:S04]  /*69540*/  LDL.LU R15, [R1+0x1ac] ;  /* 0x0001ac00010f7983 */ /* 0x000ee80000300800 */
[----:B------:R-:W3:Y:S04]  /*69550*/  LDL.LU.64 R20, [R1+0x4248] ;  /* 0x0042480001147983 */ /* 0x000ee80000300a00 */
[----:B------:R0:W-:Y:S04]  /*69560*/  STL.64 [R1+0x1b0], R4 ;  /* 0x0001b00401007387 */ /* 0x0001e80000100a00 */
[----:B------:R1:W-:Y:S04]  /*69570*/  STL [R1+0x1b8], R6 ;  /* 0x0001b80601007387 */ /* 0x0003e80000100800 */
[----:B0-----:R-:W4:Y:S01]  /*69580*/  LDL.LU.64 R4, [R1+0x4240] ;  /* 0x0042400001047983 */ /* 0x001f220000300a00 */
[----:B---3--:R-:W-:-:S15]  /*69590*/  HMMA.16816.F32.BF16 R20, R8, R20, R12 ;  /* 0x000000140814723c */ /* 0x008fde000004180c */
[----:B------:R-:W-:-:S04]  /*695a0*/  NOP ;  /* 0x0000000000007918 */ /* 0x000fc80000000000 */
[----:B------:R-:W-:Y:S02]  /*695b0*/  IMAD.MOV.U32 R15, RZ, RZ, R20 ;  /* 0x000000ffff0f7224 */ /* 0x000fe400078e0014 */
[----:B------:R-:W-:Y:S02]  /*695c0*/  IMAD.MOV.U32 R14, RZ, RZ, R21 ;  /* 0x000000ffff0e7224 */ /* 0x000fe400078e0015 */
[----:B------:R-:W2:Y:S01]  /*695d0*/  LDL.LU.64 R20, [R1+0x4238] ;  /* 0x0042380001147983 */ /* 0x000ea20000300a00 */
[----:B------:R-:W-:Y:S02]  /*695e0*/  IMAD.MOV.U32 R2, RZ, RZ, R7 ;  /* 0x000000ffff027224 */ /* 0x000fe400078e0007 */
[----:B------:R-:W-:Y:S02]  /*695f0*/  IMAD.MOV.U32 R7, RZ, RZ, R22 ;  /* 0x000000ffff077224 */ /* 0x000fe400078e0016 */
[----:B-1----:R-:W-:Y:S01]  /*69600*/  IMAD.MOV.U32 R6, RZ, RZ, R23 ;  /* 0x000000ffff067224 */ /* 0x002fe200078e0017 */
[----:B------:R0:W-:Y:S04]  /*69610*/  STL.64 [R1+0x4050], R14 ;  /* 0x0040500e01007387 */ /* 0x0001e80000100a00 */
[----:B------:R-:W3:Y:S04]  /*69620*/  LDL.LU R12, [R1+0x140] ;  /* 0x00014000010c7983 */ /* 0x000ee80000300800 */
[----:B------:R-:W3:Y:S04]  /*69630*/  LDL.LU R13, [R1+0x144] ;  /* 0x00014400010d7983 */ /* 0x000ee80000300800 */
[----:B0-----:R-:W3:Y:S04]  /*69640*/  LDL.LU R14, [R1+0x148] ;  /* 0x00014800010e7983 */ /* 0x001ee80000300800 */
[----:B------:R-:W3:Y:S04]  /*69650*/  LDL.LU R15, [R1+0x14c] ;  /* 0x00014c00010f7983 */ /* 0x000ee80000300800 */
[----:B------:R-:W-:Y:S04]  /*69660*/  STL.64 [R1+0x3f88], R6 ;  /* 0x003f880601007387 */ /* 0x000fe80000100a00 */
[----:B----4-:R0:W-:Y:S04]  /*69670*/  STL.64 [R1+0x3f80], R4 ;  /* 0x003f800401007387 */ /* 0x0101e80000100a00 */
[----:B0-----:R-:W4:Y:S04]  /*69680*/  LDL.LU R4, [R1+0x330] ;  /* 0x0003300001047983 */ /* 0x001f280000300800 */
[----:B------:R-:W4:Y:S01]  /*69690*/  LDL.LU R5, [R1+0x334] ;  /* 0x0003340001057983 */ /* 0x000f220000300800 */
[----:B--2---:R-:W-:Y:S03]  /*696a0*/  HMMA.16816.F32.BF16 R20, R8, R20, R24 ;  /* 0x000000140814723c */ /* 0x004fe60000041818 */
[----:B------:R-:W2:Y:S04]  /*696b0*/  LDL.LU.64 R26, [R1+0x4230] ;  /* 0x00423000011a7983 */ /* 0x000ea80000300a00 */
[----:B------:R-:W2:-:S12]  /*696c0*/  LDL.LU.64 R24, [R1+0x4228] ;  /* 0x0042280001187983 */ /* 0x000e980000300a00 */
[----:B------:R0:W-:Y:S04]  /*696d0*/  STL.64 [R1+0x190], R20 ;  /* 0x0001901401007387 */ /* 0x0001e80000100a00 */
[----:B------:R2:W-:Y:S04]  /*696e0*/  STL.64 [R1+0x198], R22 ;  /* 0x0001981601007387 */ /* 0x0005e80000100a00 */
[----:B0-----:R-:W2:Y:S02]  /*696f0*/  LDL.LU.64 R20, [R1+0x4220] ;  /* 0x0042200001147983 */ /* 0x001ea40000300a00 */
[----:B--2---:R-:W-:Y:S02]  /*69700*/  HMMA.16816.F32.BF16 R20, R8, R20, R24 ;  /* 0x000000140814723c */ /* 0x004fe40000041818 */
[----:B------:R-:W2:Y:S04]  /*69710*/  LDL.LU.64 R26, [R1+0x4218] ;  /* 0x00421800011a7983 */ /* 0x000ea80000300a00 */
[----:B------:R-:W2:-:S13]  /*69720*/  LDL.LU.64 R24, [R1+0x4210] ;  /* 0x0042100001187983 */ /* 0x000e9a0000300a00 */
        /* <DEDUP_REMOVED lines=10> */
[----:B------:R-:W4:Y:S04]  /*697d0*/  LDL.LU.64 R26, [R1+0x41e8] ;  /* 0x0041e800011a7983 */ /* 0x000f280000300a00 */
[----:B------:R-:W4:-:S13]  /*697e0*/  LDL.LU.64 R24, [R1+0x41e0] ;  /* 0x0041e00001187983 */ /* 0x000f1a0000300a00 */
[----:B------:R0:W-:Y:S04]  /*697f0*/  STL.64 [R1+0x160], R20 ;  /* 0x0001601401007387 */ /* 0x0001e80000100a00 */
[----:B------:R-:W-:Y:S04]  /*69800*/  STL.64 [R1+0x168], R22 ;  /* 0x0001681601007387 */ /* 0x000fe80000100a00 */
[----:B0-----:R-:W3:Y:S01]  /*69810*/  LDL.LU.64 R20, [R1+0x41d8] ;  /* 0x0041d80001147983 */ /* 0x001ee20000300a00 */
[----:B----4-:R-:W-:Y:S03]  /*69820*/  HMMA.16816.F32.BF16 R4, R8, R4, R24 ;  /* 0x000000040804723c */ /* 0x010fe60000041818 */
[----:B------:R-:W2:Y:S04]  /*69830*/  LDL.LU.64 R26, [R1+0x41d0] ;  /* 0x0041d000011a7983 */ /* 0x000ea80000300a00 */
[----:B------:R-:W4:-:S12]  /*69840*/  LDL.LU.64 R24, [R1+0x41c8] ;  /* 0x0041c80001187983 */ /* 0x000f180000300a00 */
[----:B------:R-:W-:Y:S04]  /*69850*/  STL.64 [R1+0x150], R4 ;  /* 0x0001500401007387 */ /* 0x000fe80000100a00 */
[----:B------:R3:W-:Y:S02]  /*69860*/  STL.64 [R1+0x158], R6 ;  /* 0x0001580601007387 */ /* 0x0007e40000100a00 */
[----:B---3--:R-:W-:Y:S01]  /*69870*/  HMMA.16816.F32.BF16 R4, R8, R20, R12 ;  /* 0x000000140804723c */ /* 0x008fe2000004180c */
[----:B----4-:R-:W-:Y:S02]  /*69880*/  IMAD.MOV.U32 R16, RZ, RZ, R24 ;  /* 0x000000ffff107224 */ /* 0x010fe400078e0018 */
[----:B------:R-:W-:Y:S01]  /*69890*/  IMAD.MOV.U32 R17, RZ, RZ, R25 ;  /* 0x000000ffff117224 */ /* 0x000fe200078e0019 */
[----:B------:R-:W3:-:S15]  /*698a0*/  LDL.LU R24, [R1+0x41c4] ;  /* 0x0041c40001187983 */ /* 0x000ede0000300800 */
[----:B------:R-:W-:Y:S04]  /*698b0*/  STL.64 [R1+0x140], R4 ;  /* 0x0001400401007387 */ /* 0x000fe80000100a00 */
[----:B------:R-:W-:Y:S04]  /*698c0*/  STL.64 [R1+0x148], R6 ;  /* 0x0001480601007387 */ /* 0x000fe80000100a00 */
[----:B------:R-:W4:Y:S04]  /*698d0*/  LDL.LU R25, [R1+0x41c0] ;  /* 0x0041c00001197983 */ /* 0x000f280000300800 */
[----:B------:R2:W-:Y:S02]  /*698e0*/  STL.64 [R1+0x3f90], R16 ;  /* 0x003f901001007387 */ /* 0x0005e40000100a00 */
[----:B--2---:R-:W-:-:S02]  /*698f0*/  IMAD.MOV.U32 R16, RZ, RZ, R26 ;  /* 0x000000ffff107224 */ /* 0x004fc400078e001a */
[----:B------:R-:W-:Y:S01]  /*69900*/  IMAD.MOV.U32 R17, RZ, RZ, R27 ;  /* 0x000000ffff117224 */ /* 0x000fe200078e001b */
[----:B------:R-:W2:Y:S04]  /*69910*/  LDL.LU R26, [R1+0x41bc] ;  /* 0x0041bc00011a7983 */ /* 0x000ea80000300800 */
[----:B------:R-:W2:Y:S04]  /*69920*/  LDL.LU R27, [R1+0x41b8] ;  /* 0x0041b800011b7983 */ /* 0x000ea80000300800 */
[----:B------:R3:W-:Y:S04]  /*69930*/  STL.64 [R1+0x3fa8], R16 ;  /* 0x003fa81001007387 */ /* 0x0007e80000100a00 */
[----:B------:R-:W2:Y:S04]  /*69940*/  LDL.LU R4, [R1] ;  /* 0x0000000001047983 */ /* 0x000ea80000300800 */
[----:B------:R-:W2:Y:S04]  /*69950*/  LDL.LU R5, [R1+0x4] ;  /* 0x0000040001057983 */ /* 0x000ea80000300800 */
[----:B------:R-:W2:Y:S04]  /*69960*/  LDL.LU R6, [R1+0x8] ;  /* 0x0000080001067983 */ /* 0x000ea80000300800 */
[----:B------:R-:W2:Y:S01]  /*69970*/  LDL.LU R7, [R1+0xc] ;  /* 0x00000c0001077983 */ /* 0x000ea20000300800 */
[----:B---3--:R-:W-:-:S02]  /*69980*/  IMAD.MOV.U32 R17, RZ, RZ, R24 ;  /* 0x000000ffff117224 */ /* 0x008fc400078e0018 */
[----:B----4-:R-:W-:Y:S02]  /*69990*/  IMAD.MOV.U32 R16, RZ, RZ, R25 ;  /* 0x000000ffff107224 */ /* 0x010fe400078e0019 */
[----:B------:R-:W3:Y:S04]  /*699a0*/  LDL.LU R25, [R1+0x41b4] ;  /* 0x0041b40001197983 */ /* 0x000ee80000300800 */
[----:B------:R-:W4:Y:S04]  /*699b0*/  LDL.LU R24, [R1+0x41b0] ;  /* 0x0041b00001187983 */ /* 0x000f280000300800 */
[----:B------:R-:W-:Y:S04]  /*699c0*/  STL.64 [R1+0x3fc0], R16 ;  /* 0x003fc01001007387 */ /* 0x000fe80000100a00 */
[----:B--2---:R-:W-:Y:S04]  /*699d0*/  STL.64 [R1+0x3fa0], R6 ;  /* 0x003fa00601007387 */ /* 0x004fe80000100a00 */
[----:B------:R0:W-:Y:S04]  /*699e0*/  STL.64 [R1+0x3f98], R4 ;  /* 0x003f980401007387 */ /* 0x0001e80000100a00 */
[----:B0-----:R-:W2:Y:S04]  /*699f0*/  LDL.LU R4, [R1+0x10] ;  /* 0x0000100001047983 */ /* 0x001ea80000300800 */
[----:B------:R-:W2:Y:S04]  /*69a00*/  LDL.LU R5, [R1+0x14] ;  /* 0x0000140001057983 */ /* 0x000ea80000300800 */
[----:B------:R-:W2:Y:S04]  /*69a10*/  LDL.LU R6, [R1+0x18] ;  /* 0x0000180001067983 */ /* 0x000ea80000300800 */
[----:B------:R-:W2:Y:S01]  /*69a20*/  LDL.LU R7, [R1+0x1c] ;  /* 0x00001c0001077983 */ /* 0x000ea20000300800 */
[----:B------:R-:W-:-:S02]  /*69a30*/  IMAD.MOV.U32 R16, RZ, RZ, R27 ;  /* 0x000000ffff107224 */ /* 0x000fc400078e001b */
[----:B------:R-:W-:Y:S01]  /*69a40*/  IMAD.MOV.U32 R17, RZ, RZ, R26 ;  /* 0x000000ffff117224 */ /* 0x000fe200078e001a */
[----:B------:R-:W3:Y:S04]  /*69a50*/  LDL.LU R27, [R1+0x41ac] ;  /* 0x0041ac00011b7983 */ /* 0x000ee80000300800 */
[----:B------:R-:W3:Y:S04]  /*69a60*/  LDL.LU R26, [R1+0x41a8] ;  /* 0x0041a800011a7983 */ /* 0x000ee80000300800 */
[----:B------:R-:W-:Y:S04]  /*69a70*/  STL.64 [R1+0x3fd8], R16 ;  /* 0x003fd81001007387 */ /* 0x000fe80000100a00 */
[----:B--2---:R-:W-:Y:S04]  /*69a80*/  STL.64 [R1+0x3fb8], R6 ;  /* 0x003fb80601007387 */ /* 0x004fe80000100a00 */
[----:B------:R0:W-:Y:S04]  /*69a90*/  STL.64 [R1+0x3fb0], R4 ;  /* 0x003fb00401007387 */ /* 0x0001e80000100a00 */
[----:B0-----:R-:W2:Y:S04]  /*69aa0*/  LDL.LU R4, [R1+0x20] ;  /* 0x0000200001047983 */ /* 0x001ea80000300800 */
[----:B------:R-:W2:Y:S04]  /*69ab0*/  LDL.LU R5, [R1+0x24] ;  /* 0x0000240001057983 */ /* 0x000ea80000300800 */
[----:B------:R-:W2:Y:S04]  /*69ac0*/  LDL.LU R6, [R1+0x28] ;  /* 0x0000280001067983 */ /* 0x000ea80000300800 */
[----:B------:R-:W2:Y:S01]  /*69ad0*/  LDL.LU R7, [R1+0x2c] ;  /* 0x00002c0001077983 */ /* 0x000ea20000300800 */
[----:B----4-:R-:W-:-:S02]  /*69ae0*/  IMAD.MOV.U32 R16, RZ, RZ, R24 ;  /* 0x000000ffff107224 */ /* 0x010fc400078e0018 */
[----:B---3--:R-:W-:Y:S01]  /*69af0*/  IMAD.MOV.U32 R17, RZ, RZ, R25 ;  /* 0x000000ffff117224 */ /* 0x008fe200078e0019 */
        /* <DEDUP_REMOVED lines=11> */
[----:B------:R-:W2:Y:S04]  /*69bb0*/  LDL.LU R26, [R1+0x419c] ;  /* 0x00419c00011a7983 */ /* 0x000ea80000300800 */
[----:B------:R-:W2:Y:S04]  /*69bc0*/  LDL.LU R27, [R1+0x4198] ;  /* 0x00419800011b7983 */ /* 0x000ea80000300800 */
[----:B------:R4:W-:Y:S02]  /*69bd0*/  STL.64 [R1+0x4008], R16 ;  /* 0x0040081001007387 */ /* 0x0009e40000100a00 */
        /* <DEDUP_REMOVED lines=18> */
[----:B--2---:R-:W-:Y:S04]  /*69d00*/  STL.64 [R1+0x4000], R6 ;  /* 0x0040000601007387 */ /* 0x004fe80000100a00 */
[----:B------:R0:W-:Y:S04]  /*69d10*/  STL.64 [R1+0x3ff8], R4 ;  /* 0x003ff80401007387 */ /* 0x0001e80000100a00 */
[----:B0-----:R-:W2:Y:S04]  /*69d20*/  LDL.LU R4, [R1+0x50] ;  /* 0x0000500001047983 */ /* 0x001ea80000300800 */
[----:B------:R-:W2:Y:S04]  /*69d30*/  LDL.LU R5, [R1+0x54] ;  /* 0x0000540001057983 */ /* 0x000ea80000300800 */
[----:B------:R-:W3:Y:S04]  /*69d40*/  LDL.LU R6, [R1+0x58] ;  /* 0x0000580001067983 */ /* 0x000ee80000300800 */
[----:B------:R-:W3:Y:S04]  /*69d50*/  LDL.LU R7, [R1+0x5c] ;  /* 0x00005c0001077983 */ /* 0x000ee80000300800 */
[----:B------:R-:W4:Y:S04]  /*69d60*/  LDL.LU R24, [R1+0x4184] ;  /* 0x0041840001187983 */ /* 0x000f280000300800 */
[----:B------:R-:W4:Y:S04]  /*69d70*/  LDL.LU R25, [R1+0x4180] ;  /* 0x0041800001197983 */ /* 0x000f280000300800 */
[----:B------:R-:W-:Y:S04]  /*69d80*/  STL [R1+0x4060], R18 ;  /* 0x0040601201007387 */ /* 0x000fe80000100800 */
[----:B------:R-:W-:Y:S01]  /*69d90*/  STL.64 [R1+0x4058], R16 ;  /* 0x0040581001007387 */ /* 0x000fe20000100a00 */
[----:B------:R-:W-:-:S02]  /*69da0*/  IMAD.MOV.U32 R12, RZ, RZ, R26 ;  /* 0x000000ffff0c7224 */ /* 0x000fc400078e001a */
[----:B------:R-:W-:Y:S01]  /*69db0*/  IMAD.MOV.U32 R13, RZ, RZ, R27 ;  /* 0x000000ffff0d7224 */ /* 0x000fe200078e001b */
[----:B---3--:R-:W-:Y:S04]  /*69dc0*/  STL.64 [R1+0x4018], R6 ;  /* 0x0040180601007387 */ /* 0x008fe80000100a00 */
[----:B--2---:R0:W-:Y:S04]  /*69dd0*/  STL.64 [R1+0x4010], R4 ;  /* 0x0040100401007387 */ /* 0x0041e80000100a00 */
[----:B0-----:R-:W2:Y:S04]  /*69de0*/  LDL.LU R4, [R1+0x60] ;  /* 0x0000600001047983 */ /* 0x001ea80000300800 */
[----:B------:R-:W2:Y:S04]  /*69df0*/  LDL.LU R5, [R1+0x64] ;  /* 0x0000640001057983 */ /* 0x000ea80000300800 */
[----:B------:R-:W3:Y:S04]  /*69e00*/  LDL.LU R6, [R1+0x68] ;  /* 0x0000680001067983 */ /* 0x000ee80000300800 */
[----:B------:R-:W3:Y:S04]  /*69e10*/  LDL.LU R7, [R1+0x6c] ;  /* 0x00006c0001077983 */ /* 0x000ee80000300800 */
[----:B------:R-:W2:Y:S04]  /*69e20*/  LDL.LU R26, [R1+0x417c] ;  /* 0x00417c00011a7983 */ /* 0x000ea80000300800 */
[----:B------:R-:W3:Y:S04]  /*69e30*/  LDL.LU R27, [R1+0x4178] ;  /* 0x00417800011b7983 */ /* 0x000ee80000300800 */
[----:B------:R4:W-:Y:S02]  /*69e40*/  STL.64 [R1+0x4068], R12 ;  /* 0x0040680c01007387 */ /* 0x0009e40000100a00 */
[----:B----4-:R-:W-:-:S02]  /*69e50*/  IMAD.MOV.U32 R12, RZ, RZ, R25 ;  /* 0x000000ffff0c7224 */ /* 0x010fc400078e0019 */
[----:B------:R-:W-:Y:S01]  /*69e60*/  IMAD.MOV.U32 R13, RZ, RZ, R24 ;  /* 0x000000ffff0d7224 */ /* 0x000fe200078e0018 */
[----:B------:R-:W4:Y:S04]  /*69e70*/  LDL.LU R25, [R1+0x4174] ;  /* 0x0041740001197983 */ /* 0x000f280000300800 */
[----:B------:R-:W4:Y:S04]  /*69e80*/  LDL.LU R24, [R1+0x4170] ;  /* 0x0041700001187983 */ /* 0x000f280000300800 */
[----:B------:R2:W-:Y:S04]  /*69e90*/  STL.64 [R1+0x4080], R12 ;  /* 0x0040800c01007387 */ /* 0x0005e80000100a00 */
[----:B------:R-:W4:Y:S04]  /*69ea0*/  LDL.LU R16, [R1+0x90] ;  /* 0x0000900001107983 */ /* 0x000f280000300800 */
[----:B------:R-:W4:Y:S04]  /*69eb0*/  LDL.LU R17, [R1+0x94] ;  /* 0x0000940001117983 */ /* 0x000f280000300800 */
[----:B------:R-:W4:Y:S04]  /*69ec0*/  LDL.LU R18, [R1+0x98] ;  /* 0x0000980001127983 */ /* 0x000f280000300800 */
[----:B------:R-:W4:Y:S01]  /*69ed0*/  LDL.LU R19, [R1+0x9c] ;  /* 0x00009c0001137983 */ /* 0x000f220000300800 */
[----:B--2---:R-:W-:-:S02]  /*69ee0*/  IMAD.MOV.U32 R13, RZ, RZ, R26 ;  /* 0x000000ffff0d7224 */ /* 0x004fc400078e001a */
[----:B---3--:R-:W-:Y:S02]  /*69ef0*/  IMAD.MOV.U32 R12, RZ, RZ, R27 ;  /* 0x000000ffff0c7224 */ /* 0x008fe400078e001b */
[----:B------:R-:W2:Y:S04]  /*69f00*/  LDL.LU R27, [R1+0x416c] ;  /* 0x00416c00011b7983 */ /* 0x000ea80000300800 */
[----:B------:R-:W3:Y:S04]  /*69f10*/  LDL.LU R26, [R1+0x4168] ;  /* 0x00416800011a7983 */ /* 0x000ee80000300800 */
[----:B------:R-:W-:Y:S04]  /*69f20*/  STL.64 [R1+0x4098], R12 ;  /* 0x0040980c01007387 */ /* 0x000fe80000100a00 */
[----:B----4-:R-:W-:Y:S04]  /*69f30*/  STL.64 [R1+0x4078], R18 ;  /* 0x0040781201007387 */ /* 0x010fe80000100a00 */
[----:B------:R0:W-:Y:S04]  /*69f40*/  STL.64 [R1+0x4070], R16 ;  /* 0x0040701001007387 */ /* 0x0001e80000100a00 */
[----:B0-----:R-:W4:Y:S04]  /*69f50*/  LDL.LU R16, [R1+0xa0] ;  /* 0x0000a00001107983 */ /* 0x001f280000300800 */
[----:B------:R-:W4:Y:S04]  /*69f60*/  LDL.LU R17, [R1+0xa4] ;  /* 0x0000a40001117983 */ /* 0x000f280000300800 */
        /* <DEDUP_REMOVED lines=8> */
[----:B----4-:R0:W-:Y:S04]  /*69ff0*/  STL.64 [R1+0x4088], R16 ;  /* 0x0040881001007387 */ /* 0x0101e80000100a00 */
[----:B0-----:R-:W2:Y:S04]  /*6a000*/  LDL.LU R16, [R1+0xb0] ;  /* 0x0000b00001107983 */ /* 0x001ea80000300800 */
[----:B------:R-:W2:Y:S04]  /*6a010*/  LDL.LU R17, [R1+0xb4] ;  /* 0x0000b40001117983 */ /* 0x000ea80000300800 */
[----:B------:R-:W4:Y:S04]  /*6a020*/  LDL.LU R18, [R1+0xb8] ;  /* 0x0000b80001127983 */ /* 0x000f280000300800 */
[----:B------:R-:W4:Y:S01]  /*6a030*/  LDL.LU R19, [R1+0xbc] ;  /* 0x0000bc0001137983 */ /* 0x000f220000300800 */
[----:B---3--:R-:W-:-:S02]  /*6a040*/  IMAD.MOV.U32 R12, RZ, RZ, R26 ;  /* 0x000000ffff0c7224 */ /* 0x008fc400078e001a */
[----:B------:R-:W-:Y:S01]  /*6a050*/  IMAD.MOV.U32 R13, RZ, RZ, R27 ;  /* 0x000000ffff0d7224 */ /* 0x000fe200078e001b */
[----:B------:R-:W3:Y:S04]  /*6a060*/  LDL.LU R26, [R1+0x415c] ;  /* 0x00415c00011a7983 */ /* 0x000ee80000300800 */
[----:B------:R-:W3:Y:S04]  /*6a070*/  LDL.LU R27, [R1+0x4158] ;  /* 0x00415800011b7983 */ /* 0x000ee80000300800 */
[----:B------:R-:W-:Y:S04]  /*6a080*/  STL.64 [R1+0x40c8], R12 ;  /* 0x0040c80c01007387 */ /* 0x000fe80000100a00 */
[----:B----4-:R-:W-:Y:S04]  /*6a090*/  STL.64 [R1+0x40a8], R18 ;  /* 0x0040a81201007387 */ /* 0x010fe80000100a00 */
[----:B--2---:R0:W-:Y:S04]  /*6a0a0*/  STL.64 [R1+0x40a0], R16 ;  /* 0x0040a01001007387 */ /* 0x0041e80000100a00 */
[----:B0-----:R-:W2:Y:S04]  /*6a0b0*/  LDL.LU R16, [R1+0xc0] ;  /* 0x0000c00001107983 */ /* 0x001ea80000300800 */
[----:B------:R-:W2:Y:S04]  /*6a0c0*/  LDL.LU R17, [R1+0xc4] ;  /* 0x0000c40001117983 */ /* 0x000ea80000300800 */
[----:B------:R-:W4:Y:S04]  /*6a0d0*/  LDL.LU R18, [R1+0xc8] ;  /* 0x0000c80001127983 */ /* 0x000f280000300800 */
[----:B------:R-:W4:Y:S01]  /*6a0e0*/  LDL.LU R19, [R1+0xcc] ;  /* 0x0000cc0001137983 */ /* 0x000f220000300800 */
[----:B------:R-:W-:-:S02]  /*6a0f0*/  IMAD.MOV.U32 R12, RZ, RZ, R25 ;  /* 0x000000ffff0c7224 */ /* 0x000fc400078e0019 */
[----:B------:R-:W-:Y:S01]  /*6a100*/  IMAD.MOV.U32 R13, RZ, RZ, R24 ;  /* 0x000000ffff0d7224 */ /* 0x000fe200078e0018 */
[----:B------:R-:W2:Y:S04]  /*6a110*/  LDL.LU R25, [R1+0x4154] ;  /* 0x0041540001197983 */ /* 0x000ea80000300800 */
[----:B------:R-:W2:Y:S04]  /*6a120*/  LDL.LU R24, [R1+0x4150] ;  /* 0x0041500001187983 */ /* 0x000ea80000300800 */
[----:B------:R3:W-:Y:S02]  /*6a130*/  STL.64 [R1+0x40e0], R12 ;  /* 0x0040e00c01007387 */ /* 0x0007e40000100a00 */
[----:B---3--:R-:W-:-:S02]  /*6a140*/  IMAD.MOV.U32 R12, RZ, RZ, R27 ;  /* 0x000000ffff0c7224 */ /* 0x008fc400078e001b */
[----:B------:R-:W-:Y:S01]  /*6a150*/  IMAD.MOV.U32 R13, RZ, RZ, R26 ;  /* 0x000000ffff0d7224 */ /* 0x000fe200078e001a */
[----:B----4-:R-:W-:Y:S04]  /*6a160*/  STL.64 [R1+0x40c0], R18 ;  /* 0x0040c01201007387 */ /* 0x010fe80000100a00 */
[----:B--2---:R0:W-:Y:S04]  /*6a170*/  STL.64 [R1+0x40b8], R16 ;  /* 0x0040b81001007387 */ /* 0x0041e80000100a00 */
[----:B0-----:R-:W2:Y:S04]  /*6a180*/  LDL.LU R16, [R1+0xd0] ;  /* 0x0000d00001107983 */ /* 0x001ea80000300800 */
[----:B------:R-:W2:Y:S04]  /*6a190*/  LDL.LU R17, [R1+0xd4] ;  /* 0x0000d40001117983 */ /* 0x000ea80000300800 */
[----:B------:R-:W3:Y:S04]  /*6a1a0*/  LDL.LU R18, [R1+0xd8] ;  /* 0x0000d80001127983 */ /* 0x000ee80000300800 */
[----:B------:R-:W3:Y:S04]  /*6a1b0*/  LDL.LU R19, [R1+0xdc] ;  /* 0x0000dc0001137983 */ /* 0x000ee80000300800 */
[----:B------:R0:W-:Y:S04]  /*6a1c0*/  STL.64 [R1+0x40f8], R12 ;  /* 0x0040f80c01007387 */ /* 0x0001e80000100a00 */
[----:B0-----:R-:W4:Y:S04]  /*6a1d0*/  LDL.LU R12, [R1+0x2e0] ;  /* 0x0002e000010c7983 */ /* 0x001f280000300800 */
[----:B------:R-:W4:Y:S04]  /*6a1e0*/  LDL.LU R13, [R1+0x2e4] ;  /* 0x0002e400010d7983 */ /* 0x000f280000300800 */
[----:B----4-:R-:W-:Y:S04]  /*6a1f0*/  STL.64 [R1+0x4110], R12 ;  /* 0x0041100c01007387 */ /* 0x010fe80000100a00 */
[----:B---3--:R-:W-:Y:S04]  /*6a200*/  STL.64 [R1+0x40d8], R18 ;  /* 0x0040d81201007387 */ /* 0x008fe80000100a00 */
[----:B--2---:R0:W-:Y:S04]  /*6a210*/  STL.64 [R1+0x40d0], R16 ;  /* 0x0040d01001007387 */ /* 0x0041e80000100a00 */
[----:B0-----:R-:W2:Y:S04]  /*6a220*/  LDL.LU R16, [R1+0xe0] ;  /* 0x0000e00001107983 */ /* 0x001ea80000300800 */
[----:B------:R-:W2:Y:S04]  /*6a230*/  LDL.LU R17, [R1+0xe4] ;  /* 0x0000e40001117983 */ /* 0x000ea80000300800 */
[----:B------:R-:W3:Y:S04]  /*6a240*/  LDL.LU R18, [R1+0xe8] ;  /* 0x0000e80001127983 */ /* 0x000ee80000300800 */
[----:B------:R-:W3:Y:S01]  /*6a250*/  LDL.LU R19, [R1+0xec] ;  /* 0x0000ec0001137983 */ /* 0x000ee20000300800 */
[----:B------:R-:W-:-:S02]  /*6a260*/  IMAD.MOV.U32 R12, RZ, RZ, R24 ;  /* 0x000000ffff0c7224 */ /* 0x000fc400078e0018 */
[----:B------:R-:W-:Y:S01]  /*6a270*/  IMAD.MOV.U32 R13, RZ, RZ, R25 ;  /* 0x000000ffff0d7224 */ /* 0x000fe200078e0019 */
[----:B------:R-:W4:Y:S04]  /*6a280*/  LDL.LU R24, [R1+0x414c] ;  /* 0x00414c0001187983 */ /* 0x000f280000300800 */
[----:B------:R-:W4:Y:S04]  /*6a290*/  LDL.LU R25, [R1+0x4148] ;  /* 0x0041480001197983 */ /* 0x000f280000300800 */
[----:B------:R-:W-:Y:S04]  /*6a2a0*/  STL.64 [R1+0x4128], R12 ;  /* 0x0041280c01007387 */ /* 0x000fe80000100a00 */
[----:B---3--:R-:W-:Y:S04]  /*6a2b0*/  STL.64 [R1+0x40f0], R18 ;  /* 0x0040f01201007387 */ /* 0x008fe80000100a00 */
[----:B--2---:R0:W-:Y:S04]  /*6a2c0*/  STL.64 [R1+0x40e8], R16 ;  /* 0x0040e81001007387 */ /* 0x0041e80000100a00 */
[----:B0-----:R-:W2:Y:S04]  /*6a2d0*/  LDL.LU R16, [R1+0xf0] ;  /* 0x0000f00001107983 */ /* 0x001ea80000300800 */
[----:B------:R-:W2:Y:S04]  /*6a2e0*/  LDL.LU R17, [R1+0xf4] ;  /* 0x0000f40001117983 */ /* 0x000ea80000300800 */
[----:B------:R-:W3:Y:S04]  /*6a2f0*/  LDL.LU R18, [R1+0xf8] ;  /* 0x0000f80001127983 */ /* 0x000ee80000300800 */
[----:B------:R-:W3:Y:S04]  /*6a300*/  LDL.LU R19, [R1+0xfc] ;  /* 0x0000fc0001137983 */ /* 0x000ee80000300800 */
[----:B------:R-:W2:Y:S04]  /*6a310*/  LDL.LU R12, [R1+0x300] ;  /* 0x00030000010c7983 */ /* 0x000ea80000300800 */
[----:B------:R-:W2:Y:S04]  /*6a320*/  LDL.LU R13, [R1+0x304] ;  /* 0x00030400010d7983 */ /* 0x000ea80000300800 */
[----:B--2---:R0:W-:Y:S04]  /*6a330*/  STL.64 [R1+0x4140], R12 ;  /* 0x0041400c01007387 */ /* 0x0041e80000100a00 */
[----:B0-----:R-:W4:Y:S04]  /*6a340*/  LDL.LU R12, [R1+0x130] ;  /* 0x00013000010c7983 */ /* 0x001f280000300800 */
[----:B------:R-:W4:Y:S04]  /*6a350*/  LDL.LU R13, [R1+0x134] ;  /* 0x00013400010d7983 */ /* 0x000f280000300800 */
[----:B------:R-:W4:Y:S04]  /*6a360*/  LDL.LU R14, [R1+0x138] ;  /* 0x00013800010e7983 */ /* 0x000f280000300800 */
[----:B------:R-:W4:Y:S04]  /*6a370*/  LDL.LU R15, [R1+0x13c] ;  /* 0x00013c00010f7983 */ /* 0x000f280000300800 */
[----:B---3--:R-:W-:Y:S04]  /*6a380*/  STL.64 [R1+0x4108], R18 ;  /* 0x0041081201007387 */ /* 0x008fe80000100a00 */
[----:B------:R0:W-:Y:S04]  /*6a390*/  STL.64 [R1+0x4100], R16 ;  /* 0x0041001001007387 */ /* 0x0001e80000100a00 */
[----:B0-----:R-:W2:Y:S04]  /*6a3a0*/  LDL.LU R16, [R1+0x100] ;  /* 0x0001000001107983 */ /* 0x001ea80000300800 */
[----:B------:R-:W2:Y:S04]  /*6a3b0*/  LDL.LU R17, [R1+0x104] ;  /* 0x0001040001117983 */ /* 0x000ea80000300800 */
[----:B------:R-:W3:Y:S04]  /*6a3c0*/  LDL.LU R18, [R1+0x108] ;  /* 0x0001080001127983 */ /* 0x000ee80000300800 */
[----:B------:R-:W3:Y:S04]  /*6a3d0*/  LDL.LU R19, [R1+0x10c] ;  /* 0x00010c0001137983 */ /* 0x000ee80000300800 */
[----:B---3--:R-:W-:Y:S04]  /*6a3e0*/  STL.64 [R1+0x4120], R18 ;  /* 0x0041201201007387 */ /* 0x008fe80000100a00 */
[----:B--2---:R0:W-:Y:S04]  /*6a3f0*/  STL.64 [R1+0x4118], R16 ;  /* 0x0041181001007387 */ /* 0x0041e80000100a00 */
        /* <DEDUP_REMOVED lines=8> */
[----:B------:R-:W2:Y:S04]  /*6a480*/  LDL.LU R18, [R1+0x128] ;  /* 0x0001280001127983 */ /* 0x000ea80000300800 */
[----:B------:R-:W2:Y:S04]  /*6a490*/  LDL.LU R19, [R1+0x12c] ;  /* 0x00012c0001137983 */ /* 0x000ea80000300800 */
[----:B------:R-:W-:Y:S04]  /*6a4a0*/  STL.64 [R1+0x4030], R6 ;  /* 0x0040300601007387 */ /* 0x000fe80000100a00 */
[----:B------:R0:W-:Y:S04]  /*6a4b0*/  STL.64 [R1+0x4028], R4 ;  /* 0x0040280401007387 */ /* 0x0001e80000100a00 */
[----:B0-----:R-:W3:Y:S04]  /*6a4c0*/  LDL.LU R4, [R1+0x70] ;  /* 0x0000700001047983 */ /* 0x001ee80000300800 */
[----:B------:R-:W3:Y:S04]  /*6a4d0*/  LDL.LU R5, [R1+0x74] ;  /* 0x0000740001057983 */ /* 0x000ee80000300800 */
[----:B------:R-:W2:Y:S04]  /*6a4e0*/  LDL.LU R6, [R1+0x78] ;  /* 0x0000780001067983 */ /* 0x000ea80000300800 */
[----:B------:R-:W2:Y:S01]  /*6a4f0*/  LDL.LU R7, [R1+0x7c] ;  /* 0x00007c0001077983 */ /* 0x000ea20000300800 */
[C---:B----4-:R-:W-:Y:S03]  /*6a500*/  HMMA.16816.F32.BF16 R24, R8.reuse, R24, R12 ;  /* 0x000000180818723c */ /* 0x050fe6000004180c */
[----:B--2---:R-:W-:Y:S04]  /*6a510*/  STL.64 [R1+0x4048], R6 ;  /* 0x0040480601007387 */ /* 0x004fe80000100a00 */
[----:B---3--:R0:W-:Y:S04]  /*6a520*/  STL.64 [R1+0x4040], R4 ;  /* 0x0040400401007387 */ /* 0x0081e80000100a00 */
[----:B0-----:R-:W2:Y:S04]  /*6a530*/  LDL.LU R4, [R1+0x80] ;  /* 0x0000800001047983 */ /* 0x001ea80000300800 */
[----:B------:R-:W2:Y:S04]  /*6a540*/  LDL.LU R5, [R1+0x84] ;  /* 0x0000840001057983 */ /* 0x000ea80000300800 */
[----:B------:R-:W2:Y:S04]  /*6a550*/  LDL.LU R6, [R1+0x88] ;  /* 0x0000880001067983 */ /* 0x000ea80000300800 */
[----:B------:R-:W2:Y:S04]  /*6a560*/  LDL.LU R7, [R1+0x8c] ;  /* 0x00008c0001077983 */ /* 0x000ea80000300800 */
[----:B------:R-:W3:Y:S04]  /*6a570*/  LDL.LU R20, [R1+0x3c0] ;  /* 0x0003c00001147983 */ /* 0x000ee80000300800 */
[----:B------:R-:W3:Y:S04]  /*6a580*/  LDL.LU R21, [R1+0x3c4] ;  /* 0x0003c40001157983 */ /* 0x000ee80000300800 */
[----:B------:R-:W3:Y:S04]  /*6a590*/  LDL.LU R22, [R1+0x3c8] ;  /* 0x0003c80001167983 */ /* 0x000ee80000300800 */
[----:B------:R-:W3:Y:S04]  /*6a5a0*/  LDL.LU R23, [R1+0x3cc] ;  /* 0x0003cc0001177983 */ /* 0x000ee80000300800 */
[----:B------:R-:W4:Y:S04]  /*6a5b0*/  LDL.LU.64 R12, [R1+0x4140] ;  /* 0x00414000010c7983 */ /* 0x000f280000300a00 */
[----:B------:R0:W-:Y:S04]  /*6a5c0*/  STL.64 [R1+0x130], R24 ;  /* 0x0001301801007387 */ /* 0x0001e80000100a00 */
[----:B------:R1:W-:Y:S04]  /*6a5d0*/  STL.64 [R1+0x138], R26 ;  /* 0x0001381a01007387 */ /* 0x0003e80000100a00 */
[----:B0-----:R-:W2:Y:S04]  /*6a5e0*/  LDL.LU R24, [R1+0x3b0] ;  /* 0x0003b00001187983 */ /* 0x001ea80000300800 */
[----:B------:R-:W2:Y:S04]  /*6a5f0*/  LDL.LU R25, [R1+0x3b4] ;  /* 0x0003b40001197983 */ /* 0x000ea80000300800 */
[----:B-1----:R-:W2:Y:S04]  /*6a600*/  LDL.LU R26, [R1+0x3b8] ;  /* 0x0003b800011a7983 */ /* 0x002ea80000300800 */
[----:B------:R-:W2:Y:S01]  /*6a610*/  LDL.LU R27, [R1+0x3bc] ;  /* 0x0003bc00011b7983 */ /* 0x000ea20000300800 */
[----:B----4-:R-:W-:Y:S03]  /*6a620*/  HMMA.16816.F32.BF16 R12, R8, R12, R16 ;  /* 0x0000000c080c723c */ /* 0x010fe60000041810 */
[----:B------:R-:W4:Y:S04]  /*6a630*/  LDL.LU.64 R18, [R1+0x4138] ;  /* 0x0041380001127983 */ /* 0x000f280000300a00 */
[----:B------:R-:W4:-:S12]  /*6a640*/  LDL.LU.64 R16, [R1+0x4130] ;  /* 0x0041300001107983 */ /* 0x000f180000300a00 */
[----:B------:R0:W-:Y:S04]  /*6a650*/  STL.64 [R1+0x120], R12 ;  /* 0x0001200c01007387 */ /* 0x0001e80000100a00 */
[----:B------:R4:W-:Y:S04]  /*6a660*/  STL.64 [R1+0x128], R14 ;  /* 0x0001280e01007387 */ /* 0x0009e80000100a00 */
[----:B0-----:R-:W4:Y:S02]  /*6a670*/  LDL.LU.64 R12, [R1+0x4128] ;  /* 0x00412800010c7983 */ /* 0x001f240000300a00 */
[----:B----4-:R-:W-:Y:S02]  /*6a680*/  HMMA.16816.F32.BF16 R12, R8, R12, R16 ;  /* 0x0000000c080c723c */ /* 0x010fe40000041810 */
[----:B------:R-:W4:Y:S04]  /*6a690*/  LDL.LU.64 R18, [R1+0x4120] ;  /* 0x0041200001127983 */ /* 0x000f280000300a00 */
[----:B------:R-:W4:-:S13]  /*6a6a0*/  LDL.LU.64 R16, [R1+0x4118] ;  /* 0x0041180001107983 */ /* 0x000f1a0000300a00 */
        /* <DEDUP_REMOVED lines=46> */
[----:B------:R-:W4:Y:S04]  /*6a990*/  LDL.LU R18, [R1+0x4060] ;  /* 0x0040600001127983 */ /* 0x000f280000300800 */
[----:B------:R-:W2:-:S13]  /*6a9a0*/  LDL.LU.64 R16, [R1+0x4058] ;  /* 0x0040580001107983 */ /* 0x000e9a0000300a00 */
[----:B------:R-:W-:Y:S04]  /*6a9b0*/  STL.64 [R1+0x90], R12 ;  /* 0x0000900c01007387 */ /* 0x000fe80000100a00 */
[----:B------:R0:W-:Y:S04]  /*6a9c0*/  STL.64 [R1+0x98], R14 ;  /* 0x0000980e01007387 */ /* 0x0001e80000100a00 */
[----:B0-----:R-:W3:Y:S01]  /*6a9d0*/  LDL.LU.64 R14, [R1+0x4050] ;  /* 0x00405000010e7983 */ /* 0x001ee20000300a00 */
[----:B----4-:R-:W-:Y:S02]  /*6a9e0*/  IMAD.MOV.U32 R12, RZ, RZ, R18 ;  /* 0x000000ffff0c7224 */ /* 0x010fe400078e0012 */
[----:B--2---:R-:W-:Y:S01]  /*6a9f0*/  HMMA.16816.F32.BF16 R16, R8, R16, R4 ;  /* 0x000000100810723c */ /* 0x004fe20000041804 */
[----:B------:R-:W2:Y:S04]  /*6aa00*/  LDL.LU.64 R6, [R1+0x4048] ;  /* 0x0040480001067983 */ /* 0x000ea80000300a00 */
[----:B------:R-:W2:-:S14]  /*6aa10*/  LDL.LU.64 R4, [R1+0x4040] ;  /* 0x0040400001047983 */ /* 0x000e9c0000300a00 */
        /* <DEDUP_REMOVED lines=42> */
[----:B------:R-:W-:Y:S02]  /*6acc0*/  IMAD.MOV.U32 R3, RZ, RZ, R16 ;  /* 0x000000ffff037224 */ /* 0x000fe400078e0010 */
[----:B------:R-:W-:Y:S02]  /*6acd0*/  IMAD.MOV.U32 R28, RZ, RZ, R17 ;  /* 0x000000ffff1c7224 */ /* 0x000fe400078e0011 */
[----:B------:R-:W2:Y:S01]  /*6ace0*/  LDL.LU.64 R16, [R1+0x3f90] ;  /* 0x003f900001107983 */ /* 0x000ea20000300a00 */
[----:B------:R-:W-:Y:S02]  /*6acf0*/  IMAD.MOV.U32 R13, RZ, RZ, R0 ;  /* 0x000000ffff0d7224 */ /* 0x000fe400078e0000 */
[----:B------:R-:W-:Y:S02]  /*6ad00*/  IMAD.MOV.U32 R29, RZ, RZ, R18 ;  /* 0x000000ffff1d7224 */ /* 0x000fe400078e0012 */
[----:B------:R-:W-:Y:S02]  /*6ad10*/  IMAD.MOV.U32 R0, RZ, RZ, R19 ;  /* 0x000000ffff007224 */ /* 0x000fe400078e0013 */
[----:B--2---:R-:W-:Y:S01]  /*6ad20*/  HMMA.16816.F32.BF16 R16, R8, R16, R4 ;  /* 0x000000100810723c */ /* 0x004fe20000041804 */
[----:B------:R-:W2:Y:S04]  /*6ad30*/  LDL.LU.64 R6, [R1+0x3f88] ;  /* 0x003f880001067983 */ /* 0x000ea80000300a00 */
[----:B------:R-:W4:-:S14]  /*6ad40*/  LDL.LU.64 R4, [R1+0x3f80] ;  /* 0x003f800001047983 */ /* 0x000f1c0000300a00 */
[----:B------:R0:W-:Y:S04]  /*6ad50*/  STL.64 [R1], R16 ;  /* 0x0000001001007387 */ /* 0x0001e80000100a00 */
[----:B------:R3:W-:Y:S04]  /*6ad60*/  STL.64 [R1+0x8], R18 ;  /* 0x0000081201007387 */ /* 0x0007e80000100a00 */
[----:B0-----:R-:W3:Y:S02]  /*6ad70*/  LDL.LU.64 R16, [R1+0x3f78] ;  /* 0x003f780001107983 */ /* 0x001ee40000300a00 */
[----:B---3--:R-:W-:Y:S02]  /*6ad80*/  HMMA.16816.F32.BF16 R16, R8, R16, R20 ;  /* 0x000000100810723c */ /* 0x008fe40000041814 */
[----:B------:R-:W3:-:S15]  /*6ad90*/  LDL.LU.64 R20, [R1+0x3f70] ;  /* 0x003f700001147983 */ /* 0x000ede0000300a00 */
[----:B------:R-:W-:Y:S02]  /*6ada0*/  NOP ;  /* 0x0000000000007918 */ /* 0x000fe40000000000 */
[----:B------:R0:W-:Y:S04]  /*6adb0*/  STL.64 [R1+0x3cd0], R18 ;  /* 0x003cd01201007387 */ /* 0x0001e80000100a00 */
[----:B------:R-:W-:Y:S04]  /*6adc0*/  STL.64 [R1+0x3cc8], R16 ;  /* 0x003cc81001007387 */ /* 0x000fe80000100a00 */
[----:B0-----:R-:W2:Y:S04]  /*6add0*/  LDL.LU R18, [R1+0x388] ;  /* 0x0003880001127983 */ /* 0x001ea80000300800 */
[----:B------:R-:W4:Y:S01]  /*6ade0*/  LDL.LU R19, [R1+0x38c] ;  /* 0x00038c0001137983 */ /* 0x000f220000300800 */
[----:B---3--:R-:W-:Y:S03]  /*6adf0*/  HMMA.16816.F32.BF16 R20, R8, R20, R24 ;  /* 0x000000140814723c */ /* 0x008fe60000041818 */
[----:B------:R-:W4:Y:S04]  /*6ae00*/  LDL.LU.64 R26, [R1+0x3f68] ;  /* 0x003f6800011a7983 */ /* 0x000f280000300a00 */
[----:B------:R-:W4:-:S12]  /*6ae10*/  LDL.LU.64 R24, [R1+0x3f60] ;  /* 0x003f600001187983 */ /* 0x000f180000300a00 */
[----:B------:R2:W-:Y:S04]  /*6ae20*/  STL.64 [R1+0x3ce0], R22 ;  /* 0x003ce01601007387 */ /* 0x0005e80000100a00 */
[----:B------:R0:W-:Y:S01]  /*6ae30*/  STL.64 [R1+0x3cd8], R20 ;  /* 0x003cd81401007387 */ /* 0x0001e20000100a00 */
[----:B--2---:R-:W-:Y:S02]  /*6ae40*/  IMAD.MOV.U32 R22, RZ, RZ, R7 ;  /* 0x000000ffff167224 */ /* 0x004fe400078e0007 */
[----:B------:R-:W-:Y:S02]  /*6ae50*/  IMAD.MOV.U32 R23, RZ, RZ, R6 ;  /* 0x000000ffff177224 */ /* 0x000fe400078e0006 */
[----:B------:R-:W2:Y:S01]  /*6ae60*/  LDL.LU.64 R6, [R1+0x3f58] ;  /* 0x003f580001067983 */ /* 0x000ea20000300a00 */
[----:B----4-:R-:W-:Y:S03]  /*6ae70*/  HMMA.16816.F32.BF16 R24, R8, R4, R24 ;  /* 0x000000040818723c */ /* 0x010fe60000041818 */
[----:B------:R-:W2:Y:S01]  /*6ae80*/  LDL.LU.64 R4, [R1+0x3f50] ;  /* 0x003f500001047983 */ /* 0x000ea20000300a00 */
[----:B0-----:R-:W-:-:S02]  /*6ae90*/  IMAD.MOV.U32 R20, RZ, RZ, R15 ;  /* 0x000000ffff147224 */ /* 0x001fc400078e000f */
[----:B------:R-:W-:-:S13]  /*6aea0*/  IMAD.MOV.U32 R21, RZ, RZ, R14 ;  /* 0x000000ffff157224 */ /* 0x000fda00078e000e */
[----:B------:R0:W-:Y:S04]  /*6aeb0*/  STL.64 [R1+0x3cb8], R26 ;  /* 0x003cb81a01007387 */ /* 0x0001e80000100a00 */
[----:B------:R-:W-:Y:S04]  /*6aec0*/  STL.64 [R1+0x3cb0], R24 ;  /* 0x003cb01801007387 */ /* 0x000fe80000100a00 */
[----:B0-----:R-:W3:Y:S04]  /*6aed0*/  LDL.LU R26, [R1+0x398] ;  /* 0x00039800011a7983 */ /* 0x001ee80000300800 */
[----:B------:R-:W3:Y:S04]  /*6aee0*/  LDL.LU R27, [R1+0x39c] ;  /* 0x00039c00011b7983 */ /* 0x000ee80000300800 */
[----:B------:R-:W4:Y:S01]  /*6aef0*/  LDL.LU.64 R14, [R1+0x3f48] ;  /* 0x003f4800010e7983 */ /* 0x000f220000300a00 */
[----:B--2---:R-:W-:Y:S03]  /*6af00*/  HMMA.16816.F32.BF16 R4, R8, R12, R4 ;  /* 0x0000000c0804723c */ /* 0x004fe60000041804 */
[----:B------:R-:W4:Y:S04]  /*6af10*/  LDL.LU.64 R12, [R1+0x3f40] ;  /* 0x003f4000010c7983 */ /* 0x000f280000300a00 */
[----:B------:R-:W3:Y:S04]  /*6af20*/  LDL.LU R8, [R1+0x1b0] ;  /* 0x0001b00001087983 */ /* 0x000ee80000300800 */
[----:B------:R-:W3:Y:S04]  /*6af30*/  LDL.LU R9, [R1+0x1b4] ;  /* 0x0001b40001097983 */ /* 0x000ee80000300800 */
[----:B------:R-:W3:Y:S01]  /*6af40*/  LDL.LU R10, [R1+0x1b8] ;  /* 0x0001b800010a7983 */ /* 0x000ee20000300800 */
[----:B------:R-:W-:-:S03]  /*6af50*/  IMAD.MOV.U32 R11, RZ, RZ, R2 ;  /* 0x000000ffff0b7224 */ /* 0x000fc600078e0002 */
[----:B------:R-:W-:Y:S04]  /*6af60*/  STL.64 [R1+0x3cf0], R6 ;  /* 0x003cf00601007387 */ /* 0x000fe80000100a00 */
[----:B------:R4:W-:Y:S02]  /*6af70*/  STL.64 [R1+0x3ce8], R4 ;  /* 0x003ce80401007387 */ /* 0x0009e40000100a00 */
[C---:B----4-:R-:W-:Y:S08]  /*6af80*/  HMMA.16816.F32.BF16 R4, R12.reuse, R18, R20 ;  /* 0x000000120c04723c */ /* 0x050ff00000041814 */
[----:B---3--:R-:W-:Y:S11]  /*6af90*/  HMMA.16816.F32.BF16 R8, R12, R26, R8 ;  /* 0x0000001a0c08723c */ /* 0x008ff60000041808 */
[----:B------:R-:W-:Y:S08]  /*6afa0*/  STL.64 [R1+0x550], R4 ;  /* 0x0005500401007387 */ /* 0x000ff00000100a00 */
[----:B------:R-:W-:Y:S04]  /*6afb0*/  STL.64 [R1+0x560], R8 ;  /* 0x0005600801007387 */ /* 0x000fe80000100a00 */
[----:B------:R-:W-:Y:S04]  /*6afc0*/  STL.64 [R1+0x568], R10 ;  /* 0x0005680a01007387 */ /* 0x000fe80000100a00 */
[----:B------:R0:W-:Y:S04]  /*6afd0*/  STL [R1+0x558], R6 ;  /* 0x0005580601007387 */ /* 0x0001e80000100800 */
[----:B------:R-:W2:Y:S04]  /*6afe0*/  LDL.LU R18, [R1+0x1e8] ;  /* 0x0001e80001127983 */ /* 0x000ea80000300800 */
[----:B------:R-:W2:Y:S04]  /*6aff0*/  LDL.LU R19, [R1+0x1ec] ;  /* 0x0001ec0001137983 */ /* 0x000ea80000300800 */
[----:B--2---:R-:W-:Y:S04]  /*6b000*/  STL.64 [R1+0x3cf8], R18 ;  /* 0x003cf81201007387 */ /* 0x004fe80000100a00 */
[----:B------:R-:W2:Y:S04]  /*6b010*/  LDL.LU R20, [R1] ;  /* 0x0000000001147983 */ /* 0x000ea80000300800 */
[----:B------:R-:W2:Y:S04]  /*6b020*/  LDL.LU R21, [R1+0x4] ;  /* 0x0000040001157983 */ /* 0x000ea80000300800 */
[----:B------:R-:W3:Y:S04]  /*6b030*/  LDL.LU R22, [R1+0x8] ;  /* 0x0000080001167983 */ /* 0x000ee80000300800 */
[----:B------:R-:W3:Y:S01]  /*6b040*/  LDL.LU R23, [R1+0xc] ;  /* 0x00000c0001177983 */ /* 0x000ee20000300800 */
[----:B------:R-:W-:-:S03]  /*6b050*/  IMAD.MOV.U32 R2, RZ, RZ, R7 ;  /* 0x000000ffff027224 */ /* 0x000fc600078e0007 */
[----:B---3--:R1:W-:Y:S04]  /*6b060*/  STL.64 [R1+0x3d08], R22 ;  /* 0x003d081601007387 */ /* 0x0083e80000100a00 */
[----:B--2---:R-:W-:Y:S04]  /*6b070*/  STL.64 [R1+0x3d00], R20 ;  /* 0x003d001401007387 */ /* 0x004fe80000100a00 */
[----:B0-----:R-:W2:Y:S04]  /*6b080*/  LDL.LU R6, [R1+0x1f8] ;  /* 0x0001f80001067983 */ /* 0x001ea80000300800 */
[----:B------:R-:W2:Y:S04]  /*6b090*/  LDL.LU R7, [R1+0x1fc] ;  /* 0x0001fc0001077983 */ /* 0x000ea80000300800 */
[----:B--2---:R0:W-:Y:S04]  /*6b0a0*/  STL.64 [R1+0x3d10], R6 ;  /* 0x003d100601007387 */ /* 0x0041e80000100a00 */
[----:B-1----:R-:W2:Y:S04]  /*6b0b0*/  LDL.LU R22, [R1+0x208] ;  /* 0x0002080001167983 */ /* 0x002ea80000300800 */
[----:B------:R-:W2:Y:S04]  /*6b0c0*/  LDL.LU R23, [R1+0x20c] ;  /* 0x00020c0001177983 */ /* 0x000ea80000300800 */
[----:B--2---:R1:W-:Y:S04]  /*6b0d0*/  STL.64 [R1+0x3d18], R22 ;  /* 0x003d181601007387 */ /* 0x0043e80000100a00 */
[----:B------:R-:W2:Y:S04]  /*6b0e0*/  LDL.LU R4, [R1+0x20] ;  /* 0x0000200001047983 */ /* 0x000ea80000300800 */
[----:B------:R-:W2:Y:S04]  /*6b0f0*/  LDL.LU R5, [R1+0x24] ;  /* 0x0000240001057983 */ /* 0x000ea80000300800 */
[----:B0-----:R-:W3:Y:S04]  /*6b100*/  LDL.LU R6, [R1+0x28] ;  /* 0x0000280001067983 */ /* 0x001ee80000300800 */
[----:B------:R-:W3:Y:S04]  /*6b110*/  LDL.LU R7, [R1+0x2c] ;  /* 0x00002c0001077983 */ /* 0x000ee80000300800 */
[----:B---3--:R-:W-:Y:S04]  /*6b120*/  STL.64 [R1+0x3d28], R6 ;  /* 0x003d280601007387 */ /* 0x008fe80000100a00 */
[----:B--2---:R0:W-:Y:S04]  /*6b130*/  STL.64 [R1+0x3d20], R4 ;  /* 0x003d200401007387 */ /* 0x0041e80000100a00 */
[----:B-1----:R-:W2:Y:S04]  /*6b140*/  LDL.LU R22, [R1+0x218] ;  /* 0x0002180001167983 */ /* 0x002ea80000300800 */
[----:B------:R-:W2:Y:S04]  /*6b150*/  LDL.LU R23, [R1+0x21c] ;  /* 0x00021c0001177983 */ /* 0x000ea80000300800 */
[----:B--2---:R1:W-:Y:S04]  /*6b160*/  STL.64 [R1+0x3d30], R22 ;  /* 0x003d301601007387 */ /* 0x0043e80000100a00 */
[----:B0-----:R-:W2:Y:S04]  /*6b170*/  LDL.LU R4, [R1+0x30] ;  /* 0x0000300001047983 */ /* 0x001ea80000300800 */
[----:B------:R-:W2:Y:S04]  /*6b180*/  LDL.LU R5, [R1+0x34] ;  /* 0x0000340001057983 */ /* 0x000ea80000300800 */
[----:B------:R-:W3:Y:S04]  /*6b190*/  LDL.LU R6, [R1+0x38] ;  /* 0x0000380001067983 */ /* 0x000ee80000300800 */
        /* <DEDUP_REMOVED lines=11> */
[----:B--2---:R-:W-:Y:S04]  /*6b250*/  STL.64 [R1+0x3d50], R4 ;  /* 0x003d500401007387 */ /* 0x004fe80000100a00 */
[----:B-1----:R-:W2:Y:S04]  /*6b260*/  LDL.LU R22, [R1+0x238] ;  /* 0x0002380001167983 */ /* 0x002ea80000300800 */
[----:B------:R-:W2:Y:S04]  /*6b270*/  LDL.LU R23, [R1+0x23c] ;  /* 0x00023c0001177983 */ /* 0x000ea80000300800 */
[----:B--2---:R0:W-:Y:S04]  /*6b280*/  STL.64 [R1+0x3d60], R22 ;  /* 0x003d601601007387 */ /* 0x0041e80000100a00 */
[----:B0-----:R-:W2:Y:S04]  /*6b290*/  LDL.LU R22, [R1+0x248] ;  /* 0x0002480001167983 */ /* 0x001ea80000300800 */
[----:B------:R-:W2:Y:S04]  /*6b2a0*/  LDL.LU R23, [R1+0x24c] ;  /* 0x00024c0001177983 */ /* 0x000ea80000300800 */
[----:B--2---:R0:W-:Y:S04]  /*6b2b0*/  STL.64 [R1+0x3d78], R22 ;  /* 0x003d781601007387 */ /* 0x0041e80000100a00 */
[----:B------:R-:W2:Y:S04]  /*6b2c0*/  LDL.LU R4, [R1+0x50] ;  /* 0x0000500001047983 */ /* 0x000ea80000300800 */
[----:B------:R-:W2:Y:S04]  /*6b2d0*/  LDL.LU R5, [R1+0x54] ;  /* 0x0000540001057983 */ /* 0x000ea80000300800 */
[----:B------:R-:W3:Y:S04]  /*6b2e0*/  LDL.LU R6, [R1+0x58] ;  /* 0x0000580001067983 */ /* 0x000ee80000300800 */
[----:B------:R-:W3:Y:S04]  /*6b2f0*/  LDL.LU R7, [R1+0x5c] ;  /* 0x00005c0001077983 */ /* 0x000ee80000300800 */
        /* <DEDUP_REMOVED lines=8> */
[----:B------:R-:W3:Y:S04]  /*6b380*/  LDL.LU R7, [R1+0x6c] ;  /* 0x00006c0001077983 */ /* 0x000ee80000300800 */
[----:B------:R-:W4:Y:S04]  /*6b390*/  LDL.LU R22, [R1+0x268] ;  /* 0x0002680001167983 */ /* 0x000f280000300800 */
        /* <DEDUP_REMOVED lines=28> */
[----:B----4-:R0:W-:Y:S04]  /*6b560*/  STL.64 [R1+0x3df0], R22 ;  /* 0x003df01601007387 */ /* 0x0101e80000100a00 */
        /* <DEDUP_REMOVED lines=107> */
[----:B------:R-:W4:Y:S04]  /*6bc20*/  LDL.LU R20, [R1+0x190] ;  /* 0x0001900001147983 */ /* 0x000f280000300800 */
[----:B------:R-:W4:Y:S04]  /*6bc30*/  LDL.LU R21, [R1+0x194] ;  /* 0x0001940001157983 */ /* 0x000f280000300800 */
[----:B------:R-:W4:Y:S04]  /*6bc40*/  LDL.LU R22, [R1+0x198] ;  /* 0x0001980001167983 */ /* 0x000f280000300800 */
[----:B------:R-:W4:Y:S04]  /*6bc50*/  LDL.LU R23, [R1+0x19c] ;  /* 0x00019c0001177983 */ /* 0x000f280000300800 */
        /* <DEDUP_REMOVED lines=17> */
[----:B------:R-:W3:Y:S01]  /*6bd70*/  LDL.LU R7, [R1+0x17c] ;  /* 0x00017c0001077983 */ /* 0x000ee20000300800 */
[----:B------:R-:W-:-:S02]  /*6bd80*/  IMAD.MOV.U32 R16, RZ, RZ, R3 ;  /* 0x000000ffff107224 */ /* 0x000fc400078e0003 */
[----:B------:R-:W-:Y:S02]  /*6bd90*/  IMAD.MOV.U32 R17, RZ, RZ, R28 ;  /* 0x000000ffff117224 */ /* 0x000fe400078e001c */
[----:B------:R-:W-:Y:S02]  /*6bda0*/  IMAD.MOV.U32 R18, RZ, RZ, R29 ;  /* 0x000000ffff127224 */ /* 0x000fe400078e001d */
[----:B------:R-:W-:Y:S01]  /*6bdb0*/  IMAD.MOV.U32 R19, RZ, RZ, R0 ;  /* 0x000000ffff137224 */ /* 0x000fe200078e0000 */
[C---:B----4-:R-:W-:Y:S01]  /*6bdc0*/  HMMA.16816.F32.BF16 R24, R12.reuse, R26, R20 ;  /* 0x0000001a0c18723c */ /* 0x050fe20000041814 */
[----:B---3--:R-:W-:Y:S04]  /*6bdd0*/  STL.64 [R1+0x3f20], R6 ;  /* 0x003f200601007387 */ /* 0x008fe80000100a00 */
[----:B--2---:R0:W-:Y:S04]  /*6bde0*/  STL.64 [R1+0x3f18], R4 ;  /* 0x003f180401007387 */ /* 0x0041e80000100a00 */
[----:B0-----:R-:W2:Y:S04]  /*6bdf0*/  LDL.LU R4, [R1+0x180] ;  /* 0x0001800001047983 */ /* 0x001ea80000300800 */
[----:B------:R-:W2:Y:S04]  /*6be00*/  LDL.LU R5, [R1+0x184] ;  /* 0x0001840001057983 */ /* 0x000ea80000300800 */
[----:B------:R-:W2:Y:S04]  /*6be10*/  LDL.LU R6, [R1+0x188] ;  /* 0x0001880001067983 */ /* 0x000ea80000300800 */
[----:B------:R-:W2:Y:S04]  /*6be20*/  LDL.LU R7, [R1+0x18c] ;  /* 0x00018c0001077983 */ /* 0x000ea80000300800 */
[----:B------:R-:W3:Y:S04]  /*6be30*/  LDL.LU R3, [R1+0x3f3c] ;  /* 0x003f3c0001037983 */ /* 0x000ee80000300800 */
[----:B------:R-:W4:Y:S04]  /*6be40*/  LDL.LU R28, [R1+0x3f38] ;  /* 0x003f3800011c7983 */ /* 0x000f280000300800 */
[----:B------:R-:W2:Y:S04]  /*6be50*/  LDL.LU R29, [R1+0x3f34] ;  /* 0x003f3400011d7983 */ /* 0x000ea80000300800 */
[----:B------:R-:W2:Y:S04]  /*6be60*/  LDL.LU R0, [R1+0x3f30] ;  /* 0x003f300001007983 */ /* 0x000ea80000300800 */
[----:B------:R-:W2:Y:S04]  /*6be70*/  LDL.LU R10, [R1+0x1d8] ;  /* 0x0001d800010a7983 */ /* 0x000ea80000300800 */
[----:B------:R-:W2:Y:S04]  /*6be80*/  LDL.LU R11, [R1+0x1dc] ;  /* 0x0001dc00010b7983 */ /* 0x000ea80000300800 */
[----:B------:R-:W-:Y:S04]  /*6be90*/  STL [R1+0x3ca8], R2 ;  /* 0x003ca80201007387 */ /* 0x000fe80000100800 */
[----:B------:R-:W2:Y:S04]  /*6bea0*/  LDL.LU.64 R22, [R1+0x3f28] ;  /* 0x003f280001167983 */ /* 0x000ea80000300a00 */
[----:B------:R-:W-:Y:S04]  /*6beb0*/  STL.64 [R1+0x540], R24 ;  /* 0x0005401801007387 */ /* 0x000fe80000100a00 */
[----:B------:R0:W-:Y:S04]  /*6bec0*/  STL.64 [R1+0x548], R26 ;  /* 0x0005481a01007387 */ /* 0x0001e80000100a00 */
[----:B0-----:R-:W3:Y:S04]  /*6bed0*/  LDL.LU R26, [R1+0x1c8] ;  /* 0x0001c800011a7983 */ /* 0x001ee80000300800 */
[----:B------:R-:W3:Y:S01]  /*6bee0*/  LDL.LU R27, [R1+0x1cc] ;  /* 0x0001cc00011b7983 */ /* 0x000ee20000300800 */
[----:B--2---:R-:W-:Y:S03]  /*6bef0*/  HMMA.16816.F32.BF16 R20, R12, R22, R4 ;  /* 0x000000160c14723c */ /* 0x004fe60000041804 */
[----:B------:R-:W2:Y:S04]  /*6bf00*/  LDL.LU.64 R6, [R1+0x3f20] ;  /* 0x003f200001067983 */ /* 0x000ea80000300a00 */
[----:B------:R-:W2:-:S12]  /*6bf10*/  LDL.LU.64 R4, [R1+0x3f18] ;  /* 0x003f180001047983 */ /* 0x000e980000300a00 */
[----:B------:R-:W-:Y:S01]  /*6bf20*/  STL.64 [R1+0x530], R20 ;  /* 0x0005301401007387 */ /* 0x000fe20000100a00 */
[----:B------:R-:W-:-:S03]  /*6bf30*/  IMAD.MOV.U32 R2, RZ, RZ, R22 ;  /* 0x000000ffff027224 */ /* 0x000fc600078e0016 */
[----:B------:R0:W-:Y:S04]  /*6bf40*/  STL [R1+0x53c], R23 ;  /* 0x00053c1701007387 */ /* 0x0001e80000100800 */
        /* <DEDUP_REMOVED lines=128> */
[----:B------:R-:W2:-:S15]  /*6c750*/  LDL.LU.64 R6, [R1+0x3d10] ;  /* 0x003d100001067983 */ /* 0x000e9e0000300a00 */
[----:B------:R-:W-:Y:S02]  /*6c760*/  NOP ;  /* 0x0000000000007918 */ /* 0x000fe40000000000 */
[----:B------:R-:W-:Y:S04]  /*6c770*/  STL.64 [R1+0x3d0], R20 ;  /* 0x0003d01401007387 */ /* 0x000fe80000100a00 */
[----:B------:R0:W-:Y:S04]  /*6c780*/  STL.64 [R1+0x3d8], R22 ;  /* 0x0003d81601007387 */ /* 0x0001e80000100a00 */
[----:B0-----:R-:W3:Y:S04]  /*6c790*/  LDL.LU.64 R22, [R1+0x3d08] ;  /* 0x003d080001167983 */ /* 0x001ee80000300a00 */
[----:B------:R-:W3:Y:S01]  /*6c7a0*/  LDL.LU.64 R20, [R1+0x3d00] ;  /* 0x003d000001147983 */ /* 0x000ee20000300a00 */
[----:B--2---:R-:W-:Y:S03]  /*6c7b0*/  HMMA.16816.F32.BF16 R4, R12, R6, R16 ;  /* 0x000000060c04723c */ /* 0x004fe60000041810 */
[----:B------:R-:W3:-:S15]  /*6c7c0*/  LDL.LU.64 R18, [R1+0x3cf8] ;  /* 0x003cf80001127983 */ /* 0x000ede0000300a00 */
[----:B------:R-:W-:Y:S01]  /*6c7d0*/  NOP ;  /* 0x0000000000007918 */ /* 0x000fe20000000000 */
[----:B------:R-:W-:Y:S04]  /*6c7e0*/  STL.64 [R1+0x3c0], R4 ;  /* 0x0003c00401007387 */ /* 0x000fe80000100a00 */
[----:B------:R0:W-:Y:S04]  /*6c7f0*/  STL.64 [R1+0x3c8], R6 ;  /* 0x0003c80601007387 */ /* 0x0001e80000100a00 */
[----:B0-----:R-:W2:Y:S04]  /*6c800*/  LDL.LU.64 R6, [R1+0x3cf0] ;  /* 0x003cf00001067983 */ /* 0x001ea80000300a00 */
[----:B------:R-:W2:Y:S01]  /*6c810*/  LDL.LU.64 R4, [R1+0x3ce8] ;  /* 0x003ce80001047983 */ /* 0x000ea20000300a00 */
[----:B---3--:R-:W-:Y:S03]  /*6c820*/  HMMA.16816.F32.BF16 R16, R12, R18, R20 ;  /* 0x000000120c10723c */ /* 0x008fe60000041814 */
[----:B------:R-:W3:Y:S04]  /*6c830*/  LDL.LU.64 R22, [R1+0x3ce0] ;  /* 0x003ce00001167983 */ /* 0x000ee80000300a00 */
[----:B------:R-:W3:-:S12]  /*6c840*/  LDL.LU.64 R20, [R1+0x3cd8] ;  /* 0x003cd80001147983 */ /* 0x000ed80000300a00 */
[----:B------:R-:W-:Y:S04]  /*6c850*/  STL.64 [R1+0x3b0], R16 ;  /* 0x0003b01001007387 */ /* 0x000fe80000100a00 */
[----:B------:R0:W-:Y:S04]  /*6c860*/  STL.64 [R1+0x3b8], R18 ;  /* 0x0003b81201007387 */ /* 0x0001e80000100a00 */
[----:B0-----:R-:W2:Y:S04]  /*6c870*/  LDL.LU.64 R18, [R1+0x3cd0] ;  /* 0x003cd00001127983 */ /* 0x001ea80000300a00 */
[----:B------:R-:W2:Y:S01]  /*6c880*/  LDL.LU.64 R16, [R1+0x3cc8] ;  /* 0x003cc80001107983 */ /* 0x000ea20000300a00 */
[C---:B---3--:R-:W-:Y:S08]  /*6c890*/  HMMA.16816.F32.BF16 R20, R12.reuse, R26, R20 ;  /* 0x0000001a0c14723c */ /* 0x048ff00000041814 */
[----:B--2---:R-:W-:Y:S01]  /*6c8a0*/  HMMA.16816.F32.BF16 R8, R12, R10, R16 ;  /* 0x0000000a0c08723c */ /* 0x004fe20000041810 */
[----:B------:R-:W-:-:S02]  /*6c8b0*/  IMAD.MOV.U32 R18, RZ, RZ, R0 ;  /* 0x000000ffff127224 */ /* 0x000fc400078e0000 */
[----:B------:R-:W2:-:S15]  /*6c8c0*/  LDL.LU R0, [R1+0x3cc0] ;  /* 0x003cc00001007983 */ /* 0x000e9e0000300800 */
[----:B------:R-:W-:Y:S01]  /*6c8d0*/  NOP ;  /* 0x0000000000007918 */ /* 0x000fe20000000000 */
[----:B------:R-:W-:Y:S04]  /*6c8e0*/  STL [R1+0x3b20], R11 ;  /* 0x003b200b01007387 */ /* 0x000fe80000100800 */
[----:B------:R-:W3:Y:S04]  /*6c8f0*/  LDL.LU.64 R26, [R1+0x3cb8] ;  /* 0x003cb800011a7983 */ /* 0x000ee80000300a00 */
[----:B------:R-:W3:Y:S04]  /*6c900*/  LDL.LU.64 R24, [R1+0x3cb0] ;  /* 0x003cb00001187983 */ /* 0x000ee80000300a00 */
[----:B------:R-:W-:Y:S04]  /*6c910*/  STL.64 [R1+0x1c0], R20 ;  /* 0x0001c01401007387 */ /* 0x000fe80000100a00 */
[----:B------:R0:W-:Y:S04]  /*6c920*/  STL.64 [R1+0x1c8], R22 ;  /* 0x0001c81601007387 */ /* 0x0001e80000100a00 */
[----:B0-----:R-:W2:Y:S01]  /*6c930*/  LDL R23, [R1+0x594] ;  /* 0x0005940001177983 */ /* 0x001ea20000100800 */
[----:B------:R-:W-:-:S07]  /*6c940*/  IMAD.MOV.U32 R19, RZ, RZ, R29 ;  /* 0x000000ffff137224 */ /* 0x000fce00078e001d */
[----:B---3--:R-:W-:Y:S01]  /*6c950*/  HMMA.16816.F32.BF16 R16, R12, R18, R24 ;  /* 0x000000120c10723c */ /* 0x008fe20000041818 */
[----:B----4-:R-:W-:Y:S02]  /*6c960*/  IMAD.MOV.U32 R26, RZ, RZ, R28 ;  /* 0x000000ffff1a7224 */ /* 0x010fe400078e001c */
[----:B------:R-:W-:-:S07]  /*6c970*/  IMAD.MOV.U32 R27, RZ, RZ, R3 ;  /* 0x000000ffff1b7224 */ /* 0x000fce00078e0003 */
[----:B------:R-:W-:Y:S01]  /*6c980*/  HMMA.16816.F32.BF16 R4, R12, R26, R4 ;  /* 0x0000001a0c04723c */ /* 0x000fe20000041804 */
[----:B--2---:R-:W-:Y:S04]  /*6c990*/  LDSM.16.M88.4 R12, [R0+UR6+0x5080] ;  /* 0x00508006000c783b */ /* 0x004fe80008000200 */
[----:B------:R-:W0:Y:S04]  /*6c9a0*/  LDSM.16.MT88.4 R24, [R23+0x20800] ;  /* 0x020800001718783b */ /* 0x000e280000004200 */
[----:B------:R-:W-:Y:S04]  /*6c9b0*/  STL.64 [R1+0x3b08], R18 ;  /* 0x003b081201007387 */ /* 0x000fe80000100a00 */
[----:B------:R-:W-:Y:S04]  /*6c9c0*/  STL.64 [R1+0x3b00], R16 ;  /* 0x003b001001007387 */ /* 0x000fe80000100a00 */
[----:B0-----:R-:W-:Y:S04]  /*6c9d0*/  STL.64 [R1+0x3ca0], R26 ;  /* 0x003ca01a01007387 */ /* 0x001fe80000100a00 */
[----:B------:R-:W-:Y:S04]  /*6c9e0*/  STL.64 [R1+0x1b0], R4 ;  /* 0x0001b00401007387 */ /* 0x000fe80000100a00 */
[----:B------:R-:W-:Y:S04]  /*6c9f0*/  STL.64 [R1+0x1b8], R6 ;  /* 0x0001b80601007387 */ /* 0x000fe80000100a00 */
[----:B------:R-:W0:Y:S04]  /*6ca00*/  LDSM.16.M88.4 R4, [R0+UR6+0x80] ;  /* 0x000080060004783b */ /* 0x000e280008000200 */
[----:B------:R-:W-:Y:S01]  /*6ca10*/  STL.64 [R1+0x3c98], R24 ;  /* 0x003c981801007387 */ /* 0x000fe20000100a00 */
[----:B0-----:R-:W-:-:S03]  /*6ca20*/  IMAD.MOV.U32 R17, RZ, RZ, R4 ;  /* 0x000000ffff117224 */ /* 0x001fc600078e0004 */
[----:B------:R-:W-:Y:S01]  /*6ca30*/  STL.64 [R1+0x3a8], R6 ;  /* 0x0003a80601007387 */ /* 0x000fe20000100a00 */
[----:B------:R-:W-:-:S03]  /*6ca40*/  IMAD.MOV.U32 R16, RZ, RZ, R5 ;  /* 0x000000ffff107224 */ /* 0x000fc600078e0005 */
[----:B------:R-:W0:Y:S02]  /*6ca50*/  LDSM.16.M88.4 R4, [R0+UR6+0x1080] ;  /* 0x001080060004783b */ /* 0x000e240008000200 */
[----:B0-----:R-:W-:Y:S02]  /*6ca60*/  IMAD.MOV.U32 R24, RZ, RZ, R4 ;  /* 0x000000ffff187224 */ /* 0x001fe400078e0004 */
[----:B------:R-:W-:Y:S01]  /*6ca70*/  STL [R1+0x39c], R7 ;  /* 0x00039c0701007387 */ /* 0x000fe20000100800 */
[----:B------:R-:W-:Y:S02]  /*6ca80*/  IMAD.MOV.U32 R22, RZ, RZ, R5 ;  /* 0x000000ffff167224 */ /* 0x000fe400078e0005 */
[----:B------:R-:W-:Y:S02]  /*6ca90*/  IMAD.MOV.U32 R11, RZ, RZ, R6 ;  /* 0x000000ffff0b7224 */ /* 0x000fe400078e0006 */
        /* <DEDUP_REMOVED lines=15> */
[----:B------:R-:W-:Y:S04]  /*6cb90*/  STL.64 [R1+0x350], R12 ;  /* 0x0003500c01007387 */ /* 0x000fe80000100a00 */
[----:B------:R-:W-:Y:S04]  /*6cba0*/  STL.64 [R1+0x358], R14 ;  /* 0x0003580e01007387 */ /* 0x000fe80000100a00 */
[----:B------:R-:W2:Y:S04]  /*6cbb0*/  LDSM.16.M88.4 R12, [R0+UR6+0x8080] ;  /* 0x00808006000c783b */ /* 0x000ea80008000200 */
[----:B0-----:R-:W-:Y:S04]  /*6cbc0*/  STL.64 [R1+0x340], R4 ;  /* 0x0003400401007387 */ /* 0x001fe80000100a00 */
[----:B------:R-:W-:Y:S04]  /*6cbd0*/  STL.64 [R1+0x348], R6 ;  /* 0x0003480601007387 */ /* 0x000fe80000100a00 */
[----:B------:R-:W0:Y:S04]  /*6cbe0*/  LDSM.16.M88.4 R4, [R0+UR6+0x9080] ;  /* 0x009080060004783b */ /* 0x000e280008000200 */
[----:B-1----:R-:W-:Y:S04]  /*6cbf0*/  STL.64 [R1+0x330], R8 ;  /* 0x0003300801007387 */ /* 0x002fe80000100a00 */
[----:B------:R-:W-:Y:S04]  /*6cc00*/  STL.64 [R1+0x338], R10 ;  /* 0x0003380a01007387 */ /* 0x000fe80000100a00 */
[----:B------:R-:W1:Y:S04]  /*6cc10*/  LDSM.16.M88.4 R8, [R0+UR6+0xa080] ;  /* 0x00a080060008783b */ /* 0x000e680008000200 */
[----:B--2---:R-:W-:Y:S04]  /*6cc20*/  STL.64 [R1+0x320], R12 ;  /* 0x0003200c01007387 */ /* 0x004fe80000100a00 */
        /* <DEDUP_REMOVED lines=31> */
[----:B------:R-:W-:Y:S04]  /*6ce20*/  LDSM.16.M88.4 R4, [R0+UR6+0x15080] ;  /* 0x015080060004783b */ /* 0x000fe80008000200 */
[----:B-1----:R-:W-:Y:S04]  /*6ce30*/  STL.64 [R1+0x270], R8 ;  /* 0x0002700801007387 */ /* 0x002fe80000100a00 */
[----:B------:R-:W-:Y:S04]  /*6ce40*/  STL.64 [R1+0x278], R10 ;  /* 0x0002780a01007387 */ /* 0x000fe80000100a00 */
[----:B------:R-:W0:Y:S04]  /*6ce50*/  LDSM.16.M88.4 R8, [R0+UR6+0x16080] ;  /* 0x016080060008783b */ /* 0x000e280008000200 */
[----:B--2---:R-:W-:Y:S04]  /*6ce60*/  STL.64 [R1+0x260], R12 ;  /* 0x0002600c01007387 */ /* 0x004fe80000100a00 */
[----:B------:R-:W-:Y:S04]  /*6ce70*/  STL.64 [R1+0x268], R14 ;  /* 0x0002680e01007387 */ /* 0x000fe80000100a00 */
[----:B------:R-:W1:Y:S04]  /*6ce80*/  LDSM.16.M88.4 R12, [R0+UR6+0x17080] ;  /* 0x01708006000c783b */ /* 0x000e680008000200 */
[----:B0-----:R-:W-:Y:S04]  /*6ce90*/  STL [R1+0x3b94], R8 ;  /* 0x003b940801007387 */ /* 0x001fe80000100800 */
[----:B------:R-:W-:Y:S04]  /*6cea0*/  STL.64 [R1+0x250], R4 ;  /* 0x0002500401007387 */ /* 0x000fe80000100a00 */
[----:B------:R-:W-:Y:S04]  /*6ceb0*/  STL.64 [R1+0x258], R6 ;  /* 0x0002580601007387 */ /* 0x000fe80000100a00 */
[----:B------:R-:W0:Y:S04]  /*6cec0*/  LDSM.16.M88.4 R4, [R0+UR6+0x18080] ;  /* 0x018080060004783b */ /* 0x000e280008000200 */
[----:B------:R2:W-:Y:S04]  /*6ced0*/  STL [R1+0x3b90], R9 ;  /* 0x003b900901007387 */ /* 0x0005e80000100800 */
[----:B-1----:R-:W-:Y:S04]  /*6cee0*/  STL.64 [R1+0x230], R12 ;  /* 0x0002300c01007387 */ /* 0x002fe80000100a00 */
[----:B------:R-:W-:Y:S04]  /*6cef0*/  STL.64 [R1+0x238], R14 ;  /* 0x0002380e01007387 */ /* 0x000fe80000100a00 */
[----:B------:R-:W-:Y:S01]  /*6cf00*/  LDSM.16.M88.4 R12, [R0+UR6+0x1a080] ;  /* 0x01a08006000c783b */ /* 0x000fe20008000200 */
[----:B0-----:R-:W-:-:S03]  /*6cf10*/  IMAD.MOV.U32 R8, RZ, RZ, R4 ;  /* 0x000000ffff087224 */ /* 0x001fc600078e0004 */
[----:B------:R-:W-:Y:S01]  /*6cf20*/  STL.64 [R1+0x228], R6 ;  /* 0x0002280601007387 */ /* 0x000fe20000100a00 */
[----:B--2---:R-:W-:-:S03]  /*6cf30*/  IMAD.MOV.U32 R9, RZ, RZ, R5 ;  /* 0x000000ffff097224 */ /* 0x004fc600078e0005 */
[----:B------:R-:W0:Y:S04]  /*6cf40*/  LDSM.16.M88.4 R4, [R0+UR6+0x19080] ;  /* 0x019080060004783b */ /* 0x000e280008000200 */
[----:B------:R-:W-:Y:S04]  /*6cf50*/  STL.64 [R1+0x248], R10 ;  /* 0x0002480a01007387 */ /* 0x000fe80000100a00 */
[----:B------:R-:W-:Y:S04]  /*6cf60*/  STL.64 [R1+0x3b98], R8 ;  /* 0x003b980801007387 */ /* 0x000fe80000100a00 */
[----:B------:R-:W1:Y:S04]  /*6cf70*/  LDSM.16.M88.4 R8, [R0+UR6+0x1c080] ;  /* 0x01c080060008783b */ /* 0x000e680008000200 */
[----:B0-----:R-:W-:Y:S04]  /*6cf80*/  STL.64 [R1+0x210], R4 ;  /* 0x0002100401007387 */ /* 0x001fe80000100a00 */
[----:B------:R-:W-:Y:S04]  /*6cf90*/  STL.64 [R1+0x218], R6 ;  /* 0x0002180601007387 */ /* 0x000fe80000100a00 */
[----:B------:R-:W-:Y:S04]  /*6cfa0*/  STL.64 [R1+0x200], R12 ;  /* 0x0002000c01007387 */ /* 0x000fe80000100a00 */
[----:B------:R-:W-:Y:S01]  /*6cfb0*/  STL.64 [R1+0x208], R14 ;  /* 0x0002080e01007387 */ /* 0x000fe20000100a00 */
[----:B-1----:R-:W-:-:S02]  /*6cfc0*/  IMAD.MOV.U32 R19, RZ, RZ, R8 ;  /* 0x000000ffff137224 */ /* 0x002fc400078e0008 */
[----:B------:R-:W-:Y:S01]  /*6cfd0*/  IMAD.MOV.U32 R18, RZ, RZ, R9 ;  /* 0x000000ffff127224 */ /* 0x000fe200078e0009 */
[----:B------:R-:W0:Y:S04]  /*6cfe0*/  LDSM.16.M88.4 R4, [R0+UR6+0x1b080] ;  /* 0x01b080060004783b */ /* 0x000e280008000200 */
[----:B------:R-:W-:Y:S04]  /*6cff0*/  STL.64 [R1+0x1e8], R10 ;  /* 0x0001e80a01007387 */ /* 0x000fe80000100a00 */
[----:B------:R-:W1:Y:S04]  /*6d000*/  LDSM.16.M88.4 R12, [R0+UR6+0x1d080] ;  /* 0x01d08006000c783b */ /* 0x000e680008000200 */
[----:B------:R-:W2:Y:S04]  /*6d010*/  LDSM.16.M88.4 R8, [R0+UR6+0x1e080] ;  /* 0x01e080060008783b */ /* 0x000ea80008000200 */
[----:B0-----:R2:W-:Y:S04]  /*6d020*/  STL.64 [R1+0x1f8], R6 ;  /* 0x0001f80601007387 */ /* 0x0015e80000100a00 */
[----:B------:R-:W-:Y:S01]  /*6d030*/  STL.64 [R1+0x3b38], R4 ;  /* 0x003b380401007387 */ /* 0x000fe20000100a00 */
[----:B-1----:R-:W-:-:S02]  /*6d040*/  IMAD.MOV.U32 R28, RZ, RZ, R15 ;  /* 0x000000ffff1c7224 */ /* 0x002fc400078e000f */
[----:B--2---:R-:W-:Y:S02]  /*6d050*/  IMAD.MOV.U32 R7, RZ, RZ, R8 ;  /* 0x000000ffff077224 */ /* 0x004fe400078e0008 */
[----:B------:R-:W-:Y:S02]  /*6d060*/  IMAD.MOV.U32 R6, RZ, RZ, R9 ;  /* 0x000000ffff067224 */ /* 0x000fe400078e0009 */
[----:B------:R-:W-:Y:S02]  /*6d070*/  IMAD.MOV.U32 R8, RZ, RZ, R26 ;  /* 0x000000ffff087224 */ /* 0x000fe400078e001a */
[----:B------:R-:W-:Y:S01]  /*6d080*/  IMAD.MOV.U32 R9, RZ, RZ, R25 ;  /* 0x000000ffff097224 */ /* 0x000fe200078e0019 */
[----:B------:R-:W-:Y:S04]  /*6d090*/  STL [R1+0x39d8], R28 ;  /* 0x0039d81c01007387 */ /* 0x000fe80000100800 */
[----:B------:R0:W-:Y:S02]  /*6d0a0*/  STL.64 [R1+0x3c78], R8 ;  /* 0x003c780801007387 */ /* 0x0001e40000100a00 */
[----:B0-----:R-:W-:-:S02]  /*6d0b0*/  IMAD.MOV.U32 R8, RZ, RZ, R24 ;  /* 0x000000ffff087224 */ /* 0x001fc400078e0018 */
[----:B------:R-:W-:Y:S01]  /*6d0c0*/  IMAD.MOV.U32 R9, RZ, RZ, R22 ;  /* 0x000000ffff097224 */ /* 0x000fe200078e0016 */
[----:B------:R-:W0:Y:S04]  /*6d0d0*/  LDSM.16.M88.4 R24, [R0+UR6+0x1f080] ;  /* 0x01f080060018783b */ /* 0x000e280008000200 */
[----:B------:R-:W-:Y:S04]  /*6d0e0*/  STL.64 [R1+0x3c90], R8 ;  /* 0x003c900801007387 */ /* 0x000fe80000100a00 */
[----:B------:R1:W-:Y:S04]  /*6d0f0*/  STL.64 [R1+0x3b88], R6 ;  /* 0x003b880601007387 */ /* 0x0003e80000100a00 */
[----:B------:R-:W2:Y:S04]  /*6d100*/  LDL.LU R4, [R1+0x530] ;  /* 0x0005300001047983 */ /* 0x000ea80000300800 */
[----:B------:R-:W2:Y:S01]  /*6d110*/  LDL.LU R5, [R1+0x534] ;  /* 0x0005340001057983 */ /* 0x000ea20000300800 */
[----:B-1----:R-:W-:-:S03]  /*6d120*/  IMAD.MOV.U32 R6, RZ, RZ, R2 ;  /* 0x000000ffff067224 */ /* 0x002fc600078e0002 */
[----:B------:R-:W3:Y:S04]  /*6d130*/  LDL.LU R2, [R1+0x3ca8] ;  /* 0x003ca80001027983 */ /* 0x000ee80000300800 */
[----:B------:R-:W4:Y:S01]  /*6d140*/  LDL.LU R7, [R1+0x53c] ;  /* 0x00053c0001077983 */ /* 0x000f220000300800 */
[----:B------:R-:W-:Y:S02]  /*6d150*/  IMAD.MOV.U32 R3, RZ, RZ, R11 ;  /* 0x000000ffff037224 */ /* 0x000fe400078e000b */
[----:B------:R-:W-:Y:S02]  /*6d160*/  IMAD.MOV.U32 R29, RZ, RZ, R10 ;  /* 0x000000ffff1d7224 */ /* 0x000fe400078e000a */
[----:B------:R-:W-:Y:S02]  /*6d170*/  IMAD.MOV.U32 R8, RZ, RZ, R17 ;  /* 0x000000ffff087224 */ /* 0x000fe400078e0011 */
[----:B------:R-:W-:-:S02]  /*6d180*/  IMAD.MOV.U32 R9, RZ, RZ, R16 ;  /* 0x000000ffff097224 */ /* 0x000fc400078e0010 */
[----:B0-----:R-:W-:Y:S02]  /*6d190*/  IMAD.MOV.U32 R17, RZ, RZ, R24 ;  /* 0x000000ffff117224 */ /* 0x001fe400078e0018 */
[----:B------:R-:W-:Y:S02]  /*6d1a0*/  IMAD.MOV.U32 R16, RZ, RZ, R25 ;  /* 0x000000ffff107224 */ /* 0x000fe400078e0019 */
[----:B------:R-:W-:Y:S01]  /*6d1b0*/  IMAD.MOV.U32 R0, RZ, RZ, R27 ;  /* 0x000000ffff007224 */ /* 0x000fe200078e001b */
[----:B----4-:R3:W-:Y:S04]  /*6d1c0*/  STL.64 [R1+0x3c88], R6 ;  /* 0x003c880601007387 */ /* 0x0107e80000100a00 */
[----:B--2---:R0:W-:Y:S01]  /*6d1d0*/  STL.64 [R1+0x3c80], R4 ;  /* 0x003c800401007387 */ /* 0x0041e20000100a00 */
[----:B---3--:R-:W-:-:S03]  /*6d1e0*/  IMAD.MOV.U32 R7, RZ, RZ, R2 ;  /* 0x000000ffff077224 */ /* 0x008fc600078e0002 */
[----:B0-----:R-:W2:Y:S04]  /*6d1f0*/  LDL.LU R4, [R1+0x550] ;  /* 0x0005500001047983 */ /* 0x001ea80000300800 */
[----:B------:R-:W2:Y:S01]  /*6d200*/  LDL.LU R5, [R1+0x554] ;  /* 0x0005540001057983 */ /* 0x000ea20000300800 */
[----:B------:R-:W-:-:S03]  /*6d210*/  IMAD.MOV.U32 R2, RZ, RZ, R26 ;  /* 0x000000ffff027224 */ /* 0x000fc600078e001a */
[----:B------:R-:W2:Y:S04]  /*6d220*/  LDL.LU R6, [R1+0x558] ;  /* 0x0005580001067983 */ /* 0x000ea80000300800 */
[----:B------:R-:W-:Y:S04]  /*6d230*/  STL [R1+0x1d8], R14 ;  /* 0x0001d80e01007387 */ /* 0x000fe80000100800 */
[----:B------:R-:W-:Y:S04]  /*6d240*/  STL [R1+0x39e0], R3 ;  /* 0x0039e00301007387 */ /* 0x000fe80000100800 */
[----:B------:R-:W-:Y:S04]  /*6d250*/  STL [R1+0x39dc], R29 ;  /* 0x0039dc1d01007387 */ /* 0x000fe80000100800 */
[----:B------:R-:W3:Y:S04]  /*6d260*/  LDL.LU.64 R26, [R1+0x3ca0] ;  /* 0x003ca000011a7983 */ /* 0x000ee80000300a00 */
[----:B------:R-:W3:Y:S04]  /*6d270*/  LDL.LU.64 R24, [R1+0x3c98] ;  /* 0x003c980001187983 */ /* 0x000ee80000300a00 */
[----:B------:R-:W-:Y:S04]  /*6d280*/  STL.64 [R1+0x3b70], R18 ;  /* 0x003b701201007387 */ /* 0x000fe80000100a00 */
[----:B------:R0:W-:Y:S02]  /*6d290*/  STL.64 [R1+0x3b68], R16 ;  /* 0x003b681001007387 */ /* 0x0001e40000100a00 */
[----:B0-----:R-:W-:-:S02]  /*6d2a0*/  IMAD.MOV.U32 R16, RZ, RZ, R21 ;  /* 0x000000ffff107224 */ /* 0x001fc400078e0015 */
[----:B------:R-:W-:Y:S02]  /*6d2b0*/  IMAD.MOV.U32 R17, RZ, RZ, R20 ;  /* 0x000000ffff117224 */ /* 0x000fe400078e0014 */
[----:B------:R-:W0:Y:S04]  /*6d2c0*/  LDSM.16.MT88.4 R20, [R23+0x20a00] ;  /* 0x020a00001714783b */ /* 0x000e280000004200 */
[----:B------:R-:W-:Y:S04]  /*6d2d0*/  STL [R1+0x39e8], R0 ;  /* 0x0039e80001007387 */ /* 0x000fe80000100800 */
[----:B------:R-:W-:Y:S04]  /*6d2e0*/  STL [R1+0x39e4], R2 ;  /* 0x0039e40201007387 */ /* 0x000fe80000100800 */
[----:B0-----:R-:W-:Y:S04]  /*6d2f0*/  STL.64 [R1+0x3ae0], R22 ;  /* 0x003ae01601007387 */ /* 0x001fe80000100a00 */
[----:B------:R0:W-:Y:S04]  /*6d300*/  STL.64 [R1+0x3ad8], R20 ;  /* 0x003ad81401007387 */ /* 0x0001e80000100a00 */
[----:B0-----:R-:W3:Y:S04]  /*6d310*/  LDL.LU R20, [R1+0x560] ;  /* 0x0005600001147983 */ /* 0x001ee80000300800 */
[----:B------:R-:W3:Y:S04]  /*6d320*/  LDL.LU R21, [R1+0x564] ;  /* 0x0005640001157983 */ /* 0x000ee80000300800 */
[----:B------:R-:W3:Y:S04]  /*6d330*/  LDL.LU R22, [R1+0x568] ;  /* 0x0005680001167983 */ /* 0x000ee80000300800 */
[----:B------:R-:W3:Y:S02]  /*6d340*/  LDL.LU R23, [R1+0x56c] ;  /* 0x00056c0001177983 */ /* 0x000ee40000300800 */
[----:B---3--:R-:W-:-:S15]  /*6d350*/  HMMA.16816.F32.BF16 R8, R24, R8, R20 ;  /* 0x000000081808723c */ /* 0x008fde0000041814 */
[----:B------:R-:W-:-:S04]  /*6d360*/  NOP ;  /* 0x0000000000007918 */ /* 0x000fc80000000000 */
[----:B------:R0:W-:Y:S04]  /*6d370*/  STL.64 [R1+0x1a0], R8 ;  /* 0x0001a00801007387 */ /* 0x0001e80000100a00 */
[----:B0-----:R-:W2:Y:S01]  /*6d380*/  LDL.LU.64 R8, [R1+0x3c90] ;  /* 0x003c900001087983 */ /* 0x001ea20000300a00 */
[----:B------:R-:W-:Y:S02]  /*6d390*/  IMAD.MOV.U32 R23, RZ, RZ, R10 ;  /* 0x000000ffff177224 */ /* 0x000fe400078e000a */
[----:B------:R-:W-:-:S05]  /*6d3a0*/  IMAD.MOV.U32 R22, RZ, RZ, R11 ;  /* 0x000000ffff167224 */ /* 0x000fca00078e000b */
[----:B------:R0:W-:Y:S04]  /*6d3b0*/  STL.64 [R1+0x3b78], R22 ;  /* 0x003b781601007387 */ /* 0x0001e80000100a00 */
[----:B------:R-:W3:Y:S04]  /*6d3c0*/  LDL.LU R20, [R1+0x540] ;  /* 0x0005400001147983 */ /* 0x000ee80000300800 */
[----:B------:R-:W3:Y:S04]  /*6d3d0*/  LDL.LU R21, [R1+0x544] ;  /* 0x0005440001157983 */ /* 0x000ee80000300800 */
[----:B0-----:R-:W3:Y:S04]  /*6d3e0*/  LDL.LU R22, [R1+0x548] ;  /* 0x0005480001167983 */ /* 0x001ee80000300800 */
[----:B------:R-:W3:Y:S01]  /*6d3f0*/  LDL.LU R23, [R1+0x54c] ;  /* 0x00054c0001177983 */ /* 0x000ee20000300800 */
[----:B--2---:R-:W-:Y:S03]  /*6d400*/  HMMA.16816.F32.BF16 R8, R24, R8, R4 ;  /* 0x000000081808723c */ /* 0x004fe60000041804 */
[----:B------:R-:W2:Y:S04]  /*6d410*/  LDL.LU.64 R6, [R1+0x3c88] ;  /* 0x003c880001067983 */ /* 0x000ea80000300a00 */
[----:B------:R-:W2:-:S12]  /*6d420*/  LDL.LU.64 R4, [R1+0x3c80] ;  /* 0x003c800001047983 */ /* 0x000e980000300a00 */
[----:B------:R0:W-:Y:S04]  /*6d430*/  STL.64 [R1+0x190], R8 ;  /* 0x0001900801007387 */ /* 0x0001e80000100a00 */
[----:B0-----:R-:W2:Y:S01]  /*6d440*/  LDL.LU.64 R8, [R1+0x3c78] ;  /* 0x003c780001087983 */ /* 0x001ea20000300a00 */
[----:B---3--:R-:W-:Y:S01]  /*6d450*/  HMMA.16816.F32.BF16 R16, R24, R16, R20 ;  /* 0x000000101810723c */ /* 0x008fe20000041814 */
[----:B------:R-:W-:Y:S02]  /*6d460*/  IMAD.MOV.U32 R15, RZ, RZ, R10 ;  /* 0x000000ffff0f7224 */ /* 0x000fe400078e000a */
[----:B------:R-:W-:-:S05]  /*6d470*/  IMAD.MOV.U32 R14, RZ, RZ, R11 ;  /* 0x000000ffff0e7224 */ /* 0x000fca00078e000b */
[----:B------:R-:W-:Y:S04]  /*6d480*/  STL.64 [R1+0x3b18], R14 ;  /* 0x003b180e01007387 */ /* 0x000fe80000100a00 */
[----:B------:R0:W-:Y:S07]  /*6d490*/  STL.64 [R1+0x3b10], R12 ;  /* 0x003b100c01007387 */ /* 0x0001ee0000100a00 */
[----:B------:R-:W-:-:S02]  /*6d4a0*/  IMAD.MOV.U32 R28, RZ, RZ, R19 ;  /* 0x000000ffff1c7224 */ /* 0x000fc400078e0013 */
[----:B------:R-:W-:Y:S02]  /*6d4b0*/  IMAD.MOV.U32 R29, RZ, RZ, R18 ;  /* 0x000000ffff1d7224 */ /* 0x000fe400078e0012 */
[----:B------:R-:W-:Y:S02]  /*6d4c0*/  IMAD.MOV.U32 R3, RZ, RZ, R17 ;  /* 0x000000ffff037224 */ /* 0x000fe400078e0011 */
[----:B------:R-:W-:Y:S01]  /*6d4d0*/  IMAD.MOV.U32 R2, RZ, RZ, R16 ;  /* 0x000000ffff027224 */ /* 0x000fe200078e0010 */
[----:B------:R-:W-:Y:S04]  /*6d4e0*/  STL [R1+0x39f8], R28 ;  /* 0x0039f81c01007387 */ /* 0x000fe80000100800 */
[----:B------:R-:W-:Y:S04]  /*6d4f0*/  STL [R1+0x39f4], R29 ;  /* 0x0039f41d01007387 */ /* 0x000fe80000100800 */
[----:B------:R-:W-:Y:S04]  /*6d500*/  STL [R1+0x39f0], R3 ;  /* 0x0039f00301007387 */ /* 0x000fe80000100800 */
[----:B------:R-:W-:Y:S01]  /*6d510*/  STL [R1+0x39ec], R2 ;  /* 0x0039ec0201007387 */ /* 0x000fe20000100800 */
[----:B--2---:R-:W-:-:S15]  /*6d520*/  HMMA.16816.F32.BF16 R4, R24, R8, R4 ;  /* 0x000000081804723c */ /* 0x004fde0000041804 */
[----:B------:R-:W-:-:S04]  /*6d530*/  NOP ;  /* 0x0000000000007918 */ /* 0x000fc80000000000 */
[----:B------:R-:W-:Y:S04]  /*6d540*/  STL.64 [R1+0x170], R4 ;  /* 0x0001700401007387 */ /* 0x000fe80000100a00 */
[----:B------:R-:W-:Y:S04]  /*6d550*/  STL [R1+0x178], R6 ;  /* 0x0001780601007387 */ /* 0x000fe80000100800 */
[----:B------:R-:W2:Y:S04]  /*6d560*/  LDL.LU R16, [R1+0x320] ;  /* 0x0003200001107983 */ /* 0x000ea80000300800 */
[----:B------:R-:W2:Y:S04]  /*6d570*/  LDL.LU R17, [R1+0x324] ;  /* 0x0003240001117983 */ /* 0x000ea80000300800 */
[----:B--2---:R-:W-:Y:S04]  /*6d580*/  STL.64 [R1+0x3c28], R16 ;  /* 0x003c281001007387 */ /* 0x004fe80000100a00 */
[----:B0-----:R-:W2:Y:S04]  /*6d590*/  LDL.LU R12, [R1+0x330] ;  /* 0x00033000010c7983 */ /* 0x001ea80000300800 */
[----:B------:R-:W2:Y:S04]  /*6d5a0*/  LDL.LU R13, [R1+0x334] ;  /* 0x00033400010d7983 */ /* 0x000ea80000300800 */
[----:B--2---:R0:W-:Y:S04]  /*6d5b0*/  STL.64 [R1+0x3c30], R12 ;  /* 0x003c300c01007387 */ /* 0x0041e80000100a00 */
        /* <DEDUP_REMOVED lines=13> */
[----:B---3--:R0:W-:Y:S04]  /*6d690*/  STL.64 [R1+0x3c38], R16 ;  /* 0x003c381001007387 */ /* 0x0081e80000100a00 */
[----:B0-----:R-:W3:Y:S04]  /*6d6a0*/  LDL.LU R16, [R1+0x500] ;  /* 0x0005000001107983 */ /* 0x001ee80000300800 */
        /* <DEDUP_REMOVED lines=11> */
[----:B0-----:R-:W2:Y:S04]  /*6d760*/  LDL.LU R16, [R1+0x520] ;  /* 0x0005200001107983 */ /* 0x001ea80000300800 */
[----:B------:R-:W2:Y:S04]  /*6d770*/  LDL.LU R17, [R1+0x524] ;  /* 0x0005240001117983 */ /* 0x000ea80000300800 */
[----:B------:R-:W2:Y:S04]  /*6d780*/  LDL.LU R18, [R1+0x528] ;  /* 0x0005280001127983 */ /* 0x000ea80000300800 */
[----:B------:R-:W2:Y:S04]  /*6d790*/  LDL.LU R19, [R1+0x52c] ;  /* 0x00052c0001137983 */ /* 0x000ea80000300800 */
[----:B------:R-:W3:Y:S04]  /*6d7a0*/  LDL.LU R20, [R1+0x4e0] ;  /* 0x0004e00001147983 */ /* 0x000ee80000300800 */
[----:B------:R-:W3:Y:S01]  /*6d7b0*/  LDL.LU R21, [R1+0x4e4] ;  /* 0x0004e40001157983 */ /* 0x000ee20000300800 */
[----:B------:R-:W-:-:S03]  /*6d7c0*/  IMAD.MOV.U32 R0, RZ, RZ, R7 ;  /* 0x000000ffff007224 */ /* 0x000fc600078e0007 */
        /* <DEDUP_REMOVED lines=8> */
[----:B------:R-:W-:Y:S01]  /*6d850*/  STL [R1+0x39fc], R0 ;  /* 0x0039fc0001007387 */ /* 0x000fe20000100800 */
[----:B--2---:R-:W-:Y:S03]  /*6d860*/  HMMA.16816.F32.BF16 R12, R24, R12, R16 ;  /* 0x0000000c180c723c */ /* 0x004fe60000041810 */
[----:B------:R-:W2:Y:S04]  /*6d870*/  LDL.LU.64 R18, [R1+0x3c70] ;  /* 0x003c700001127983 */ /* 0x000ea80000300a00 */
[----:B------:R-:W2:-:S12]  /*6d880*/  LDL.LU.64 R16, [R1+0x3c68] ;  /* 0x003c680001107983 */ /* 0x000e980000300a00 */
[----:B------:R-:W-:Y:S02]  /*6d890*/  IMAD.MOV.U32 R28, RZ, RZ, R12 ;  /* 0x000000ffff1c7224 */ /* 0x000fe400078e000c */
[----:B------:R-:W-:Y:S02]  /*6d8a0*/  IMAD.MOV.U32 R29, RZ, RZ, R13 ;  /* 0x000000ffff1d7224 */ /* 0x000fe400078e000d */
[----:B------:R-:W2:Y:S01]  /*6d8b0*/  LDL.LU.64 R12, [R1+0x3c60] ;  /* 0x003c6000010c7983 */ /* 0x000ea20000300a00 */
[----:B------:R-:W-:Y:S02]  /*6d8c0*/  IMAD.MOV.U32 R3, RZ, RZ, R14 ;  /* 0x000000ffff037224 */ /* 0x000fe400078e000e */
[----:B------:R-:W-:-:S05]  /*6d8d0*/  IMAD.MOV.U32 R2, RZ, RZ, R15 ;  /* 0x000000ffff027224 */ /* 0x000fca00078e000f */
[----:B------:R-:W-:Y:S04]  /*6d8e0*/  STL [R1+0x3a0c], R2 ;  /* 0x003a0c0201007387 */ /* 0x000fe80000100800 */
[----:B------:R-:W-:Y:S04]  /*6d8f0*/  STL [R1+0x3a08], R3 ;  /* 0x003a080301007387 */ /* 0x000fe80000100800 */
[----:B------:R-:W-:Y:S04]  /*6d900*/  STL [R1+0x3a04], R29 ;  /* 0x003a041d01007387 */ /* 0x000fe80000100800 */
[----:B------:R-:W-:Y:S01]  /*6d910*/  STL [R1+0x3a00], R28 ;  /* 0x003a001c01007387 */ /* 0x000fe20000100800 */
[----:B--2---:R-:W-:Y:S03]  /*6d920*/  HMMA.16816.F32.BF16 R12, R24, R12, R16 ;  /* 0x0000000c180c723c */ /* 0x004fe60000041810 */
[----:B------:R-:W2:Y:S04]  /*6d930*/  LDL.LU.64 R18, [R1+0x3c58] ;  /* 0x003c580001127983 */ /* 0x000ea80000300a00 */
[----:B------:R-:W2:-:S12]  /*6d940*/  LDL.LU.64 R16, [R1+0x3c50] ;  /* 0x003c500001107983 */ /* 0x000e980000300a00 */
[----:B------:R0:W-:Y:S04]  /*6d950*/  STL.64 [R1+0x150], R12 ;  /* 0x0001500c01007387 */ /* 0x0001e80000100a00 */
[----:B------:R2:W-:Y:S04]  /*6d960*/  STL [R1+0x158], R14 ;  /* 0x0001580e01007387 */ /* 0x0005e80000100800 */
[----:B0-----:R-:W2:Y:S01]  /*6d970*/  LDL.LU.64 R12, [R1+0x3c48] ;  /* 0x003c4800010c7983 */ /* 0x001ea20000300a00 */
[----:B------:R-:W-:-:S05]  /*6d980*/  IMAD.MOV.U32 R0, RZ, RZ, R15 ;  /* 0x000000ffff007224 */ /* 0x000fca00078e000f */
[----:B------:R0:W-:Y:S01]  /*6d990*/  STL [R1+0x3a10], R0 ;  /* 0x003a100001007387 */ /* 0x0001e20000100800 */
[----:B--2---:R-:W-:Y:S03]  /*6d9a0*/  HMMA.16816.F32.BF16 R12, R24, R12, R16 ;  /* 0x0000000c180c723c */ /* 0x004fe60000041810 */
[----:B------:R-:W2:Y:S04]  /*6d9b0*/  LDL.LU.64 R18, [R1+0x3c40] ;  /* 0x003c400001127983 */ /* 0x000ea80000300a00 */
[----:B------:R-:W2:-:S12]  /*6d9c0*/  LDL.LU.64 R16, [R1+0x3c38] ;  /* 0x003c380001107983 */ /* 0x000e980000300a00 */
[----:B------:R-:W-:Y:S02]  /*6d9d0*/  IMAD.MOV.U32 R2, RZ, RZ, R12 ;  /* 0x000000ffff027224 */ /* 0x000fe400078e000c */
[----:B------:R-:W-:Y:S02]  /*6d9e0*/  IMAD.MOV.U32 R3, RZ, RZ, R13 ;  /* 0x000000ffff037224 */ /* 0x000fe400078e000d */
[----:B------:R-:W2:Y:S01]  /*6d9f0*/  LDL.LU.64 R12, [R1+0x3c30] ;  /* 0x003c3000010c7983 */ /* 0x000ea20000300a00 */
[----:B------:R-:W-:Y:S02]  /*6da00*/  IMAD.MOV.U32 R28, RZ, RZ, R15 ;  /* 0x000000ffff1c7224 */ /* 0x000fe400078e000f */
[----:B------:R-:W-:-:S03]  /*6da10*/  IMAD.MOV.U32 R29, RZ, RZ, R14 ;  /* 0x000000ffff1d7224 */ /* 0x000fc600078e000e */
[----:B------:R-:W-:Y:S04]  /*6da20*/  STL [R1+0x3a20], R28 ;  /* 0x003a201c01007387 */ /* 0x000fe80000100800 */
[----:B------:R-:W-:Y:S04]  /*6da30*/  STL [R1+0x3a1c], R29 ;  /* 0x003a1c1d01007387 */ /* 0x000fe80000100800 */
[----:B------:R-:W-:Y:S04]  /*6da40*/  STL [R1+0x3a18], R3 ;  /* 0x003a180301007387 */ /* 0x000fe80000100800 */
[----:B------:R-:W-:Y:S01]  /*6da50*/  STL [R1+0x3a14], R2 ;  /* 0x003a140201007387 */ /* 0x000fe20000100800 */
[C---:B--2---:R-:W-:Y:S03]  /*6da60*/  HMMA.16816.F32.BF16 R12, R24.reuse, R12, R16 ;  /* 0x0000000c180c723c */ /* 0x044fe60000041810 */
[----:B------:R-:W3:Y:S05]  /*6da70*/  LDL.LU.64 R16, [R1+0x3c28] ;  /* 0x003c280001107983 */ /* 0x000eea0000300a00 */
[----:B----4-:R-:W-:Y:S11]  /*6da80*/  HMMA.16816.F32.BF16 R4, R24, R8, R4 ;  /* 0x000000081804723c */ /* 0x010ff60000041804 */
[----:B------:R-:W-:Y:S01]  /*6da90*/  STL.64 [R1+0x130], R12 ;  /* 0x0001300c01007387 */ /* 0x000fe20000100a00 */
[----:B0-----:R-:W-:-:S03]  /*6daa0*/  IMAD.MOV.U32 R0, RZ, RZ, R15 ;  /* 0x000000ffff007224 */ /* 0x001fc600078e000f */
[----:B------:R3:W-:Y:S04]  /*6dab0*/  STL [R1+0x138], R14 ;  /* 0x0001380e01007387 */ /* 0x0007e80000100800 */
[----:B------:R-:W-:Y:S01]  /*6dac0*/  STL [R1+0x3a24], R0 ;  /* 0x003a240001007387 */ /* 0x000fe20000100800 */
[----:B---3--:R-:W-:-:S15]  /*6dad0*/  HMMA.16816.F32.BF16 R12, R24, R16, R20 ;  /* 0x00000010180c723c */ /* 0x008fde0000041814 */
[----:B------:R-:W-:-:S04]  /*6dae0*/  NOP ;  /* 0x0000000000007918 */ /* 0x000fc80000000000 */
[----:B------:R-:W-:Y:S02]  /*6daf0*/  IMAD.MOV.U32 R2, RZ, RZ, R15 ;  /* 0x000000ffff027224 */ /* 0x000fe400078e000f */
[----:B------:R-:W-:Y:S02]  /*6db00*/  IMAD.MOV.U32 R3, RZ, RZ, R14 ;  /* 0x000000ffff037224 */ /* 0x000fe400078e000e */
[----:B------:R-:W-:Y:S02]  /*6db10*/  IMAD.MOV.U32 R29, RZ, RZ, R13 ;  /* 0x000000ffff1d7224 */ /* 0x000fe400078e000d */
[----:B------:R-:W-:Y:S01]  /*6db20*/  IMAD.MOV.U32 R28, RZ, RZ, R12 ;  /* 0x000000ffff1c7224 */ /* 0x000fe200078e000c */
[----:B------:R-:W-:Y:S04]  /*6db30*/  STL [R1+0x3a34], R2 ;  /* 0x003a340201007387 */ /* 0x000fe80000100800 */
[----:B------:R-:W-:Y:S04]  /*6db40*/  STL [R1+0x3a30], R3 ;  /* 0x003a300301007387 */ /* 0x000fe80000100800 */
[----:B------:R-:W-:Y:S04]  /*6db50*/  STL [R1+0x3a2c], R29 ;  /* 0x003a2c1d01007387 */ /* 0x000fe80000100800 */
[----:B------:R-:W-:Y:S04]  /*6db60*/  STL [R1+0x3a28], R28 ;  /* 0x003a281c01007387 */ /* 0x000fe80000100800 */
[----:B------:R-:W-:Y:S04]  /*6db70*/  STL.64 [R1+0x110], R4 ;  /* 0x0001100401007387 */ /* 0x000fe80000100a00 */
[----:B------:R-:W-:Y:S04]  /*6db80*/  STL [R1+0x118], R6 ;  /* 0x0001180601007387 */ /* 0x000fe80000100800 */
[----:B------:R-:W2:Y:S04]  /*6db90*/  LDL.LU R16, [R1+0x2c0] ;  /* 0x0002c00001107983 */ /* 0x000ea80000300800 */
[----:B------:R-:W2:Y:S04]  /*6dba0*/  LDL.LU R17, [R1+0x2c4] ;  /* 0x0002c40001117983 */ /* 0x000ea80000300800 */
[----:B--2---:R-:W-:Y:S04]  /*6dbb0*/  STL.64 [R1+0x3bd8], R16 ;  /* 0x003bd81001007387 */ /* 0x004fe80000100a00 */
[----:B------:R-:W2:Y:S04]  /*6dbc0*/  LDL.LU R12, [R1+0x2d0] ;  /* 0x0002d000010c7983 */ /* 0x000ea80000300800 */
        /* <DEDUP_REMOVED lines=93> */
[----:B------:R0:W-:Y:S04]  /*6e1a0*/  STL.64 [R1+0xb0], R4 ;  /* 0x0000b00401007387 */ /* 0x0001e80000100a00 */
[----:B------:R-:W-:Y:S04]  /*6e1b0*/  STL [R1+0xb8], R6 ;  /* 0x0000b80601007387 */ /* 0x000fe80000100800 */
        /* <DEDUP_REMOVED lines=8> */
[----:B0-----:R-:W4:Y:S04]  /*6e240*/  LDL.LU R4, [R1+0x280] ;  /* 0x0002800001047983 */ /* 0x001f280000300800 */
[----:B------:R-:W4:Y:S04]  /*6e250*/  LDL.LU R5, [R1+0x284] ;  /* 0x0002840001057983 */ /* 0x000f280000300800 */
[----:B----4-:R0:W-:Y:S04]  /*6e260*/  STL.64 [R1+0x3bc0], R4 ;  /* 0x003bc00401007387 */ /* 0x0101e80000100a00 */
[----:B0-----:R-:W4:Y:S04]  /*6e270*/  LDL.LU R4, [R1+0x290] ;  /* 0x0002900001047983 */ /* 0x001f280000300800 */
[----:B------:R-:W4:Y:S04]  /*6e280*/  LDL.LU R5, [R1+0x294] ;  /* 0x0002940001057983 */ /* 0x000f280000300800 */
[----:B--2---:R0:W-:Y:S04]  /*6e290*/  STL.64 [R1+0x3ba0], R12 ;  /* 0x003ba00c01007387 */ /* 0x0041e80000100a00 */
[----:B------:R-:W2:Y:S04]  /*6e2a0*/  LDL.LU R8, [R1+0x420] ;  /* 0x0004200001087983 */ /* 0x000ea80000300800 */
[----:B------:R-:W2:Y:S04]  /*6e2b0*/  LDL.LU R9, [R1+0x424] ;  /* 0x0004240001097983 */ /* 0x000ea80000300800 */
[----:B------:R-:W2:Y:S04]  /*6e2c0*/  LDL.LU R10, [R1+0x428] ;  /* 0x00042800010a7983 */ /* 0x000ea80000300800 */
[----:B------:R-:W2:Y:S04]  /*6e2d0*/  LDL.LU R11, [R1+0x42c] ;  /* 0x00042c00010b7983 */ /* 0x000ea80000300800 */
[----:B--2---:R-:W-:Y:S04]  /*6e2e0*/  STL.64 [R1+0x3bb0], R10 ;  /* 0x003bb00a01007387 */ /* 0x004fe80000100a00 */
[----:B------:R-:W-:Y:S04]  /*6e2f0*/  STL.64 [R1+0x3ba8], R8 ;  /* 0x003ba80801007387 */ /* 0x000fe80000100a00 */
[----:B0-----:R-:W2:Y:S04]  /*6e300*/  LDL.LU R12, [R1+0x270] ;  /* 0x00027000010c7983 */ /* 0x001ea80000300800 */
[----:B------:R-:W2:Y:S04]  /*6e310*/  LDL.LU R13, [R1+0x274] ;  /* 0x00027400010d7983 */ /* 0x000ea80000300800 */
[----:B--2---:R0:W-:Y:S04]  /*6e320*/  STL.64 [R1+0x3bb8], R12 ;  /* 0x003bb80c01007387 */ /* 0x0041e80000100a00 */
[----:B0-----:R-:W2:Y:S04]  /*6e330*/  LDL.LU R12, [R1+0x440] ;  /* 0x00044000010c7983 */ /* 0x001ea80000300800 */
[----:B------:R-:W2:Y:S04]  /*6e340*/  LDL.LU R13, [R1+0x444] ;  /* 0x00044400010d7983 */ /* 0x000ea80000300800 */
[----:B------:R-:W2:Y:S04]  /*6e350*/  LDL.LU R14, [R1+0x448] ;  /* 0x00044800010e7983 */ /* 0x000ea80000300800 */
[----:B------:R-:W2:Y:S01]  /*6e360*/  LDL.LU R15, [R1+0x44c] ;  /* 0x00044c00010f7983 */ /* 0x000ea20000300800 */
[----:B---3--:R-:W-:Y:S03]  /*6e370*/  HMMA.16816.F32.BF16 R16, R24, R16, R20 ;  /* 0x000000101810723c */ /* 0x008fe60000041814 */
[----:B--2---:R-:W-:Y:S04]  /*6e380*/  STL.64 [R1+0x3bd0], R14 ;  /* 0x003bd00e01007387 */ /* 0x004fe80000100a00 */
[----:B------:R0:W-:Y:S04]  /*6e390*/  STL.64 [R1+0x3bc8], R12 ;  /* 0x003bc80c01007387 */ /* 0x0001e80000100a00 */
[----:B0-----:R-:W4:Y:S04]  /*6e3a0*/  LDL.LU R12, [R1+0x450] ;  /* 0x00045000010c7983 */ /* 0x001f280000300800 */
[----:B------:R-:W4:Y:S04]  /*6e3b0*/  LDL.LU R13, [R1+0x454] ;  /* 0x00045400010d7983 */ /* 0x000f280000300800 */
[----:B------:R-:W4:Y:S04]  /*6e3c0*/  LDL.LU R14, [R1+0x458] ;  /* 0x00045800010e7983 */ /* 0x000f280000300800 */
[----:B------:R-:W4:Y:S01]  /*6e3d0*/  LDL.LU R15, [R1+0x45c] ;  /* 0x00045c00010f7983 */ /* 0x000f220000300800 */
[----:B------:R-:W-:-:S03]  /*6e3e0*/  IMAD.MOV.U32 R0, RZ, RZ, R7 ;  /* 0x000000ffff007224 */ /* 0x000fc600078e0007 */
[----:B------:R-:W2:Y:S01]  /*6e3f0*/  LDL.LU R8, [R1+0x430] ;  /* 0x0004300001087983 */ /* 0x000ea20000300800 */
[----:B------:R-:W-:-:S03]  /*6e400*/  IMAD.MOV.U32 R28, RZ, RZ, R16 ;  /* 0x000000ffff1c7224 */ /* 0x000fc600078e0010 */
[----:B------:R-:W2:Y:S01]  /*6e410*/  LDL.LU R9, [R1+0x434] ;  /* 0x0004340001097983 */ /* 0x000ea20000300800 */
[----:B------:R-:W-:-:S03]  /*6e420*/  IMAD.MOV.U32 R29, RZ, RZ, R17 ;  /* 0x000000ffff1d7224 */ /* 0x000fc600078e0011 */
[----:B------:R-:W2:Y:S01]  /*6e430*/  LDL.LU R10, [R1+0x438] ;  /* 0x00043800010a7983 */ /* 0x000ea20000300800 */
[----:B------:R-:W-:-:S03]  /*6e440*/  IMAD.MOV.U32 R2, RZ, RZ, R19 ;  /* 0x000000ffff027224 */ /* 0x000fc600078e0013 */
[----:B------:R-:W2:Y:S01]  /*6e450*/  LDL.LU R11, [R1+0x43c] ;  /* 0x00043c00010b7983 */ /* 0x000ea20000300800 */
[----:B------:R-:W-:-:S03]  /*6e460*/  IMAD.MOV.U32 R3, RZ, RZ, R18 ;  /* 0x000000ffff037224 */ /* 0x000fc600078e0012 */
[----:B------:R-:W-:Y:S04]  /*6e470*/  STL [R1+0x3a74], R0 ;  /* 0x003a740001007387 */ /* 0x000fe80000100800 */
[----:B------:R-:W3:Y:S04]  /*6e480*/  LDL.LU R16, [R1+0x250] ;  /* 0x0002500001107983 */ /* 0x000ee80000300800 */
[----:B------:R-:W3:Y:S04]  /*6e490*/  LDL.LU R17, [R1+0x254] ;  /* 0x0002540001117983 */ /* 0x000ee80000300800 */
[----:B------:R-:W3:Y:S04]  /*6e4a0*/  LDL.LU R20, [R1+0x410] ;  /* 0x0004100001147983 */ /* 0x000ee80000300800 */
[----:B------:R-:W3:Y:S04]  /*6e4b0*/  LDL.LU R21, [R1+0x414] ;  /* 0x0004140001157983 */ /* 0x000ee80000300800 */
[----:B------:R-:W3:Y:S04]  /*6e4c0*/  LDL.LU R22, [R1+0x418] ;  /* 0x0004180001167983 */ /* 0x000ee80000300800 */
[----:B------:R-:W3:Y:S04]  /*6e4d0*/  LDL.LU R23, [R1+0x41c] ;  /* 0x00041c0001177983 */ /* 0x000ee80000300800 */
[----:B------:R-:W-:Y:S04]  /*6e4e0*/  STL [R1+0x3a84], R2 ;  /* 0x003a840201007387 */ /* 0x000fe80000100800 */
[----:B------:R-:W-:Y:S04]  /*6e4f0*/  STL [R1+0x3a80], R3 ;  /* 0x003a800301007387 */ /* 0x000fe80000100800 */
[----:B------:R-:W-:Y:S04]  /*6e500*/  STL [R1+0x3a7c], R29 ;  /* 0x003a7c1d01007387 */ /* 0x000fe80000100800 */
[----:B------:R-:W-:Y:S01]  /*6e510*/  STL [R1+0x3a78], R28 ;  /* 0x003a781c01007387 */ /* 0x000fe20000100800 */
[----:B----4-:R-:W-:Y:S03]  /*6e520*/  HMMA.16816.F32.BF16 R4, R24, R4, R12 ;  /* 0x000000041804723c */ /* 0x010fe6000004180c */
[----:B------:R-:W4:Y:S04]  /*6e530*/  LDL.LU.64 R14, [R1+0x3bd0] ;  /* 0x003bd000010e7983 */ /* 0x000f280000300a00 */
[----:B------:R-:W4:-:S12]  /*6e540*/  LDL.LU.64 R12, [R1+0x3bc8] ;  /* 0x003bc800010c7983 */ /* 0x000f180000300a00 */
[----:B------:R0:W-:Y:S04]  /*6e550*/  STL.64 [R1+0x90], R4 ;  /* 0x0000900401007387 */ /* 0x0001e80000100a00 */
[----:B------:R4:W-:Y:S04]  /*6e560*/  STL [R1+0x98], R6 ;  /* 0x0000980601007387 */ /* 0x0009e80000100800 */
[----:B0-----:R-:W4:Y:S01]  /*6e570*/  LDL.LU.64 R4, [R1+0x3bc0] ;  /* 0x003bc00001047983 */ /* 0x001f220000300a00 */
[----:B------:R-:W-:-:S05]  /*6e580*/  IMAD.MOV.U32 R0, RZ, RZ, R7 ;  /* 0x000000ffff007224 */ /* 0x000fca00078e0007 */
[----:B------:R-:W-:Y:S01]  /*6e590*/  STL [R1+0x3a88], R0 ;  /* 0x003a880001007387 */ /* 0x000fe20000100800 */
[----:B----4-:R-:W-:Y:S03]  /*6e5a0*/  HMMA.16816.F32.BF16 R4, R24, R4, R12 ;  /* 0x000000041804723c */ /* 0x010fe6000004180c */
[----:B------:R-:W2:-:S15]  /*6e5b0*/  LDL.LU.64 R12, [R1+0x3bb8] ;  /* 0x003bb800010c7983 */ /* 0x000e9e0000300a00 */
[----:B------:R-:W-:Y:S01]  /*6e5c0*/  NOP ;  /* 0x0000000000007918 */ /* 0x000fe20000000000 */
[----:B------:R-:W-:Y:S02]  /*6e5d0*/  IMAD.MOV.U32 R2, RZ, RZ, R4 ;  /* 0x000000ffff027224 */ /* 0x000fe400078e0004 */
[----:B------:R-:W-:Y:S01]  /*6e5e0*/  IMAD.MOV.U32 R28, RZ, RZ, R7 ;  /* 0x000000ffff1c7224 */ /* 0x000fe200078e0007 */
[----:B------:R-:W4:Y:S01]  /*6e5f0*/  LDL.LU R4, [R1+0x400] ;  /* 0x0004000001047983 */ /* 0x000f220000300800 */
[----:B------:R-:W-:Y:S02]  /*6e600*/  IMAD.MOV.U32 R3, RZ, RZ, R5 ;  /* 0x000000ffff037224 */ /* 0x000fe400078e0005 */
[----:B------:R-:W-:Y:S01]  /*6e610*/  IMAD.MOV.U32 R29, RZ, RZ, R6 ;  /* 0x000000ffff1d7224 */ /* 0x000fe200078e0006 */
[----:B------:R-:W4:Y:S04]  /*6e620*/  LDL.LU R5, [R1+0x404] ;  /* 0x0004040001057983 */ /* 0x000f280000300800 */
[----:B------:R-:W4:Y:S04]  /*6e630*/  LDL.LU R6, [R1+0x408] ;  /* 0x0004080001067983 */ /* 0x000f280000300800 */
[----:B------:R-:W4:Y:S04]  /*6e640*/  LDL.LU R7, [R1+0x40c] ;  /* 0x00040c0001077983 */ /* 0x000f280000300800 */
        /* <DEDUP_REMOVED lines=11> */
[----:B------:R-:W-:Y:S01]  /*6e700*/  STL [R1+0x3a9c], R0 ;  /* 0x003a9c0001007387 */ /* 0x000fe20000100800 */
[----:B--2---:R-:W-:Y:S03]  /*6e710*/  HMMA.16816.F32.BF16 R12, R24, R12, R8 ;  /* 0x0000000c180c723c */ /* 0x004fe60000041808 */
[----:B------:R-:W2:-:S15]  /*6e720*/  LDL.LU.64 R8, [R1+0x3b98] ;  /* 0x003b980001087983 */ /* 0x000e9e0000300a00 */
[----:B------:R-:W-:Y:S01]  /*6e730*/  NOP ;  /* 0x0000000000007918 */ /* 0x000fe20000000000 */
[----:B------:R-:W-:Y:S02]  /*6e740*/  IMAD.MOV.U32 R28, RZ, RZ, R12 ;  /* 0x000000ffff1c7224 */ /* 0x000fe400078e000c */
[----:B------:R-:W-:Y:S02]  /*6e750*/  IMAD.MOV.U32 R29, RZ, RZ, R13 ;  /* 0x000000ffff1d7224 */ /* 0x000fe400078e000d */
[----:B------:R-:W-:Y:S02]  /*6e760*/  IMAD.MOV.U32 R3, RZ, RZ, R14 ;  /* 0x000000ffff037224 */ /* 0x000fe400078e000e */
[----:B------:R-:W-:Y:S02]  /*6e770*/  IMAD.MOV.U32 R2, RZ, RZ, R15 ;  /* 0x000000ffff027224 */ /* 0x000fe400078e000f */
[----:B---3--:R-:W-:Y:S03]  /*6e780*/  HMMA.16816.F32.BF16 R12, R24, R16, R20 ;  /* 0x00000010180c723c */ /* 0x008fe60000041814 */
[----:B------:R-:W-:Y:S04]  /*6e790*/  STL [R1+0x3aac], R2 ;  /* 0x003aac0201007387 */ /* 0x000fe80000100800 */
[----:B------:R-:W-:Y:S04]  /*6e7a0*/  STL [R1+0x3aa8], R3 ;  /* 0x003aa80301007387 */ /* 0x000fe80000100800 */
[----:B------:R-:W-:Y:S04]  /*6e7b0*/  STL [R1+0x3aa4], R29 ;  /* 0x003aa41d01007387 */ /* 0x000fe80000100800 */
[----:B------:R-:W-:Y:S04]  /*6e7c0*/  STL [R1+0x3aa0], R28 ;  /* 0x003aa01c01007387 */ /* 0x000fe80000100800 */
[----:B------:R2:W-:Y:S04]  /*6e7d0*/  STL.64 [R1+0x50], R12 ;  /* 0x0000500c01007387 */ /* 0x0005e80000100a00 */
[----:B------:R-:W-:Y:S01]  /*6e7e0*/  STL [R1+0x58], R14 ;  /* 0x0000580e01007387 */ /* 0x000fe20000100800 */
[----:B--2---:R-:W-:-:S03]  /*6e7f0*/  IMAD.MOV.U32 R12, RZ, RZ, R8 ;  /* 0x000000ffff0c7224 */ /* 0x004fc600078e0008 */
[----:B------:R-:W4:Y:S01]  /*6e800*/  LDL.LU R8, [R1+0x3b94] ;  /* 0x003b940001087983 */ /* 0x000f220000300800 */
[----:B------:R-:W-:-:S03]  /*6e810*/  IMAD.MOV.U32 R13, RZ, RZ, R9 ;  /* 0x000000ffff0d7224 */ /* 0x000fc600078e0009 */
[----:B------:R-:W4:Y:S04]  /*6e820*/  LDL.LU R9, [R1+0x3b90] ;  /* 0x003b900001097983 */ /* 0x000f280000300800 */
[----:B------:R0:W-:Y:S04]  /*6e830*/  STL.64 [R1+0x3b80], R12 ;  /* 0x003b800c01007387 */ /* 0x0001e80000100a00 */
[----:B------:R-:W2:Y:S04]  /*6e840*/  LDL.LU R16, [R1+0x3e0] ;  /* 0x0003e00001107983 */ /* 0x000ea80000300800 */
[----:B------:R-:W2:Y:S01]  /*6e850*/  LDL.LU R17, [R1+0x3e4] ;  /* 0x0003e40001117983 */ /* 0x000ea20000300800 */
[----:B------:R-:W-:-:S03]  /*6e860*/  IMAD.MOV.U32 R0, RZ, RZ, R15 ;  /* 0x000000ffff007224 */ /* 0x000fc600078e000f */
[----:B------:R-:W2:Y:S04]  /*6e870*/  LDL.LU R18, [R1+0x3e8] ;  /* 0x0003e80001127983 */ /* 0x000ea80000300800 */
[----:B------:R-:W2:Y:S04]  /*6e880*/  LDL.LU R19, [R1+0x3ec] ;  /* 0x0003ec0001137983 */ /* 0x000ea80000300800 */
[----:B------:R-:W3:Y:S04]  /*6e890*/  LDL.LU R20, [R1+0x230] ;  /* 0x0002300001147983 */ /* 0x000ee80000300800 */
[----:B------:R-:W3:Y:S04]  /*6e8a0*/  LDL.LU R21, [R1+0x234] ;  /* 0x0002340001157983 */ /* 0x000ee80000300800 */
[----:B0-----:R-:W3:Y:S04]  /*6e8b0*/  LDL.LU R12, [R1+0x3f0] ;  /* 0x0003f000010c7983 */ /* 0x001ee80000300800 */
[----:B------:R-:W3:Y:S04]  /*6e8c0*/  LDL.LU R13, [R1+0x3f4] ;  /* 0x0003f400010d7983 */ /* 0x000ee80000300800 */
[----:B------:R-:W3:Y:S04]  /*6e8d0*/  LDL.LU R14, [R1+0x3f8] ;  /* 0x0003f800010e7983 */ /* 0x000ee80000300800 */
[----:B------:R-:W3:Y:S04]  /*6e8e0*/  LDL.LU R15, [R1+0x3fc] ;  /* 0x0003fc00010f7983 */ /* 0x000ee80000300800 */
[----:B------:R-:W-:Y:S01]  /*6e8f0*/  STL [R1+0x3ab0], R0 ;  /* 0x003ab00001007387 */ /* 0x000fe20000100800 */
[----:B----4-:R-:W-:Y:S03]  /*6e900*/  HMMA.16816.F32.BF16 R8, R24, R8, R4 ;  /* 0x000000081808723c */ /* 0x010fe60000041804 */
[----:B------:R-:W4:-:S15]  /*6e910*/  LDL.LU.64 R6, [R1+0x3b88] ;  /* 0x003b880001067983 */ /* 0x000f1e0000300a00 */
[----:B------:R-:W-:Y:S01]  /*6e920*/  NOP ;  /* 0x0000000000007918 */ /* 0x000fe20000000000 */
[----:B------:R-:W-:Y:S02]  /*6e930*/  IMAD.MOV.U32 R2, RZ, RZ, R8 ;  /* 0x000000ffff027224 */ /* 0x000fe400078e0008 */
[----:B------:R-:W-:Y:S01]  /*6e940*/  IMAD.MOV.U32 R3, RZ, RZ, R9 ;  /* 0x000000ffff037224 */ /* 0x000fe200078e0009 */
[----:B------:R-:W2:Y:S01]  /*6e950*/  LDL.LU R8, [R1+0x3b0] ;  /* 0x0003b00001087983 */ /* 0x000ea20000300800 */
[----:B------:R-:W-:Y:S02]  /*6e960*/  IMAD.MOV.U32 R29, RZ, RZ, R10 ;  /* 0x000000ffff1d7224 */ /* 0x000fe400078e000a */
[----:B------:R-:W-:Y:S01]  /*6e970*/  IMAD.MOV.U32 R28, RZ, RZ, R11 ;  /* 0x000000ffff1c7224 */ /* 0x000fe200078e000b */
[----:B------:R-:W2:Y:S04]  /*6e980*/  LDL.LU R9, [R1+0x3b4] ;  /* 0x0003b40001097983 */ /* 0x000ea80000300800 */
[----:B------:R-:W2:Y:S04]  /*6e990*/  LDL.LU R10, [R1+0x3b8] ;  /* 0x0003b800010a7983 */ /* 0x000ea80000300800 */
[----:B------:R-:W2:Y:S04]  /*6e9a0*/  LDL.LU R11, [R1+0x3bc] ;  /* 0x0003bc00010b7983 */ /* 0x000ea80000300800 */
[----:B--2---:R-:W-:Y:S04]  /*6e9b0*/  STL.64 [R1+0x3b48], R10 ;  /* 0x003b480a01007387 */ /* 0x004fe80000100a00 */
[----:B------:R-:W-:Y:S04]  /*6e9c0*/  STL.64 [R1+0x3b40], R8 ;  /* 0x003b400801007387 */ /* 0x000fe80000100a00 */
[----:B------:R-:W2:Y:S04]  /*6e9d0*/  LDL.LU R4, [R1+0x200] ;  /* 0x0002000001047983 */ /* 0x000ea80000300800 */
[----:B------:R-:W2:Y:S04]  /*6e9e0*/  LDL.LU R5, [R1+0x204] ;  /* 0x0002040001057983 */ /* 0x000ea80000300800 */
[----:B--2---:R0:W-:Y:S04]  /*6e9f0*/  STL.64 [R1+0x3b50], R4 ;  /* 0x003b500401007387 */ /* 0x0041e80000100a00 */
[----:B0-----:R-:W2:Y:S04]  /*6ea00*/  LDL.LU R4, [R1+0x210] ;  /* 0x0002100001047983 */ /* 0x001ea80000300800 */
[----:B------:R-:W2:Y:S04]  /*6ea10*/  LDL.LU R5, [R1+0x214] ;  /* 0x0002140001057983 */ /* 0x000ea80000300800 */
[----:B------:R-:W2:Y:S04]  /*6ea20*/  LDL.LU R8, [R1+0x3c0] ;  /* 0x0003c00001087983 */ /* 0x000ea80000300800 */
[----:B------:R-:W2:Y:S04]  /*6ea30*/  LDL.LU R9, [R1+0x3c4] ;  /* 0x0003c40001097983 */ /* 0x000ea80000300800 */
[----:B------:R-:W2:Y:S04]  /*6ea40*/  LDL.LU R10, [R1+0x3c8] ;  /* 0x0003c800010a7983 */ /* 0x000ea80000300800 */
[----:B------:R-:W2:Y:S01]  /*6ea50*/  LDL.LU R11, [R1+0x3cc] ;  /* 0x0003cc00010b7983 */ /* 0x000ea20000300800 */
[----:B---3--:R-:W-:Y:S03]  /*6ea60*/  HMMA.16816.F32.BF16 R20, R24, R20, R12 ;  /* 0x000000141814723c */ /* 0x008fe6000004180c */
[----:B--2---:R-:W-:Y:S04]  /*6ea70*/  STL.64 [R1+0x3b60], R10 ;  /* 0x003b600a01007387 */ /* 0x004fe80000100a00 */
[----:B------:R0:W-:Y:S04]  /*6ea80*/  STL.64 [R1+0x3b58], R8 ;  /* 0x003b580801007387 */ /* 0x0001e80000100a00 */
[----:B0-----:R-:W2:Y:S04]  /*6ea90*/  LDL.LU R8, [R1+0x3d0] ;  /* 0x0003d00001087983 */ /* 0x001ea80000300800 */
[----:B------:R-:W2:Y:S04]  /*6eaa0*/  LDL.LU R9, [R1+0x3d4] ;  /* 0x0003d40001097983 */ /* 0x000ea80000300800 */
[----:B------:R-:W2:Y:S04]  /*6eab0*/  LDL.LU R10, [R1+0x3d8] ;  /* 0x0003d800010a7983 */ /* 0x000ea80000300800 */
[----:B------:R-:W2:Y:S04]  /*6eac0*/  LDL.LU R11, [R1+0x3dc] ;  /* 0x0003dc00010b7983 */ /* 0x000ea80000300800 */
[----:B------:R-:W-:Y:S04]  /*6ead0*/  STL [R1+0x3ac0], R28 ;  /* 0x003ac01c01007387 */ /* 0x000fe80000100800 */
[----:B------:R-:W-:Y:S04]  /*6eae0*/  STL [R1+0x3abc], R29 ;  /* 0x003abc1d01007387 */ /* 0x000fe80000100800 */
[----:B------:R-:W-:Y:S04]  /*6eaf0*/  STL [R1+0x3ab8], R3 ;  /* 0x003ab80301007387 */ /* 0x000fe80000100800 */
[----:B------:R-:W-:Y:S04]  /*6eb00*/  STL [R1+0x3ab4], R2 ;  /* 0x003ab40201007387 */ /* 0x000fe80000100800 */
[----:B------:R-:W3:Y:S01]  /*6eb10*/  LDL.LU.64 R12, [R1+0x3b80] ;  /* 0x003b8000010c7983 */ /* 0x000ee20000300a00 */
[----:B------:R-:W-:-:S03]  /*6eb20*/  IMAD.MOV.U32 R0, RZ, RZ, R23 ;  /* 0x000000ffff007224 */ /* 0x000fc600078e0017 */
[----:B------:R-:W-:Y:S04]  /*6eb30*/  STL.64 [R1+0x30], R20 ;  /* 0x0000301401007387 */ /* 0x000fe80000100a00 */
[----:B------:R0:W-:Y:S04]  /*6eb40*/  STL [R1+0x38], R22 ;  /* 0x0000381601007387 */ /* 0x0001e80000100800 */
[----:B0-----:R-:W2:Y:S04]  /*6eb50*/  LDL.LU.64 R22, [R1+0x3b78] ;  /* 0x003b780001167983 */ /* 0x001ea80000300a00 */
[----:B------:R-:W-:Y:S01]  /*6eb60*/  STL [R1+0x3ac4], R0 ;  /* 0x003ac40001007387 */ /* 0x000fe20000100800 */
[----:B---3--:R-:W-:Y:S03]  /*6eb70*/  HMMA.16816.F32.BF16 R12, R24, R12, R16 ;  /* 0x0000000c180c723c */ /* 0x008fe60000041810 */
[----:B------:R-:W3:Y:S04]  /*6eb80*/  LDL.LU.64 R18, [R1+0x3b70] ;  /* 0x003b700001127983 */ /* 0x000ee80000300a00 */
[----:B------:R-:W2:-:S12]  /*6eb90*/  LDL.LU.64 R16, [R1+0x3b68] ;  /* 0x003b680001107983 */ /* 0x000e980000300a00 */
[----:B------:R-:W-:Y:S02]  /*6eba0*/  IMAD.MOV.U32 R29, RZ, RZ, R13 ;  /* 0x000000ffff1d7224 */ /* 0x000fe400078e000d */
[----:B------:R-:W-:Y:S02]  /*6ebb0*/  IMAD.MOV.U32 R28, RZ, RZ, R12 ;  /* 0x000000ffff1c7224 */ /* 0x000fe400078e000c */
[----:B------:R-:W-:Y:S02]  /*6ebc0*/  IMAD.MOV.U32 R2, RZ, RZ, R15 ;  /* 0x000000ffff027224 */ /* 0x000fe400078e000f */
[----:B------:R-:W-:Y:S02]  /*6ebd0*/  IMAD.MOV.U32 R3, RZ, RZ, R14 ;  /* 0x000000ffff037224 */ /* 0x000fe400078e000e */
[----:B---3--:R-:W-:Y:S02]  /*6ebe0*/  IMAD.MOV.U32 R13, RZ, RZ, R18 ;  /* 0x000000ffff0d7224 */ /* 0x008fe400078e0012 */
[----:B--2---:R-:W-:-:S02]  /*6ebf0*/  IMAD.MOV.U32 R21, RZ, RZ, R16 ;  /* 0x000000ffff157224 */ /* 0x004fc400078e0010 */
[----:B------:R-:W-:Y:S01]  /*6ec00*/  IMAD.MOV.U32 R20, RZ, RZ, R17 ;  /* 0x000000ffff147224 */ /* 0x000fe200078e0011 */
[----:B------:R-:W2:Y:S01]  /*6ec10*/  LDL.LU R16, [R1+0x1c0] ;  /* 0x0001c00001107983 */ /* 0x000ea20000300800 */
[----:B------:R-:W-:-:S03]  /*6ec20*/  IMAD.MOV.U32 R12, RZ, RZ, R19 ;  /* 0x000000ffff0c7224 */ /* 0x000fc600078e0013 */
[----:B------:R-:W2:Y:S04]  /*6ec30*/  LDL.LU R17, [R1+0x1c4] ;  /* 0x0001c40001117983 */ /* 0x000ea80000300800 */
[----:B------:R-:W2:Y:S04]  /*6ec40*/  LDL.LU R18, [R1+0x1c8] ;  /* 0x0001c80001127983 */ /* 0x000ea80000300800 */
[----:B------:R-:W2:Y:S04]  /*6ec50*/  LDL.LU R19, [R1+0x1cc] ;  /* 0x0001cc0001137983 */ /* 0x000ea80000300800 */
[----:B------:R-:W-:Y:S04]  /*6ec60*/  STL.64 [R1+0x3af8], R22 ;  /* 0x003af81601007387 */ /* 0x000fe80000100a00 */
[----:B------:R4:W-:Y:S02]  /*6ec70*/  STL.64 [R1+0x3af0], R20 ;  /* 0x003af01401007387 */ /* 0x0009e40000100a00 */
[----:B----4-:R-:W-:-:S02]  /*6ec80*/  IMAD.MOV.U32 R20, RZ, RZ, R7 ;  /* 0x000000ffff147224 */ /* 0x010fc400078e0007 */
[----:B------:R-:W-:Y:S02]  /*6ec90*/  IMAD.MOV.U32 R21, RZ, RZ, R6 ;  /* 0x000000ffff157224 */ /* 0x000fe400078e0006 */
[----:B------:R-:W-:Y:S01]  /*6eca0*/  HMMA.16816.F32.BF16 R4, R24, R4, R8 ;  /* 0x000000041804723c */ /* 0x000fe20000041808 */
[----:B------:R-:W-:Y:S04]  /*6ecb0*/  STL [R1+0x3ad4], R2 ;  /* 0x003ad40201007387 */ /* 0x000fe80000100800 */
[----:B------:R-:W-:Y:S04]  /*6ecc0*/  STL [R1+0x3ad0], R3 ;  /* 0x003ad00301007387 */ /* 0x000fe80000100800 */
[----:B------:R-:W-:Y:S04]  /*6ecd0*/  STL [R1+0x3acc], R29 ;  /* 0x003acc1d01007387 */ /* 0x000fe80000100800 */
[----:B------:R-:W-:Y:S04]  /*6ece0*/  STL [R1+0x3ac8], R28 ;  /* 0x003ac81c01007387 */ /* 0x000fe80000100800 */
[----:B------:R-:W3:Y:S04]  /*6ecf0*/  LDL.LU.64 R10, [R1+0x3b60] ;  /* 0x003b6000010a7983 */ /* 0x000ee80000300a00 */
[----:B------:R-:W3:Y:S04]  /*6ed00*/  LDL.LU.64 R8, [R1+0x3b58] ;  /* 0x003b580001087983 */ /* 0x000ee80000300a00 */
[----:B------:R0:W-:Y:S04]  /*6ed10*/  STL.64 [R1+0x10], R4 ;  /* 0x0000100401007387 */ /* 0x0001e80000100a00 */
[----:B------:R3:W-:Y:S04]  /*6ed20*/  STL [R1+0x18], R6 ;  /* 0x0000180601007387 */ /* 0x0007e80000100800 */
[----:B0-----:R-:W3:Y:S01]  /*6ed30*/  LDL.LU.64 R4, [R1+0x3b50] ;  /* 0x003b500001047983 */ /* 0x001ee20000300a00 */
[----:B------:R-:W-:-:S02]  /*6ed40*/  IMAD.MOV.U32 R0, RZ, RZ, R7 ;  /* 0x000000ffff007224 */ /* 0x000fc400078e0007 */
[----:B---3--:R-:W-:Y:S01]  /*6ed50*/  HMMA.16816.F32.BF16 R4, R24, R4, R8 ;  /* 0x000000041804723c */ /* 0x008fe20000041808 */
[----:B------:R-:W3:Y:S04]  /*6ed60*/  LDL.LU.64 R10, [R1+0x3b48] ;  /* 0x003b4800010a7983 */ /* 0x000ee80000300a00 */
[----:B------:R-:W3:-:S14]  /*6ed70*/  LDL.LU.64 R8, [R1+0x3b40] ;  /* 0x003b400001087983 */ /* 0x000edc0000300a00 */
[----:B------:R-:W-:Y:S02]  /*6ed80*/  IMAD.MOV.U32 R2, RZ, RZ, R4 ;  /* 0x000000ffff027224 */ /* 0x000fe400078e0004 */
[----:B------:R-:W-:Y:S02]  /*6ed90*/  IMAD.MOV.U32 R3, RZ, RZ, R5 ;  /* 0x000000ffff037224 */ /* 0x000fe400078e0005 */
[----:B------:R-:W3:Y:S01]  /*6eda0*/  LDL.LU.64 R4, [R1+0x3b38] ;  /* 0x003b380001047983 */ /* 0x000ee20000300a00 */
[----:B------:R-:W-:Y:S02]  /*6edb0*/  IMAD.MOV.U32 R29, RZ, RZ, R6 ;  /* 0x000000ffff1d7224 */ /* 0x000fe400078e0006 */
[----:B------:R-:W-:Y:S02]  /*6edc0*/  IMAD.MOV.U32 R28, RZ, RZ, R7 ;  /* 0x000000ffff1c7224 */ /* 0x000fe400078e0007 */
[----:B---3--:R-:W-:Y:S01]  /*6edd0*/  HMMA.16816.F32.BF16 R4, R24, R4, R8 ;  /* 0x000000041804723c */ /* 0x008fe20000041808 */
[----:B------:R-:W3:Y:S04]  /*6ede0*/  LDL.LU.64 R10, [R1+0x3b30] ;  /* 0x003b3000010a7983 */ /* 0x000ee80000300a00 */
[----:B------:R-:W4:-:S14]  /*6edf0*/  LDL.LU.64 R8, [R1+0x3b28] ;  /* 0x003b280001087983 */ /* 0x000f1c0000300a00 */
[----:B------:R3:W-:Y:S04]  /*6ee00*/  STL.64 [R1+0x3780], R6 ;  /* 0x0037800601007387 */ /* 0x0007e80000100a00 */
[----:B------:R0:W-:Y:S01]  /*6ee10*/  STL.64 [R1+0x3778], R4 ;  /* 0x0037780401007387 */ /* 0x0001e20000100a00 */
[----:B---3--:R-:W-:-:S03]  /*6ee20*/  IMAD.MOV.U32 R6, RZ, RZ, R11 ;  /* 0x000000ffff067224 */ /* 0x008fc600078e000b */
[----:B------:R-:W4:Y:S04]  /*6ee30*/  LDL.LU R11, [R1+0x3b20] ;  /* 0x003b2000010b7983 */ /* 0x000f280000300800 */
[----:B------:R-:W3:Y:S04]  /*6ee40*/  LDL.LU R7, [R1+0x39c] ;  /* 0x00039c0001077983 */ /* 0x000ee80000300800 */
[----:B---3--:R1:W-:Y:S04]  /*6ee50*/  STL.64 [R1+0x3ae8], R6 ;  /* 0x003ae80601007387 */ /* 0x0083e80000100a00 */
[----:B0-----:R-:W3:Y:S01]  /*6ee60*/  LDL.LU R4, [R1+0x1b0] ;  /* 0x0001b00001047983 */ /* 0x001ee20000300800 */
[----:B----4-:R-:W-:Y:S03]  /*6ee70*/  HMMA.16816.F32.BF16 R8, R24, R12, R8 ;  /* 0x0000000c1808723c */ /* 0x010fe60000041808 */
[----:B------:R-:W3:Y:S04]  /*6ee80*/  LDL.LU R5, [R1+0x1b4] ;  /* 0x0001b40001057983 */ /* 0x000ee80000300800 */
[----:B-1----:R-:W3:Y:S04]  /*6ee90*/  LDL.LU R6, [R1+0x1b8] ;  /* 0x0001b80001067983 */ /* 0x002ee80000300800 */
[----:B------:R-:W3:Y:S04]  /*6eea0*/  LDL.LU R7, [R1+0x1bc] ;  /* 0x0001bc0001077983 */ /* 0x000ee80000300800 */
[----:B------:R-:W4:Y:S04]  /*6eeb0*/  LDL.LU.64 R14, [R1+0x3b18] ;  /* 0x003b1800010e7983 */ /* 0x000f280000300a00 */
[----:B------:R-:W2:Y:S04]  /*6eec0*/  LDL.LU.64 R12, [R1+0x3b10] ;  /* 0x003b1000010c7983 */ /* 0x000ea80000300a00 */
[----:B------:R-:W-:Y:S04]  /*6eed0*/  STL.64 [R1+0x3770], R10 ;  /* 0x0037700a01007387 */ /* 0x000fe80000100a00 */
[----:B------:R0:W-:Y:S04]  /*6eee0*/  STL.64 [R1+0x3768], R8 ;  /* 0x0037680801007387 */ /* 0x0001e80000100a00 */
[----:B0-----:R-:W3:Y:S04]  /*6eef0*/  LDL.LU R8, [R1+0x190] ;  /* 0x0001900001087983 */ /* 0x001ee80000300800 */
[----:B------:R-:W3:Y:S01]  /*6ef00*/  LDL.LU R9, [R1+0x194] ;  /* 0x0001940001097983 */ /* 0x000ee20000300800 */
[----:B----4-:R-:W-:-:S02]  /*6ef10*/  IMAD.MOV.U32 R10, RZ, RZ, R15 ;  /* 0x000000ffff0a7224 */ /* 0x010fc400078e000f */
[----:B------:R-:W-:Y:S02]  /*6ef20*/  IMAD.MOV.U32 R11, RZ, RZ, R14 ;  /* 0x000000ffff0b7224 */ /* 0x000fe400078e000e */
[----:B--2---:R-:W-:Y:S01]  /*6ef30*/  HMMA.16816.F32.BF16 R12, R24, R12, R16 ;  /* 0x0000000c180c723c */ /* 0x004fe20000041810 */
[----:B------:R-:W2:Y:S04]  /*6ef40*/  LDL.LU.64 R18, [R1+0x3b08] ;  /* 0x003b080001127983 */ /* 0x000ea80000300a00 */
[----:B------:R-:W2:-:S14]  /*6ef50*/  LDL.LU.64 R16, [R1+0x3b00] ;  /* 0x003b000001107983 */ /* 0x000e9c0000300a00 */
[----:B------:R0:W-:Y:S04]  /*6ef60*/  STL.64 [R1+0x3758], R14 ;  /* 0x0037580e01007387 */ /* 0x0001e80000100a00 */
[----:B------:R-:W-:Y:S04]  /*6ef70*/  STL.64 [R1+0x3750], R12 ;  /* 0x0037500c01007387 */ /* 0x000fe80000100a00 */
[----:B0-----:R-:W4:Y:S04]  /*6ef80*/  LDL.LU R14, [R1+0x3a8] ;  /* 0x0003a800010e7983 */ /* 0x001f280000300800 */
[----:B------:R-:W4:Y:S04]  /*6ef90*/  LDL.LU R15, [R1+0x3ac] ;  /* 0x0003ac00010f7983 */ /* 0x000f280000300800 */
[----:B------:R-:W3:Y:S01]  /*6efa0*/  LDL.LU.64 R22, [R1+0x3af8] ;  /* 0x003af80001167983 */ /* 0x000ee20000300a00 */
[----:B--2---:R-:W-:Y:S03]  /*6efb0*/  HMMA.16816.F32.BF16 R16, R24, R20, R16 ;  /* 0x000000141810723c */ /* 0x004fe60000041810 */
[----:B------:R-:W2:-:S15]  /*6efc0*/  LDL.LU.64 R20, [R1+0x3af0] ;  /* 0x003af00001147983 */ /* 0x000e9e0000300a00 */
[----:B------:R-:W-:Y:S01]  /*6efd0*/  NOP ;  /* 0x0000000000007918 */ /* 0x000fe20000000000 */
[----:B------:R-:W-:Y:S04]  /*6efe0*/  STL.64 [R1+0x3748], R18 ;  /* 0x0037481201007387 */ /* 0x000fe80000100a00 */
[----:B------:R0:W-:Y:S04]  /*6eff0*/  STL.64 [R1+0x3740], R16 ;  /* 0x0037401001007387 */ /* 0x0001e80000100a00 */
[----:B0-----:R-:W4:Y:S01]  /*6f000*/  LDL.LU R16, [R1+0x1a0] ;  /* 0x0001a00001107983 */ /* 0x001f220000300800 */
[----:B---3--:R-:W-:Y:S02]  /*6f010*/  IMAD.MOV.U32 R18, RZ, RZ, R23 ;  /* 0x000000ffff127224 */ /* 0x008fe400078e0017 */
[----:B------:R-:W-:Y:S01]  /*6f020*/  IMAD.MOV.U32 R19, RZ, RZ, R22 ;  /* 0x000000ffff137224 */ /* 0x000fe200078e0016 */
[----:B------:R-:W4:Y:S01]  /*6f030*/  LDL.LU R17, [R1+0x1a4] ;  /* 0x0001a40001117983 */ /* 0x000f220000300800 */
[----:B--2---:R-:W-:Y:S03]  /*6f040*/  HMMA.16816.F32.BF16 R24, R24, R20, R4 ;  /* 0x000000141818723c */ /* 0x004fe60000041804 */
[----:B------:R-:W2:Y:S04]  /*6f050*/  LDL.LU.64 R6, [R1+0x3ae8] ;  /* 0x003ae80001067983 */ /* 0x000ea80000300a00 */
[----:B------:R-:W4:Y:S04]  /*6f060*/  LDL.LU.64 R22, [R1+0x3ae0] ;  /* 0x003ae00001167983 */ /* 0x000f280000300a00 */
[----:B------:R-:W4:Y:S08]  /*6f070*/  LDL.LU.64 R20, [R1+0x3ad8] ;  /* 0x003ad80001147983 */ /* 0x000f300000300a00 */
[----:B------:R-:W-:Y:S04]  /*6f080*/  STL.64 [R1+0x3790], R26 ;  /* 0x0037901a01007387 */ /* 0x000fe80000100a00 */
[----:B------:R0:W-:Y:S01]  /*6f090*/  STL.64 [R1+0x3788], R24 ;  /* 0x0037881801007387 */ /* 0x0001e20000100a00 */
[C---:B----4-:R-:W-:Y:S08]  /*6f0a0*/  HMMA.16816.F32.BF16 R12, R20.reuse, R14, R16 ;  /* 0x0000000e140c723c */ /* 0x050ff00000041810 */
[----:B--2---:R-:W-:Y:S01]  /*6f0b0*/  HMMA.16816.F32.BF16 R8, R20, R6, R8 ;  /* 0x000000061408723c */ /* 0x004fe20000041808 */
[----:B------:R-:W2:Y:S10]  /*6f0c0*/  LDL.LU R6, [R1+0x208] ;  /* 0x0002080001067983 */ /* 0x000eb40000300800 */
[----:B------:R-:W-:Y:S04]  /*6f0d0*/  STL.64 [R1+0x1b0], R12 ;  /* 0x0001b00c01007387 */ /* 0x000fe80000100a00 */
[----:B------:R-:W-:Y:S04]  /*6f0e0*/  STL.64 [R1+0x1b8], R14 ;  /* 0x0001b80e01007387 */ /* 0x000fe80000100a00 */
[----:B------:R-:W-:Y:S04]  /*6f0f0*/  STL.64 [R1+0x1a0], R8 ;  /* 0x0001a00801007387 */ /* 0x000fe80000100a00 */
[----:B------:R-:W-:Y:S04]  /*6f100*/  STL.64 [R1+0x1a8], R10 ;  /* 0x0001a80a01007387 */ /* 0x000fe80000100a00 */
[----:B------:R-:W2:Y:S01]  /*6f110*/  LDL.LU R7, [R1+0x20c] ;  /* 0x00020c0001077983 */ /* 0x000ea20000300800 */
[----:B0-----:R-:W-:-:S02]  /*6f120*/  IMAD.MOV.U32 R24, RZ, RZ, R2 ;  /* 0x000000ffff187224 */ /* 0x001fc400078e0002 */
[----:B------:R-:W-:Y:S02]  /*6f130*/  IMAD.MOV.U32 R26, RZ, RZ, R29 ;  /* 0x000000ffff1a7224 */ /* 0x000fe400078e001d */
[----:B------:R-:W-:Y:S02]  /*6f140*/  IMAD.MOV.U32 R27, RZ, RZ, R28 ;  /* 0x000000ffff1b7224 */ /* 0x000fe400078e001c */
[----:B------:R-:W-:Y:S01]  /*6f150*/  IMAD.MOV.U32 R25, RZ, RZ, R3 ;  /* 0x000000ffff197224 */ /* 0x000fe200078e0003 */
[----:B--2---:R0:W-:Y:S04]  /*6f160*/  STL.64 [R1+0x3798], R6 ;  /* 0x0037980601007387 */ /* 0x0041e80000100a00 */
[----:B------:R-:W2:Y:S04]  /*6f170*/  LDL.LU R2, [R1+0x3ad4] ;  /* 0x003ad40001027983 */ /* 0x000ea80000300800 */
[----:B------:R-:W3:Y:S04]  /*6f180*/  LDL.LU R3, [R1+0x3ad0] ;  /* 0x003ad00001037983 */ /* 0x000ee80000300800 */
[----:B------:R-:W4:Y:S04]  /*6f190*/  LDL.LU R29, [R1+0x3acc] ;  /* 0x003acc00011d7983 */ /* 0x000f280000300800 */
[----:B------:R-:W2:Y:S04]  /*6f1a0*/  LDL.LU R28, [R1+0x3ac8] ;  /* 0x003ac800011c7983 */ /* 0x000ea80000300800 */
[----:B------:R-:W-:Y:S04]  /*6f1b0*/  STL.64 [R1+0x37a8], R26 ;  /* 0x0037a81a01007387 */ /* 0x000fe80000100a00 */
[----:B------:R-:W-:Y:S04]  /*6f1c0*/  STL.64 [R1+0x37a0], R24 ;  /* 0x0037a01801007387 */ /* 0x000fe80000100a00 */
[----:B0-----:R-:W2:Y:S04]  /*6f1d0*/  LDL.LU R6, [R1+0x218] ;  /* 0x0002180001067983 */ /* 0x001ea80000300800 */
[----:B------:R-:W2:Y:S04]  /*6f1e0*/  LDL.LU R7, [R1+0x21c] ;  /* 0x00021c0001077983 */ /* 0x000ea80000300800 */
[----:B--2---:R0:W-:Y:S04]  /*6f1f0*/  STL.64 [R1+0x37b0], R6 ;  /* 0x0037b00601007387 */ /* 0x0041e80000100a00 */
[----:B0-----:R-:W2:Y:S04]  /*6f200*/  LDL.LU R6, [R1+0x228] ;  /* 0x0002280001067983 */ /* 0x001ea80000300800 */
[----:B------:R-:W2:Y:S01]  /*6f210*/  LDL.LU R7, [R1+0x22c] ;  /* 0x00022c0001077983 */ /* 0x000ea20000300800 */
[----:B------:R-:W-:-:S03]  /*6f220*/  IMAD.MOV.U32 R27, RZ, RZ, R0 ;  /* 0x000000ffff1b7224 */ /* 0x000fc600078e0000 */
[----:B--2---:R0:W-:Y:S04]  /*6f230*/  STL.64 [R1+0x37c8], R6 ;  /* 0x0037c80601007387 */ /* 0x0041e80000100a00 */
[----:B------:R-:W2:Y:S04]  /*6f240*/  LDL.LU R24, [R1+0x10] ;  /* 0x0000100001187983 */ /* 0x000ea80000300800 */
[----:B------:R-:W2:Y:S04]  /*6f250*/  LDL.LU R25, [R1+0x14] ;  /* 0x0000140001197983 */ /* 0x000ea80000300800 */
[----:B------:R-:W2:Y:S04]  /*6f260*/  LDL.LU R26, [R1+0x18] ;  /* 0x00001800011a7983 */ /* 0x000ea80000300800 */
[----:B------:R-:W2:Y:S04]  /*6f270*/  LDL.LU R0, [R1+0x3ac4] ;  /* 0x003ac40001007983 */ /* 0x000ea80000300800 */
[----:B0-----:R-:W2:Y:S04]  /*6f280*/  LDL.LU R6, [R1+0x238] ;  /* 0x0002380001067983 */ /* 0x001ea80000300800 */
[----:B------:R-:W2:Y:S04]  /*6f290*/  LDL.LU R7, [R1+0x23c] ;  /* 0x00023c0001077983 */ /* 0x000ea80000300800 */
[----:B--2---:R-:W-:Y:S04]  /*6f2a0*/  STL.64 [R1+0x37e0], R6 ;  /* 0x0037e00601007387 */ /* 0x004fe80000100a00 */
[----:B------:R3:W-:Y:S04]  /*6f2b0*/  STL.64 [R1+0x37c0], R26 ;  /* 0x0037c01a01007387 */ /* 0x0007e80000100a00 */
[----:B------:R0:W-:Y:S01]  /*6f2c0*/  STL.64 [R1+0x37b8], R24 ;  /* 0x0037b81801007387 */ /* 0x0001e20000100a00 */
[----:B---3--:R-:W-:-:S02]  /*6f2d0*/  IMAD.MOV.U32 R26, RZ, RZ, R3 ;  /* 0x000000ffff1a7224 */ /* 0x008fc400078e0003 */
[----:B0-----:R-:W-:Y:S02]  /*6f2e0*/  IMAD.MOV.U32 R24, RZ, RZ, R28 ;  /* 0x000000ffff187224 */ /* 0x001fe400078e001c */
[----:B------:R-:W2:Y:S01]  /*6f2f0*/  LDL.LU R28, [R1+0x3ac0] ;  /* 0x003ac000011c7983 */ /* 0x000ea20000300800 */
[----:B----4-:R-:W-:Y:S02]  /*6f300*/  IMAD.MOV.U32 R25, RZ, RZ, R29 ;  /* 0x000000ffff197224 */ /* 0x010fe400078e001d */
[----:B------:R-:W-:Y:S01]  /*6f310*/  IMAD.MOV.U32 R27, RZ, RZ, R2 ;  /* 0x000000ffff1b7224 */ /* 0x000fe200078e0002 */
[----:B------:R-:W3:Y:S04]  /*6f320*/  LDL.LU R29, [R1+0x3abc] ;  /* 0x003abc00011d7983 */ /* 0x000ee80000300800 */
[----:B------:R-:W4:Y:S04]  /*6f330*/  LDL.LU R3, [R1+0x3ab8] ;  /* 0x003ab80001037983 */ /* 0x000f280000300800 */
[----:B------:R-:W2:Y:S04]  /*6f340*/  LDL.LU R2, [R1+0x3ab4] ;  /* 0x003ab40001027983 */ /* 0x000ea80000300800 */
[----:B------:R-:W2:Y:S04]  /*6f350*/  LDL.LU R6, [R1+0x248] ;  /* 0x0002480001067983 */ /* 0x000ea80000300800 */
[----:B------:R-:W2:Y:S04]  /*6f360*/  LDL.LU R7, [R1+0x24c] ;  /* 0x00024c0001077983 */ /* 0x000ea80000300800 */
[----:B--2---:R-:W-:Y:S04]  /*6f370*/  STL.64 [R1+0x37f8], R6 ;  /* 0x0037f80601007387 */ /* 0x004fe80000100a00 */
[----:B------:R0:W-:Y:S04]  /*6f380*/  STL.64 [R1+0x37d8], R26 ;  /* 0x0037d81a01007387 */ /* 0x0001e80000100a00 */
[----:B------:R1:W-:Y:S01]  /*6f390*/  STL.64 [R1+0x37d0], R24 ;  /* 0x0037d01801007387 */ /* 0x0003e20000100a00 */
[----:B0-----:R-:W-:-:S03]  /*6f3a0*/  IMAD.MOV.U32 R27, RZ, RZ, R0 ;  /* 0x000000ffff1b7224 */ /* 0x001fc600078e0000 */
[----:B-1----:R-:W2:Y:S04]  /*6f3b0*/  LDL.LU R24, [R1+0x30] ;  /* 0x0000300001187983 */ /* 0x002ea80000300800 */
        /* <DEDUP_REMOVED lines=193> */
[----:B------:R-:W2:Y:S01]  /*6ffd0*/  LDL.LU R26, [R1+0x138] ;  /* 0x00013800011a7983 */ /* 0x000ea20000300800 */
[----:B------:R-:W-:-:S03]  /*6ffe0*/  IMAD.MOV.U32 R27, RZ, RZ, R0 ;  /* 0x000000ffff1b7224 */ /* 0x000fc600078e0000 */
[----:B------:R-:W3:Y:S04]  /*6fff0*/  LDL.LU R0, [R1+0x3a10] ;  /* 0x003a100001007983 */ /* 0x000ee80000300800 */
[----:B------:R-:W3:Y:S04]  /*70000*/  LDL.LU R6, [R1+0x388] ;  /* 0x0003880001067983 */ /* 0x000ee80000300800 */
[----:B------:R-:W3:Y:S04]  /*70010*/  LDL.LU R7, [R1+0x38c] ;  /* 0x00038c0001077983 */ /* 0x000ee80000300800 */
[----:B--2---:R3:W-:Y:S04]  /*70020*/  STL.64 [R1+0x3970], R26 ;  /* 0x0039701a01007387 */ /* 0x0047e80000100a00 */
[----:B------:R0:W-:Y:S01]  /*70030*/  STL.64 [R1+0x3968], R24 ;  /* 0x0039681801007387 */ /* 0x0001e20000100a00 */
[----:B---3--:R-:W-:-:S02]  /*70040*/  IMAD.MOV.U32 R26, RZ, RZ, R29 ;  /* 0x000000ffff1a7224 */ /* 0x008fc400078e001d */
[----:B------:R-:W-:Y:S02]  /*70050*/  IMAD.MOV.U32 R27, RZ, RZ, R28 ;  /* 0x000000ffff1b7224 */ /* 0x000fe400078e001c */
[----:B0-----:R-:W-:Y:S02]  /*70060*/  IMAD.MOV.U32 R24, RZ, RZ, R2 ;  /* 0x000000ffff187224 */ /* 0x001fe400078e0002 */
[----:B------:R-:W2:Y:S01]  /*70070*/  LDL.LU R2, [R1+0x3a0c] ;  /* 0x003a0c0001027983 */ /* 0x000ea20000300800 */
[----:B----4-:R-:W-:-:S03]  /*70080*/  IMAD.MOV.U32 R25, RZ, RZ, R3 ;  /* 0x000000ffff197224 */ /* 0x010fc600078e0003 */
[----:B------:R-:W3:Y:S04]  /*70090*/  LDL.LU R3, [R1+0x3a08] ;  /* 0x003a080001037983 */ /* 0x000ee80000300800 */
[----:B------:R-:W4:Y:S04]  /*700a0*/  LDL.LU R29, [R1+0x3a04] ;  /* 0x003a0400011d7983 */ /* 0x000f280000300800 */
[----:B------:R-:W2:Y:S04]  /*700b0*/  LDL.LU R28, [R1+0x3a00] ;  /* 0x003a0000011c7983 */ /* 0x000ea80000300800 */
[----:B------:R-:W-:Y:S04]  /*700c0*/  STL.64 [R1+0x3988], R26 ;  /* 0x0039881a01007387 */ /* 0x000fe80000100a00 */
[----:B------:R0:W-:Y:S04]  /*700d0*/  STL.64 [R1+0x3980], R24 ;  /* 0x0039801801007387 */ /* 0x0001e80000100a00 */
[----:B0-----:R-:W2:Y:S04]  /*700e0*/  LDL.LU R24, [R1+0x150] ;  /* 0x0001500001187983 */ /* 0x001ea80000300800 */
[----:B------:R-:W2:Y:S04]  /*700f0*/  LDL.LU R25, [R1+0x154] ;  /* 0x0001540001197983 */ /* 0x000ea80000300800 */
[----:B------:R-:W2:Y:S01]  /*70100*/  LDL.LU R26, [R1+0x158] ;  /* 0x00015800011a7983 */ /* 0x000ea20000300800 */
[----:B------:R-:W-:-:S03]  /*70110*/  IMAD.MOV.U32 R27, RZ, RZ, R0 ;  /* 0x000000ffff1b7224 */ /* 0x000fc600078e0000 */
[----:B------:R-:W3:Y:S04]  /*70120*/  LDL.LU R0, [R1+0x39fc] ;  /* 0x0039fc0001007983 */ /* 0x000ee80000300800 */
[----:B--2---:R3:W-:Y:S04]  /*70130*/  STL.64 [R1+0x39a0], R26 ;  /* 0x0039a01a01007387 */ /* 0x0047e80000100a00 */
[----:B------:R0:W-:Y:S01]  /*70140*/  STL.64 [R1+0x3998], R24 ;  /* 0x0039981801007387 */ /* 0x0001e20000100a00 */
[----:B---3--:R-:W-:Y:S02]  /*70150*/  IMAD.MOV.U32 R26, RZ, RZ, R3 ;  /* 0x000000ffff1a7224 */ /* 0x008fe400078e0003 */
[----:B------:R-:W-:-:S02]  /*70160*/  IMAD.MOV.U32 R27, RZ, RZ, R2 ;  /* 0x000000ffff1b7224 */ /* 0x000fc400078e0002 */
        /* <DEDUP_REMOVED lines=16> */
[----:B0-----:R-:W-:-:S02]  /*70270*/  IMAD.MOV.U32 R24, RZ, RZ, R2 ;  /* 0x000000ffff187224 */ /* 0x001fc400078e0002 */
[----:B------:R-:W2:Y:S01]  /*70280*/  LDL.LU R2, [R1+0x39e4] ;  /* 0x0039e40001027983 */ /* 0x000ea20000300800 */
[----:B----4-:R-:W-:Y:S02]  /*70290*/  IMAD.MOV.U32 R25, RZ, RZ, R3 ;  /* 0x000000ffff197224 */ /* 0x010fe400078e0003 */
[----:B------:R-:W-:Y:S01]  /*702a0*/  IMAD.MOV.U32 R27, RZ, RZ, R28 ;  /* 0x000000ffff1b7224 */ /* 0x000fe200078e001c */
[----:B------:R-:W3:Y:S04]  /*702b0*/  LDL.LU R3, [R1+0x39e0] ;  /* 0x0039e00001037983 */ /* 0x000ee80000300800 */
[----:B------:R-:W4:Y:S04]  /*702c0*/  LDL.LU R29, [R1+0x39dc] ;  /* 0x0039dc00011d7983 */ /* 0x000f280000300800 */
[----:B------:R-:W2:Y:S01]  /*702d0*/  LDL.LU R28, [R1+0x39d8] ;  /* 0x0039d800011c7983 */ /* 0x000ea20000300800 */
[----:B------:R-:W-:Y:S03]  /*702e0*/  HMMA.16816.F32.BF16 R4, R20, R6, R24 ;  /* 0x000000061404723c */ /* 0x000fe60000041818 */
[----:B------:R-:W3:Y:S04]  /*702f0*/  LDL.LU R10, [R1+0x1f8] ;  /* 0x0001f800010a7983 */ /* 0x000ee80000300800 */
[----:B------:R-:W3:Y:S04]  /*70300*/  LDL.LU R11, [R1+0x1fc] ;  /* 0x0001fc00010b7983 */ /* 0x000ee80000300800 */
[----:B------:R-:W3:Y:S04]  /*70310*/  LDL.LU R14, [R1+0x1e8] ;  /* 0x0001e800010e7983 */ /* 0x000ee80000300800 */
[----:B------:R-:W3:Y:S04]  /*70320*/  LDL.LU R15, [R1+0x1ec] ;  /* 0x0001ec00010f7983 */ /* 0x000ee80000300800 */
[----:B------:R-:W3:Y:S04]  /*70330*/  LDL.LU R18, [R1+0x1d8] ;  /* 0x0001d80001127983 */ /* 0x000ee80000300800 */
[----:B------:R-:W3:Y:S04]  /*70340*/  LDL.LU.64 R26, [R1+0x39d0] ;  /* 0x0039d000011a7983 */ /* 0x000ee80000300a00 */
[----:B------:R-:W3:Y:S04]  /*70350*/  LDL.LU.64 R24, [R1+0x39c8] ;  /* 0x0039c80001187983 */ /* 0x000ee80000300a00 */
[----:B------:R-:W-:Y:S04]  /*70360*/  STL.64 [R1+0x190], R4 ;  /* 0x0001900401007387 */ /* 0x000fe80000100a00 */
[----:B------:R0:W-:Y:S01]  /*70370*/  STL [R1+0x198], R6 ;  /* 0x0001980601007387 */ /* 0x0001e20000100800 */
[----:B--2---:R-:W-:-:S02]  /*70380*/  IMAD.MOV.U32 R19, RZ, RZ, R28 ;  /* 0x000000ffff137224 */ /* 0x004fc400078e001c */
[----:B------:R-:W-:Y:S02]  /*70390*/  IMAD.MOV.U32 R28, RZ, RZ, R7 ;  /* 0x000000ffff1c7224 */ /* 0x000fe400078e0007 */
[----:B0-----:R-:W3:Y:S02]  /*703a0*/  LDL.LU.64 R6, [R1+0x39c0] ;  /* 0x0039c00001067983 */ /* 0x001ee40000300a00 */
[----:B---3--:R-:W-:Y:S02]  /*703b0*/  HMMA.16816.F32.BF16 R4, R20, R6, R24 ;  /* 0x000000061404723c */ /* 0x008fe40000041818 */
        /* <DEDUP_REMOVED lines=147> */
[----:B------:R-:W-:Y:S04]  /*70cf0*/  STL.64 [R1+0x3f0], R4 ;  /* 0x0003f00401007387 */ /* 0x000fe80000100a00 */
[----:B------:R0:W-:Y:S02]  /*70d00*/  STL.64 [R1+0x3f8], R6 ;  /* 0x0003f80601007387 */ /* 0x0001e40000100a00 */
[----:B0-----:R-:W-:Y:S02]  /*70d10*/  IMAD.MOV.U32 R6, RZ, RZ, R2 ;  /* 0x000000ffff067224 */ /* 0x001fe400078e0002 */
[----:B------:R-:W2:Y:S01]  /*70d20*/  LDL.LU R2, [R1+0x3760] ;  /* 0x0037600001027983 */ /* 0x000ea20000300800 */
[----:B---3--:R-:W-:Y:S03]  /*70d30*/  HMMA.16816.F32.BF16 R8, R20, R14, R8 ;  /* 0x0000000e1408723c */ /* 0x008fe60000041808 */
[----:B------:R-:W3:Y:S04]  /*70d40*/  LDL.LU.64 R14, [R1+0x3758] ;  /* 0x00375800010e7983 */ /* 0x000ee80000300a00 */
[----:B------:R-:W3:-:S12]  /*70d50*/  LDL.LU.64 R12, [R1+0x3750] ;  /* 0x00375000010c7983 */ /* 0x000ed80000300a00 */
[----:B------:R-:W-:Y:S04]  /*70d60*/  STL.64 [R1+0x3e0], R8 ;  /* 0x0003e00801007387 */ /* 0x000fe80000100a00 */
[----:B------:R0:W-:Y:S04]  /*70d70*/  STL.64 [R1+0x3e8], R10 ;  /* 0x0003e80a01007387 */ /* 0x0001e80000100a00 */
[----:B0-----:R-:W2:Y:S01]  /*70d80*/  LDL.LU R11, [R1+0x594] ;  /* 0x00059400010b7983 */ /* 0x001ea20000300800 */
[----:B---3--:R-:W-:Y:S03]  /*70d90*/  HMMA.16816.F32.BF16 R12, R20, R18, R12 ;  /* 0x00000012140c723c */ /* 0x008fe6000004180c */
[----:B------:R-:W3:Y:S04]  /*70da0*/  LDL.LU.64 R18, [R1+0x3748] ;  /* 0x0037480001127983 */ /* 0x000ee80000300a00 */
[----:B------:R-:W3:Y:S01]  /*70db0*/  LDL.LU.64 R16, [R1+0x3740] ;  /* 0x0037400001107983 */ /* 0x000ee20000300a00 */
[----:B------:R-:W-:-:S11]  /*70dc0*/  IMAD.MOV.U32 R7, RZ, RZ, R0 ;  /* 0x000000ffff077224 */ /* 0x000fd600078e0000 */
[----:B------:R-:W-:Y:S04]  /*70dd0*/  STL.64 [R1+0x1d0], R12 ;  /* 0x0001d00c01007387 */ /* 0x000fe80000100a00 */
[----:B------:R4:W-:Y:S02]  /*70de0*/  STL.64 [R1+0x1d8], R14 ;  /* 0x0001d80e01007387 */ /* 0x0009e40000100a00 */
[----:B----4-:R-:W-:Y:S02]  /*70df0*/  IMAD.MOV.U32 R14, RZ, RZ, R29 ;  /* 0x000000ffff0e7224 */ /* 0x010fe400078e001d */
[----:B------:R-:W-:-:S07]  /*70e00*/  IMAD.MOV.U32 R15, RZ, RZ, R3 ;  /* 0x000000ffff0f7224 */ /* 0x000fce00078e0003 */
[C---:B---3--:R-:W-:Y:S08]  /*70e10*/  HMMA.16816.F32.BF16 R16, R20.reuse, R14, R16 ;  /* 0x0000000e1410723c */ /* 0x048ff00000041810 */
[----:B--2---:R-:W-:Y:S01]  /*70e20*/  HMMA.16816.F32.BF16 R12, R20, R6, R24 ;  /* 0x00000006140c723c */ /* 0x004fe20000041818 */
[----:B------:R-:W-:Y:S04]  /*70e30*/  LDSM.16.MT88.4 R4, [R11+0x20c00] ;  /* 0x020c00000b04783b */ /* 0x000fe80000004200 */
[----:B------:R-:W-:Y:S06]  /*70e40*/  LDSM.16.M88.4 R20, [R2+UR6+0x5080] ;  /* 0x005080060214783b */ /* 0x000fec0008000200 */
[----:B------:R-:W-:Y:S04]  /*70e50*/  STL.64 [R1+0x1c0], R16 ;  /* 0x0001c01001007387 */ /* 0x000fe80000100a00 */
[----:B------:R-:W-:Y:S04]  /*70e60*/  STL.64 [R1+0x1c8], R18 ;  /* 0x0001c81201007387 */ /* 0x000fe80000100a00 */
[----:B------:R-:W-:Y:S04]  /*70e70*/  STL [R1+0x3738], R11 ;  /* 0x0037380b01007387 */ /* 0x000fe80000100800 */
[----:B------:R-:W-:Y:S04]  /*70e80*/  STL.64 [R1], R12 ;  /* 0x0000000c01007387 */ /* 0x000fe80000100a00 */
[----:B------:R-:W-:Y:S04]  /*70e90*/  STL.64 [R1+0x8], R14 ;  /* 0x0000080e01007387 */ /* 0x000fe80000100a00 */
[----:B------:R-:W0:Y:S04]  /*70ea0*/  LDSM.16.M88.4 R12, [R2+UR6+0x80] ;  /* 0x00008006020c783b */ /* 0x000e280008000200 */
[----:B------:R-:W1:Y:S01]  /*70eb0*/  LDSM.16.M88.4 R16, [R2+UR6+0x2080] ;  /* 0x002080060210783b */ /* 0x000e620008000200 */
[----:B0-----:R-:W-:-:S03]  /*70ec0*/  IMAD.MOV.U32 R9, RZ, RZ, R12 ;  /* 0x000000ffff097224 */ /* 0x001fc600078e000c */
[----:B------:R-:W-:Y:S01]  /*70ed0*/  STL.64 [R1+0x3d8], R14 ;  /* 0x0003d80e01007387 */ /* 0x000fe20000100a00 */
[----:B------:R-:W-:-:S03]  /*70ee0*/  IMAD.MOV.U32 R8, RZ, RZ, R13 ;  /* 0x000000ffff087224 */ /* 0x000fc600078e000d */
[----:B------:R-:W0:Y:S01]  /*70ef0*/  LDSM.16.M88.4 R12, [R2+UR6+0x1080] ;  /* 0x00108006020c783b */ /* 0x000e220008000200 */
[----:B-1----:R-:W-:Y:S02]  /*70f00*/  IMAD.MOV.U32 R3, RZ, RZ, R18 ;  /* 0x000000ffff037224 */ /* 0x002fe400078e0012 */
[----:B------:R-:W-:Y:S02]  /*70f10*/  IMAD.MOV.U32 R0, RZ, RZ, R19 ;  /* 0x000000ffff007224 */ /* 0x000fe400078e0013 */
[----:B0-----:R-:W-:Y:S02]  /*70f20*/  IMAD.MOV.U32 R11, RZ, RZ, R12 ;  /* 0x000000ffff0b7224 */ /* 0x001fe400078e000c */
[----:B------:R-:W-:Y:S02]  /*70f30*/  IMAD.MOV.U32 R10, RZ, RZ, R13 ;  /* 0x000000ffff0a7224 */ /* 0x000fe400078e000d */
[----:B------:R-:W-:Y:S02]  /*70f40*/  IMAD.MOV.U32 R13, RZ, RZ, R17 ;  /* 0x000000ffff0d7224 */ /* 0x000fe400078e0011 */
[----:B------:R-:W-:-:S02]  /*70f50*/  IMAD.MOV.U32 R12, RZ, RZ, R16 ;  /* 0x000000ffff0c7224 */ /* 0x000fc400078e0010 */
[----:B------:R-:W0:Y:S04]  /*70f60*/  LDSM.16.M88.4 R16, [R2+UR6+0x3080] ;  /* 0x003080060210783b */ /* 0x000e280008000200 */
[----:B------:R-:W-:Y:S04]  /*70f70*/  STL.64 [R1+0x3c8], R14 ;  /* 0x0003c80e01007387 */ /* 0x000fe80000100a00 */
[----:B------:R-:W-:Y:S04]  /*70f80*/  STL [R1+0x34e4], R0 ;  /* 0x0034e40001007387 */ /* 0x000fe80000100800 */
[----:B------:R-:W-:Y:S01]  /*70f90*/  STL [R1+0x34e0], R3 ;  /* 0x0034e00301007387 */ /* 0x000fe20000100800 */
[----:B0-----:R-:W-:-:S02]  /*70fa0*/  IMAD.MOV.U32 R25, RZ, RZ, R16 ;  /* 0x000000ffff197224 */ /* 0x001fc400078e0010 */
[----:B------:R-:W-:Y:S01]  /*70fb0*/  IMAD.MOV.U32 R24, RZ, RZ, R17 ;  /* 0x000000ffff187224 */ /* 0x000fe200078e0011 */
[----:B------:R-:W-:Y:S01]  /*70fc0*/  STL [R1+0x3a8], R18 ;  /* 0x0003a81201007387 */ /* 0x000fe20000100800 */
[----:B------:R-:W-:-:S03]  /*70fd0*/  IMAD.MOV.U32 R29, RZ, RZ, R19 ;  /* 0x000000ffff1d7224 */ /* 0x000fc600078e0013 */
[----:B------:R-:W0:Y:S04]  /*70fe0*/  LDSM.16.M88.4 R16, [R2+UR6+0x4080] ;  /* 0x004080060210783b */ /* 0x000e280008000200 */
[----:B------:R-:W-:Y:S04]  /*70ff0*/  STL [R1+0x34e8], R29 ;  /* 0x0034e81d01007387 */ /* 0x000fe80000100800 */
[----:B0-----:R-:W-:Y:S04]  /*71000*/  STL.64 [R1+0x390], R16 ;  /* 0x0003901001007387 */ /* 0x001fe80000100a00 */
[----:B------:R-:W-:Y:S04]  /*71010*/  STL.64 [R1+0x398], R18 ;  /* 0x0003981201007387 */ /* 0x000fe80000100a00 */
[----:B------:R-:W0:Y:S04]  /*71020*/  LDSM.16.M88.4 R16, [R2+UR6+0x6080] ;  /* 0x006080060210783b */ /* 0x000e280008000200 */
[----:B------:R-:W-:Y:S04]  /*71030*/  STL.64 [R1+0x380], R20 ;  /* 0x0003801401007387 */ /* 0x000fe80000100a00 */
[----:B------:R-:W-:Y:S04]  /*71040*/  STL.64 [R1+0x388], R22 ;  /* 0x0003881601007387 */ /* 0x000fe80000100a00 */
[----:B------:R-:W1:Y:S04]  /*71050*/  LDSM.16.M88.4 R20, [R2+UR6+0x7080] ;  /* 0x007080060214783b */ /* 0x000e680008000200 */
[----:B0-----:R-:W-:Y:S04]  /*71060*/  STL.64 [R1+0x370], R16 ;  /* 0x0003701001007387 */ /* 0x001fe80000100a00 */
[----:B------:R-:W-:Y:S04]  /*71070*/  STL.64 [R1+0x378], R18 ;  /* 0x0003781201007387 */ /* 0x000fe80000100a00 */
[----:B------:R-:W0:Y:S04]  /*71080*/  LDSM.16.M88.4 R16, [R2+UR6+0x8080] ;  /* 0x008080060210783b */ /* 0x000e280008000200 */
[----:B-1----:R-:W-:Y:S04]  /*71090*/  STL.64 [R1+0x360], R20 ;  /* 0x0003601401007387 */ /* 0x002fe80000100a00 */
        /* <DEDUP_REMOVED lines=49> */
[----:B------:R-:W1:Y:S01]  /*713b0*/  LDSM.16.M88.4 R20, [R2+UR6+0x19080] ;  /* 0x019080060214783b */ /* 0x000e620008000200 */
[----:B------:R-:W-:-:S02]  /*713c0*/  IMAD.MOV.U32 R0, RZ, RZ, R13 ;  /* 0x000000ffff007224 */ /* 0x000fc400078e000d */
[----:B------:R-:W-:Y:S02]  /*713d0*/  IMAD.MOV.U32 R3, RZ, RZ, R12 ;  /* 0x000000ffff037224 */ /* 0x000fe400078e000c */
[----:B------:R-:W-:Y:S04]  /*713e0*/  LDSM.16.M88.4 R12, [R2+UR6+0x1b080] ;  /* 0x01b08006020c783b */ /* 0x000fe80008000200 */
        /* <DEDUP_REMOVED lines=8> */
[----:B-1----:R-:W-:Y:S04]  /*71470*/  STL [R1+0x34f0], R20 ;  /* 0x0034f01401007387 */ /* 0x002fe80000100800 */
[----:B------:R-:W-:Y:S04]  /*71480*/  STL.64 [R1+0x228], R14 ;  /* 0x0002280e01007387 */ /* 0x000fe80000100a00 */
[----:B------:R0:W-:Y:S04]  /*71490*/  STL.64 [R1+0x3518], R12 ;  /* 0x0035180c01007387 */ /* 0x0001e80000100a00 */
[----:B------:R-:W1:Y:S01]  /*714a0*/  LDSM.16.M88.4 R16, [R2+UR6+0x1c080] ;  /* 0x01c080060210783b */ /* 0x000e620008000200 */
[----:B0-----:R-:W-:-:S02]  /*714b0*/  IMAD.MOV.U32 R12, RZ, RZ, R25 ;  /* 0x000000ffff0c7224 */ /* 0x001fc400078e0019 */
[----:B------:R-:W-:Y:S02]  /*714c0*/  IMAD.MOV.U32 R13, RZ, RZ, R24 ;  /* 0x000000ffff0d7224 */ /* 0x000fe400078e0018 */
[----:B------:R-:W-:Y:S04]  /*714d0*/  LDSM.16.M88.4 R24, [R2+UR6+0x1e080] ;  /* 0x01e080060218783b */ /* 0x000fe80008000200 */
[----:B------:R0:W-:Y:S02]  /*714e0*/  STL.64 [R1+0x3728], R12 ;  /* 0x0037280c01007387 */ /* 0x0001e40000100a00 */
[----:B0-----:R-:W-:Y:S02]  /*714f0*/  IMAD.MOV.U32 R12, RZ, RZ, R11 ;  /* 0x000000ffff0c7224 */ /* 0x001fe400078e000b */
[----:B------:R-:W-:-:S05]  /*71500*/  IMAD.MOV.U32 R13, RZ, RZ, R10 ;  /* 0x000000ffff0d7224 */ /* 0x000fca00078e000a */
[----:B------:R0:W-:Y:S02]  /*71510*/  STL.64 [R1+0x3730], R12 ;  /* 0x0037300c01007387 */ /* 0x0001e40000100a00 */
[----:B0-----:R-:W-:Y:S02]  /*71520*/  IMAD.MOV.U32 R12, RZ, RZ, R9 ;  /* 0x000000ffff0c7224 */ /* 0x001fe400078e0009 */
[----:B------:R-:W-:Y:S02]  /*71530*/  IMAD.MOV.U32 R13, RZ, RZ, R8 ;  /* 0x000000ffff0d7224 */ /* 0x000fe400078e0008 */
[----:B------:R-:W0:Y:S04]  /*71540*/  LDSM.16.M88.4 R8, [R2+UR6+0x1f080] ;  /* 0x01f080060208783b */ /* 0x000e280008000200 */
[----:B------:R-:W-:Y:S04]  /*71550*/  STL [R1+0x34ec], R21 ;  /* 0x0034ec1501007387 */ /* 0x000fe80000100800 */
[----:B-1----:R-:W-:Y:S04]  /*71560*/  STL.64 [R1+0x218], R18 ;  /* 0x0002181201007387 */ /* 0x002fe80000100a00 */
[----:B0-----:R-:W-:Y:S04]  /*71570*/  STL.64 [R1+0x1e0], R8 ;  /* 0x0001e00801007387 */ /* 0x001fe80000100a00 */
[----:B------:R0:W-:Y:S04]  /*71580*/  STL.64 [R1+0x1e8], R10 ;  /* 0x0001e80a01007387 */ /* 0x0001e80000100a00 */
[----:B0-----:R-:W2:Y:S04]  /*71590*/  LDL.LU R11, [R1+0x3738] ;  /* 0x00373800010b7983 */ /* 0x001ea80000300800 */
[----:B------:R0:W-:Y:S04]  /*715a0*/  STL.64 [R1+0x208], R22 ;  /* 0x0002081601007387 */ /* 0x0001e80000100a00 */
[----:B------:R-:W3:Y:S04]  /*715b0*/  LDL.LU R20, [R1+0x1b0] ;  /* 0x0001b00001147983 */ /* 0x000ee80000300800 */
[----:B------:R-:W3:Y:S04]  /*715c0*/  LDL.LU R21, [R1+0x1b4] ;  /* 0x0001b40001157983 */ /* 0x000ee80000300800 */
[----:B0-----:R-:W3:Y:S04]  /*715d0*/  LDL.LU R22, [R1+0x1b8] ;  /* 0x0001b80001167983 */ /* 0x001ee80000300800 */
[----:B------:R-:W3:Y:S04]  /*715e0*/  LDL.LU R23, [R1+0x1bc] ;  /* 0x0001bc0001177983 */ /* 0x000ee80000300800 */
[----:B--2---:R-:W0:Y:S01]  /*715f0*/  LDSM.16.MT88.4 R8, [R11+0x20e00] ;  /* 0x020e00000b08783b */ /* 0x004e220000004200 */
[----:B---3--:R-:W-:-:S15]  /*71600*/  HMMA.16816.F32.BF16 R12, R4, R12, R20 ;  /* 0x0000000c040c723c */ /* 0x008fde0000041814 */
[----:B------:R-:W-:-:S04]  /*71610*/  NOP ;  /* 0x0000000000007918 */ /* 0x000fc80000000000 */
[----:B------:R-:W-:Y:S01]  /*71620*/  IMAD.MOV.U32 R22, RZ, RZ, R15 ;  /* 0x000000ffff167224 */ /* 0x000fe200078e000f */
[----:B0-----:R-:W-:Y:S04]  /*71630*/  STL.64 [R1+0x34b8], R10 ;  /* 0x0034b80a01007387 */ /* 0x001fe80000100a00 */
[----:B------:R-:W-:Y:S04]  /*71640*/  STL.64 [R1+0x1f8], R26 ;  /* 0x0001f81a01007387 */ /* 0x000fe80000100a00 */
[----:B------:R0:W-:Y:S01]  /*71650*/  STL.64 [R1+0x34d8], R24 ;  /* 0x0034d81801007387 */ /* 0x0001e20000100a00 */
[----:B------:R-:W-:-:S03]  /*71660*/  IMAD.MOV.U32 R23, RZ, RZ, R14 ;  /* 0x000000ffff177224 */ /* 0x000fc600078e000e */
[----:B0-----:R-:W2:Y:S04]  /*71670*/  LDL.LU R24, [R1+0x180] ;  /* 0x0001800001187983 */ /* 0x001ea80000300800 */
[----:B------:R-:W2:Y:S04]  /*71680*/  LDL.LU R25, [R1+0x184] ;  /* 0x0001840001197983 */ /* 0x000ea80000300800 */
[----:B------:R-:W2:Y:S04]  /*71690*/  LDL.LU R26, [R1+0x188] ;  /* 0x00018800011a7983 */ /* 0x000ea80000300800 */
[----:B------:R-:W2:Y:S04]  /*716a0*/  LDL.LU R27, [R1+0x18c] ;  /* 0x00018c00011b7983 */ /* 0x000ea80000300800 */
[----:B------:R0:W-:Y:S02]  /*716b0*/  STL.64 [R1+0x34b0], R8 ;  /* 0x0034b00801007387 */ /* 0x0001e40000100a00 */
[----:B0-----:R-:W-:-:S02]  /*716c0*/  IMAD.MOV.U32 R8, RZ, RZ, R3 ;  /* 0x000000ffff087224 */ /* 0x001fc400078e0003 */
[----:B------:R-:W-:Y:S02]  /*716d0*/  IMAD.MOV.U32 R9, RZ, RZ, R0 ;  /* 0x000000ffff097224 */ /* 0x000fe400078e0000 */
[----:B------:R-:W-:Y:S02]  /*716e0*/  IMAD.MOV.U32 R0, RZ, RZ, R12 ;  /* 0x000000ffff007224 */ /* 0x000fe400078e000c */
[----:B------:R-:W-:Y:S02]  /*716f0*/  IMAD.MOV.U32 R3, RZ, RZ, R13 ;  /* 0x000000ffff037224 */ /* 0x000fe400078e000d */
[----:B------:R-:W3:Y:S04]  /*71700*/  LDL.LU.64 R12, [R1+0x3730] ;  /* 0x00373000010c7983 */ /* 0x000ee80000300a00 */
[----:B------:R0:W-:Y:S04]  /*71710*/  STL [R1+0x3500], R22 ;  /* 0x0035001601007387 */ /* 0x0001e80000100800 */
[----:B------:R1:W-:Y:S04]  /*71720*/  STL [R1+0x34fc], R23 ;  /* 0x0034fc1701007387 */ /* 0x0003e80000100800 */
[----:B------:R-:W3:Y:S04]  /*71730*/  LDL.LU R20, [R1+0x1a0] ;  /* 0x0001a00001147983 */ /* 0x000ee80000300800 */
[----:B------:R-:W3:Y:S04]  /*71740*/  LDL.LU R21, [R1+0x1a4] ;  /* 0x0001a40001157983 */ /* 0x000ee80000300800 */
[----:B0-----:R-:W3:Y:S04]  /*71750*/  LDL.LU R22, [R1+0x1a8] ;  /* 0x0001a80001167983 */ /* 0x001ee80000300800 */
[----:B-1----:R-:W3:Y:S04]  /*71760*/  LDL.LU R23, [R1+0x1ac] ;  /* 0x0001ac0001177983 */ /* 0x002ee80000300800 */
[----:B------:R-:W-:Y:S04]  /*71770*/  STL [R1+0x34f8], R3 ;  /* 0x0034f80301007387 */ /* 0x000fe80000100800 */
[----:B------:R-:W-:Y:S01]  /*71780*/  STL [R1+0x34f4], R0 ;  /* 0x0034f40001007387 */ /* 0x000fe20000100800 */
[----:B---3--:R-:W-:-:S15]  /*71790*/  HMMA.16816.F32.BF16 R12, R4, R12, R20 ;  /* 0x0000000c040c723c */ /* 0x008fde0000041814 */
[----:B------:R-:W-:-:S04]  /*717a0*/  NOP ;  /* 0x0000000000007918 */ /* 0x000fc80000000000 */
[----:B------:R-:W-:Y:S02]  /*717b0*/  IMAD.MOV.U32 R20, RZ, RZ, R13 ;  /* 0x000000ffff147224 */ /* 0x000fe400078e000d */
[----:B------:R-:W-:Y:S01]  /*717c0*/  IMAD.MOV.U32 R21, RZ, RZ, R14 ;  /* 0x000000ffff157224 */ /* 0x000fe200078e000e */
[----:B------:R0:W-:Y:S04]  /*717d0*/  STL [R1+0x1a0], R12 ;  /* 0x0001a00c01007387 */ /* 0x0001e80000100800 */
[----:B0-----:R-:W2:Y:S04]  /*717e0*/  LDL.LU.64 R12, [R1+0x3728] ;  /* 0x00372800010c7983 */ /* 0x001ea80000300a00 */
[----:B------:R0:W-:Y:S04]  /*717f0*/  STL.64 [R1+0x3720], R20 ;  /* 0x0037201401007387 */ /* 0x0001e80000100a00 */
[----:B0-----:R-:W3:Y:S04]  /*71800*/  LDL.LU R20, [R1+0x190] ;  /* 0x0001900001147983 */ /* 0x001ee80000300800 */
[----:B------:R-:W3:Y:S04]  /*71810*/  LDL.LU R21, [R1+0x194] ;  /* 0x0001940001157983 */ /* 0x000ee80000300800 */
[----:B------:R-:W3:Y:S01]  /*71820*/  LDL.LU R22, [R1+0x198] ;  /* 0x0001980001167983 */ /* 0x000ee20000300800 */
[----:B------:R-:W-:-:S02]  /*71830*/  IMAD.MOV.U32 R23, RZ, RZ, R28 ;  /* 0x000000ffff177224 */ /* 0x000fc400078e001c */
[----:B------:R-:W-:Y:S02]  /*71840*/  IMAD.MOV.U32 R29, RZ, RZ, R15 ;  /* 0x000000ffff1d7224 */ /* 0x000fe400078e000f */
[C---:B--2---:R-:W-:Y:S08]  /*71850*/  HMMA.16816.F32.BF16 R12, R4.reuse, R12, R24 ;  /* 0x0000000c040c723c */ /* 0x044ff00000041818 */
[----:B---3--:R-:W-:Y:S11]  /*71860*/  HMMA.16816.F32.BF16 R20, R4, R8, R20 ;  /* 0x000000080414723c */ /* 0x008ff60000041814 */
[----:B------:R-:W-:-:S02]  /*71870*/  IMAD.MOV.U32 R11, RZ, RZ, R13 ;  /* 0x000000ffff0b7224 */ /* 0x000fc400078e000d */
[----:B------:R-:W-:-:S06]  /*71880*/  IMAD.MOV.U32 R10, RZ, RZ, R14 ;  /* 0x000000ffff0a7224 */ /* 0x000fcc00078e000e */
[----:B------:R-:W-:Y:S02]  /*71890*/  IMAD.MOV.U32 R19, RZ, RZ, R20 ;  /* 0x000000ffff137224 */ /* 0x000fe400078e0014 */
[----:B------:R-:W-:Y:S02]  /*718a0*/  IMAD.MOV.U32 R18, RZ, RZ, R21 ;  /* 0x000000ffff127224 */ /* 0x000fe400078e0015 */
[----:B------:R-:W-:Y:S02]  /*718b0*/  IMAD.MOV.U32 R9, RZ, RZ, R22 ;  /* 0x000000ffff097224 */ /* 0x000fe400078e0016 */
[----:B------:R-:W-:Y:S01]  /*718c0*/  IMAD.MOV.U32 R8, RZ, RZ, R23 ;  /* 0x000000ffff087224 */ /* 0x000fe200078e0017 */
[----:B------:R-:W-:Y:S04]  /*718d0*/  STL.64 [R1+0x3510], R18 ;  /* 0x0035101201007387 */ /* 0x000fe80000100a00 */
[----:B------:R0:W-:Y:S04]  /*718e0*/  STL.64 [R1+0x3508], R16 ;  /* 0x0035081001007387 */ /* 0x0001e80000100a00 */
[----:B------:R-:W-:Y:S04]  /*718f0*/  STL.64 [R1+0x3528], R10 ;  /* 0x0035280a01007387 */ /* 0x000fe80000100a00 */
[----:B------:R-:W-:Y:S04]  /*71900*/  STL.64 [R1+0x3520], R8 ;  /* 0x0035200801007387 */ /* 0x000fe80000100a00 */
[----:B0-----:R-:W2:Y:S04]  /*71910*/  LDL.LU R16, [R1+0x3f0] ;  /* 0x0003f00001107983 */ /* 0x001ea80000300800 */
[----:B------:R-:W2:Y:S04]  /*71920*/  LDL.LU R17, [R1+0x3f4] ;  /* 0x0003f40001117983 */ /* 0x000ea80000300800 */
[----:B------:R-:W3:Y:S04]  /*71930*/  LDL.LU R18, [R1+0x3f8] ;  /* 0x0003f80001127983 */ /* 0x000ee80000300800 */
[----:B------:R-:W3:Y:S01]  /*71940*/  LDL.LU R19, [R1+0x3fc] ;  /* 0x0003fc0001137983 */ /* 0x000ee20000300800 */
[----:B------:R-:W-:-:S03]  /*71950*/  IMAD.MOV.U32 R28, RZ, RZ, R12 ;  /* 0x000000ffff1c7224 */ /* 0x000fc600078e000c */
[----:B---3--:R-:W-:Y:S04]  /*71960*/  STL.64 [R1+0x3538], R18 ;  /* 0x0035381201007387 */ /* 0x008fe80000100a00 */
[----:B--2---:R0:W-:Y:S04]  /*71970*/  STL.64 [R1+0x3530], R16 ;  /* 0x0035301001007387 */ /* 0x0041e80000100a00 */
[----:B------:R-:W2:Y:S04]  /*71980*/  LDL.LU R12, [R1+0x230] ;  /* 0x00023000010c7983 */ /* 0x000ea80000300800 */
[----:B------:R-:W2:Y:S04]  /*71990*/  LDL.LU R13, [R1+0x234] ;  /* 0x00023400010d7983 */ /* 0x000ea80000300800 */
[----:B--2---:R1:W-:Y:S04]  /*719a0*/  STL.64 [R1+0x3540], R12 ;  /* 0x0035400c01007387 */ /* 0x0043e80000100a00 */
[----:B0-----:R-:W2:Y:S04]  /*719b0*/  LDL.LU R16, [R1+0x240] ;  /* 0x0002400001107983 */ /* 0x001ea80000300800 */
[----:B------:R-:W2:Y:S01]  /*719c0*/  LDL.LU R17, [R1+0x244] ;  /* 0x0002440001117983 */ /* 0x000ea20000300800 */
[----:B------:R-:W-:-:S03]  /*719d0*/  IMAD.MOV.U32 R2, RZ, RZ, R15 ;  /* 0x000000ffff027224 */ /* 0x000fc600078e000f */
[----:B--2---:R0:W-:Y:S04]  /*719e0*/  STL.64 [R1+0x3548], R16 ;  /* 0x0035481001007387 */ /* 0x0041e80000100a00 */
[----:B-1----:R-:W2:Y:S04]  /*719f0*/  LDL.LU R12, [R1+0x20] ;  /* 0x00002000010c7983 */ /* 0x002ea80000300800 */
[----:B------:R-:W2:Y:S04]  /*71a00*/  LDL.LU R13, [R1+0x24] ;  /* 0x00002400010d7983 */ /* 0x000ea80000300800 */
[----:B------:R-:W3:Y:S04]  /*71a10*/  LDL.LU R14, [R1+0x28] ;  /* 0x00002800010e7983 */ /* 0x000ee80000300800 */
[----:B------:R-:W3:Y:S04]  /*71a20*/  LDL.LU R15, [R1+0x2c] ;  /* 0x00002c00010f7983 */ /* 0x000ee80000300800 */
[----:B---3--:R-:W-:Y:S04]  /*71a30*/  STL.64 [R1+0x3558], R14 ;  /* 0x0035580e01007387 */ /* 0x008fe80000100a00 */
[----:B--2---:R1:W-:Y:S04]  /*71a40*/  STL.64 [R1+0x3550], R12 ;  /* 0x0035500c01007387 */ /* 0x0043e80000100a00 */
[----:B0-----:R-:W2:Y:S04]  /*71a50*/  LDL.LU R16, [R1+0x250] ;  /* 0x0002500001107983 */ /* 0x001ea80000300800 */
[----:B------:R-:W2:Y:S04]  /*71a60*/  LDL.LU R17, [R1+0x254] ;  /* 0x0002540001117983 */ /* 0x000ea80000300800 */
        /* <DEDUP_REMOVED lines=15> */
[----:B--2---:R-:W-:Y:S04]  /*71b60*/  STL.64 [R1+0x3580], R12 ;  /* 0x0035800c01007387 */ /* 0x004fe80000100a00 */
[----:B0-----:R-:W2:Y:S04]  /*71b70*/  LDL.LU R16, [R1+0x270] ;  /* 0x0002700001107983 */ /* 0x001ea80000300800 */
        /* <DEDUP_REMOVED lines=62> */
[----:B----4-:R0:W-:Y:S04]  /*71f60*/  STL.64 [R1+0x3658], R24 ;  /* 0x0036581801007387 */ /* 0x0101e80000100a00 */
[----:B------:R-:W4:Y:S04]  /*71f70*/  LDL.LU R16, [R1+0xd0] ;  /* 0x0000d00001107983 */ /* 0x000f280000300800 */
[----:B------:R-:W4:Y:S04]  /*71f80*/  LDL.LU R17, [R1+0xd4] ;  /* 0x0000d40001117983 */ /* 0x000f280000300800 */
[----:B------:R-:W2:Y:S04]  /*71f90*/  LDL.LU R18, [R1+0xd8] ;  /* 0x0000d80001127983 */ /* 0x000ea80000300800 */
[----:B------:R-:W2:Y:S04]  /*71fa0*/  LDL.LU R19, [R1+0xdc] ;  /* 0x0000dc0001137983 */ /* 0x000ea80000300800 */
[----:B0-----:R-:W2:Y:S04]  /*71fb0*/  LDL.LU R24, [R1+0x310] ;  /* 0x0003100001187983 */ /* 0x001ea80000300800 */
[----:B------:R-:W2:Y:S04]  /*71fc0*/  LDL.LU R25, [R1+0x314] ;  /* 0x0003140001197983 */ /* 0x000ea80000300800 */
[----:B--2---:R-:W-:Y:S04]  /*71fd0*/  STL.64 [R1+0x3670], R24 ;  /* 0x0036701801007387 */ /* 0x004fe80000100a00 */
[----:B------:R-:W-:Y:S04]  /*71fe0*/  STL.64 [R1+0x3650], R18 ;  /* 0x0036501201007387 */ /* 0x000fe80000100a00 */
[----:B----4-:R0:W-:Y:S04]  /*71ff0*/  STL.64 [R1+0x3648], R16 ;  /* 0x0036481001007387 */ /* 0x0101e80000100a00 */
[----:B0-----:R-:W2:Y:S04]  /*72000*/  LDL.LU R16, [R1+0xe0] ;  /* 0x0000e00001107983 */ /* 0x001ea80000300800 */
[----:B------:R-:W2:Y:S04]  /*72010*/  LDL.LU R17, [R1+0xe4] ;  /* 0x0000e40001117983 */ /* 0x000ea80000300800 */
[----:B------:R-:W4:Y:S04]  /*72020*/  LDL.LU R18, [R1+0xe8] ;  /* 0x0000e80001127983 */ /* 0x000f280000300800 */
[----:B------:R-:W4:Y:S04]  /*72030*/  LDL.LU R19, [R1+0xec] ;  /* 0x0000ec0001137983 */ /* 0x000f280000300800 */
[----:B------:R-:W2:Y:S04]  /*72040*/  LDL.LU R24, [R1+0x320] ;  /* 0x0003200001187983 */ /* 0x000ea80000300800 */
[----:B------:R-:W2:Y:S04]  /*72050*/  LDL.LU R25, [R1+0x324] ;  /* 0x0003240001197983 */ /* 0x000ea80000300800 */
[----:B--2---:R-:W-:Y:S04]  /*72060*/  STL.64 [R1+0x3688], R24 ;  /* 0x0036881801007387 */ /* 0x004fe80000100a00 */
[----:B----4-:R-:W-:Y:S04]  /*72070*/  STL.64 [R1+0x3668], R18 ;  /* 0x0036681201007387 */ /* 0x010fe80000100a00 */
[----:B------:R0:W-:Y:S04]  /*72080*/  STL.64 [R1+0x3660], R16 ;  /* 0x0036601001007387 */ /* 0x0001e80000100a00 */
        /* <DEDUP_REMOVED lines=24> */
[----:B--2---:R0:W-:Y:S04]  /*72210*/  STL.64 [R1+0x36d0], R24 ;  /* 0x0036d01801007387 */ /* 0x0041e80000100a00 */
[----:B0-----:R-:W2:Y:S04]  /*72220*/  LDL.LU R24, [R1+0x360] ;  /* 0x0003600001187983 */ /* 0x001ea80000300800 */
        /* <DEDUP_REMOVED lines=25> */
[----:B------:R-:W2:Y:S04]  /*723c0*/  LDL.LU R23, [R1+0x17c] ;  /* 0x00017c0001177983 */ /* 0x000ea80000300800 */
[----:B----4-:R-:W-:Y:S04]  /*723d0*/  STL.64 [R1+0x36e0], R18 ;  /* 0x0036e01201007387 */ /* 0x010fe80000100a00 */
[----:B------:R0:W-:Y:S04]  /*723e0*/  STL.64 [R1+0x36d8], R16 ;  /* 0x0036d81001007387 */ /* 0x0001e80000100a00 */
[----:B0-----:R-:W4:Y:S04]  /*723f0*/  LDL.LU R16, [R1+0x140] ;  /* 0x0001400001107983 */ /* 0x001f280000300800 */
[----:B------:R-:W4:Y:S04]  /*72400*/  LDL.LU R17, [R1+0x144] ;  /* 0x0001440001117983 */ /* 0x000f280000300800 */
[----:B------:R-:W2:Y:S04]  /*72410*/  LDL.LU R18, [R1+0x148] ;  /* 0x0001480001127983 */ /* 0x000ea80000300800 */
[----:B------:R-:W2:Y:S04]  /*72420*/  LDL.LU R19, [R1+0x14c] ;  /* 0x00014c0001137983 */ /* 0x000ea80000300800 */
[----:B--2---:R-:W-:Y:S04]  /*72430*/  STL.64 [R1+0x36f8], R18 ;  /* 0x0036f81201007387 */ /* 0x004fe80000100a00 */
[----:B----4-:R0:W-:Y:S04]  /*72440*/  STL.64 [R1+0x36f0], R16 ;  /* 0x0036f01001007387 */ /* 0x0101e80000100a00 */
[----:B0-----:R-:W2:Y:S04]  /*72450*/  LDL.LU R16, [R1+0x150] ;  /* 0x0001500001107983 */ /* 0x001ea80000300800 */
[----:B------:R-:W2:Y:S04]  /*72460*/  LDL.LU R17, [R1+0x154] ;  /* 0x0001540001117983 */ /* 0x000ea80000300800 */
[----:B------:R-:W4:Y:S04]  /*72470*/  LDL.LU R18, [R1+0x158] ;  /* 0x0001580001127983 */ /* 0x000f280000300800 */
[----:B------:R-:W4:Y:S04]  /*72480*/  LDL.LU R19, [R1+0x15c] ;  /* 0x00015c0001137983 */ /* 0x000f280000300800 */
[----:B----4-:R-:W-:Y:S04]  /*72490*/  STL.64 [R1+0x3710], R18 ;  /* 0x0037101201007387 */ /* 0x010fe80000100a00 */
[----:B--2---:R0:W-:Y:S04]  /*724a0*/  STL.64 [R1+0x3708], R16 ;  /* 0x0037081001007387 */ /* 0x0041e80000100a00 */
[----:B0-----:R-:W2:Y:S04]  /*724b0*/  LDL.LU R16, [R1+0x160] ;  /* 0x0001600001107983 */ /* 0x001ea80000300800 */
[----:B------:R-:W2:Y:S04]  /*724c0*/  LDL.LU R17, [R1+0x164] ;  /* 0x0001640001117983 */ /* 0x000ea80000300800 */
[----:B------:R-:W2:Y:S04]  /*724d0*/  LDL.LU R18, [R1+0x168] ;  /* 0x0001680001127983 */ /* 0x000ea80000300800 */
[----:B------:R-:W2:Y:S04]  /*724e0*/  LDL.LU R19, [R1+0x16c] ;  /* 0x00016c0001137983 */ /* 0x000ea80000300800 */
[----:B---3--:R-:W-:Y:S04]  /*724f0*/  STL.64 [R1+0x3618], R14 ;  /* 0x0036180e01007387 */ /* 0x008fe80000100a00 */
[----:B------:R0:W-:Y:S04]  /*72500*/  STL.64 [R1+0x3610], R12 ;  /* 0x0036100c01007387 */ /* 0x0001e80000100a00 */
[----:B0-----:R-:W3:Y:S04]  /*72510*/  LDL.LU R12, [R1+0xb0] ;  /* 0x0000b000010c7983 */ /* 0x001ee80000300800 */
[----:B------:R-:W3:Y:S04]  /*72520*/  LDL.LU R13, [R1+0xb4] ;  /* 0x0000b400010d7983 */ /* 0x000ee80000300800 */
[----:B------:R-:W4:Y:S04]  /*72530*/  LDL.LU R14, [R1+0xb8] ;  /* 0x0000b800010e7983 */ /* 0x000f280000300800 */
[----:B------:R-:W4:Y:S01]  /*72540*/  LDL.LU R15, [R1+0xbc] ;  /* 0x0000bc00010f7983 */ /* 0x000f220000300800 */
[----:B------:R-:W-:-:S15]  /*72550*/  HMMA.16816.F32.BF16 R24, R4, R24, R20 ;  /* 0x000000180418723c */ /* 0x000fde0000041814 */
[----:B------:R-:W-:-:S04]  /*72560*/  NOP ;  /* 0x0000000000007918 */ /* 0x000fc80000000000 */
[----:B------:R-:W-:Y:S02]  /*72570*/  IMAD.MOV.U32 R22, RZ, RZ, R24 ;  /* 0x000000ffff167224 */ /* 0x000fe400078e0018 */
[----:B------:R-:W-:Y:S01]  /*72580*/  IMAD.MOV.U32 R23, RZ, RZ, R25 ;  /* 0x000000ffff177224 */ /* 0x000fe200078e0019 */
[----:B----4-:R-:W-:Y:S04]  /*72590*/  STL.64 [R1+0x3630], R14 ;  /* 0x0036300e01007387 */ /* 0x010fe80000100a00 */
[----:B---3--:R0:W-:Y:S04]  /*725a0*/  STL.64 [R1+0x3628], R12 ;  /* 0x0036280c01007387 */ /* 0x0081e80000100a00 */
[----:B0-----:R-:W3:Y:S04]  /*725b0*/  LDL.LU R12, [R1+0xc0] ;  /* 0x0000c000010c7983 */ /* 0x001ee80000300800 */
[----:B------:R-:W3:Y:S04]  /*725c0*/  LDL.LU R13, [R1+0xc4] ;  /* 0x0000c400010d7983 */ /* 0x000ee80000300800 */
[----:B------:R-:W3:Y:S04]  /*725d0*/  LDL.LU R14, [R1+0xc8] ;  /* 0x0000c800010e7983 */ /* 0x000ee80000300800 */
[----:B------:R-:W3:Y:S04]  /*725e0*/  LDL.LU R15, [R1+0xcc] ;  /* 0x0000cc00010f7983 */ /* 0x000ee80000300800 */
[----:B------:R-:W4:Y:S04]  /*725f0*/  LDL.LU R8, [R1+0x10] ;  /* 0x0000100001087983 */ /* 0x000f280000300800 */
[----:B------:R-:W4:Y:S04]  /*72600*/  LDL.LU R9, [R1+0x14] ;  /* 0x0000140001097983 */ /* 0x000f280000300800 */
[----:B------:R-:W4:Y:S04]  /*72610*/  LDL.LU R10, [R1+0x18] ;  /* 0x00001800010a7983 */ /* 0x000f280000300800 */
[----:B------:R-:W4:Y:S04]  /*72620*/  LDL.LU R11, [R1+0x1c] ;  /* 0x00001c00010b7983 */ /* 0x000f280000300800 */
[----:B------:R-:W2:Y:S04]  /*72630*/  LDL.LU.64 R20, [R1+0x3720] ;  /* 0x0037200001147983 */ /* 0x000ea80000300a00 */
[----:B------:R-:W2:Y:S01]  /*72640*/  LDL.LU.64 R24, [R1+0x3718] ;  /* 0x0037180001187983 */ /* 0x000ea20000300a00 */
[----:B------:R-:W-:-:S02]  /*72650*/  IMAD.MOV.U32 R3, RZ, RZ, R26 ;  /* 0x000000ffff037224 */ /* 0x000fc400078e001a */
[----:B------:R-:W-:Y:S02]  /*72660*/  IMAD.MOV.U32 R0, RZ, RZ, R27 ;  /* 0x000000ffff007224 */ /* 0x000fe400078e001b */
        /* <DEDUP_REMOVED lines=55> */
[----:B------:R-:W3:-:S15]  /*729e0*/  LDL.LU.64 R16, [R1+0x3638] ;  /* 0x0036380001107983 */ /* 0x000ede0000300a00 */
[----:B------:R-:W-:Y:S02]  /*729f0*/  NOP ;  /* 0x0000000000007918 */ /* 0x000fe40000000000 */
[----:B------:R0:W-:Y:S04]  /*72a00*/  STL.64 [R1+0xd0], R24 ;  /* 0x0000d01801007387 */ /* 0x0001e80000100a00 */
[----:B------:R1:W-:Y:S04]  /*72a10*/  STL.64 [R1+0xd8], R26 ;  /* 0x0000d81a01007387 */ /* 0x0003e80000100a00 */
[----:B0-----:R-:W2:Y:S04]  /*72a20*/  LDL.LU R24, [R1+0x3e0] ;  /* 0x0003e00001187983 */ /* 0x001ea80000300800 */
[----:B------:R-:W2:Y:S04]  /*72a30*/  LDL.LU R25, [R1+0x3e4] ;  /* 0x0003e40001197983 */ /* 0x000ea80000300800 */
[----:B-1----:R-:W2:Y:S04]  /*72a40*/  LDL.LU R26, [R1+0x3e8] ;  /* 0x0003e800011a7983 */ /* 0x002ea80000300800 */
[----:B------:R-:W2:Y:S01]  /*72a50*/  LDL.LU R27, [R1+0x3ec] ;  /* 0x0003ec00011b7983 */ /* 0x000ea20000300800 */
[----:B---3--:R-:W-:Y:S03]  /*72a60*/  HMMA.16816.F32.BF16 R16, R4, R16, R12 ;  /* 0x000000100410723c */ /* 0x008fe6000004180c */
[----:B------:R-:W3:Y:S04]  /*72a70*/  LDL.LU.64 R14, [R1+0x3630] ;  /* 0x00363000010e7983 */ /* 0x000ee80000300a00 */
[----:B------:R-:W3:-:S12]  /*72a80*/  LDL.LU.64 R12, [R1+0x3628] ;  /* 0x00362800010c7983 */ /* 0x000ed80000300a00 */
[----:B------:R0:W-:Y:S04]  /*72a90*/  STL.64 [R1+0xc0], R16 ;  /* 0x0000c01001007387 */ /* 0x0001e80000100a00 */
[----:B------:R3:W-:Y:S04]  /*72aa0*/  STL.64 [R1+0xc8], R18 ;  /* 0x0000c81201007387 */ /* 0x0007e80000100a00 */
[----:B0-----:R-:W3:Y:S02]  /*72ab0*/  LDL.LU.64 R16, [R1+0x3620] ;  /* 0x0036200001107983 */ /* 0x001ee40000300a00 */
[----:B---3--:R-:W-:Y:S02]  /*72ac0*/  HMMA.16816.F32.BF16 R16, R4, R16, R12 ;  /* 0x000000100410723c */ /* 0x008fe4000004180c */
[----:B------:R-:W3:Y:S04]  /*72ad0*/  LDL.LU.64 R14, [R1+0x3618] ;  /* 0x00361800010e7983 */ /* 0x000ee80000300a00 */
[----:B------:R-:W3:-:S13]  /*72ae0*/  LDL.LU.64 R12, [R1+0x3610] ;  /* 0x00361000010c7983 */ /* 0x000eda0000300a00 */
        /* <DEDUP_REMOVED lines=52> */
[----:B------:R-:W4:-:S15]  /*72e30*/  LDL.LU.64 R12, [R1+0x3540] ;  /* 0x00354000010c7983 */ /* 0x000f1e0000300a00 */
[----:B------:R-:W-:Y:S02]  /*72e40*/  NOP ;  /* 0x0000000000007918 */ /* 0x000fe40000000000 */
[----:B------:R-:W-:Y:S04]  /*72e50*/  STL.64 [R1+0x20], R16 ;  /* 0x0000201001007387 */ /* 0x000fe80000100a00 */
[----:B------:R0:W-:Y:S04]  /*72e60*/  STL.64 [R1+0x28], R18 ;  /* 0x0000281201007387 */ /* 0x0001e80000100a00 */
[----:B0-----:R-:W3:Y:S04]  /*72e70*/  LDL.LU.64 R18, [R1+0x3538] ;  /* 0x0035380001127983 */ /* 0x001ee80000300a00 */
[----:B------:R-:W3:Y:S01]  /*72e80*/  LDL.LU.64 R16, [R1+0x3530] ;  /* 0x0035300001107983 */ /* 0x000ee20000300a00 */
[----:B----4-:R-:W-:Y:S03]  /*72e90*/  HMMA.16816.F32.BF16 R12, R4, R12, R8 ;  /* 0x0000000c040c723c */ /* 0x010fe60000041808 */
[----:B------:R-:W4:Y:S04]  /*72ea0*/  LDL.LU.64 R10, [R1+0x3528] ;  /* 0x00352800010a7983 */ /* 0x000f280000300a00 */
[----:B------:R-:W2:-:S12]  /*72eb0*/  LDL.LU.64 R8, [R1+0x3520] ;  /* 0x0035200001087983 */ /* 0x000e980000300a00 */
[----:B------:R0:W-:Y:S04]  /*72ec0*/  STL.64 [R1+0x10], R12 ;  /* 0x0000100c01007387 */ /* 0x0001e80000100a00 */
[----:B------:R3:W-:Y:S04]  /*72ed0*/  STL.64 [R1+0x18], R14 ;  /* 0x0000180e01007387 */ /* 0x0007e80000100a00 */
[----:B0-----:R-:W3:Y:S02]  /*72ee0*/  LDL.LU.64 R12, [R1+0x3518] ;  /* 0x00351800010c7983 */ /* 0x001ee40000300a00 */
[----:B---3--:R-:W-:Y:S02]  /*72ef0*/  HMMA.16816.F32.BF16 R12, R4, R12, R16 ;  /* 0x0000000c040c723c */ /* 0x008fe40000041810 */
[----:B------:R-:W3:Y:S04]  /*72f00*/  LDL.LU.64 R18, [R1+0x3510] ;  /* 0x0035100001127983 */ /* 0x000ee80000300a00 */
[----:B------:R-:W2:-:S13]  /*72f10*/  LDL.LU.64 R16, [R1+0x3508] ;  /* 0x0035080001107983 */ /* 0x000e9a0000300a00 */
[----:B------:R0:W-:Y:S04]  /*72f20*/  STL.64 [R1+0x3288], R14 ;  /* 0x0032880e01007387 */ /* 0x0001e80000100a00 */
[----:B------:R3:W-:Y:S04]  /*72f30*/  STL.64 [R1+0x3280], R12 ;  /* 0x0032800c01007387 */ /* 0x0007e80000100a00 */
[----:B0-----:R-:W2:Y:S04]  /*72f40*/  LDL.LU R14, [R1+0x398] ;  /* 0x00039800010e7983 */ /* 0x001ea80000300800 */
[----:B------:R-:W2:Y:S01]  /*72f50*/  LDL.LU R15, [R1+0x39c] ;  /* 0x00039c00010f7983 */ /* 0x000ea20000300800 */
[----:B---3--:R-:W-:-:S02]  /*72f60*/  IMAD.MOV.U32 R12, RZ, RZ, R19 ;  /* 0x000000ffff0c7224 */ /* 0x008fc400078e0013 */
[----:B------:R-:W-:Y:S01]  /*72f70*/  IMAD.MOV.U32 R13, RZ, RZ, R18 ;  /* 0x000000ffff0d7224 */ /* 0x000fe200078e0012 */
[----:B--2---:R0:W-:Y:S02]  /*72f80*/  STL.64 [R1+0x3470], R14 ;  /* 0x0034700e01007387 */ /* 0x0041e40000100a00 */
[----:B0-----:R-:W-:Y:S02]  /*72f90*/  IMAD.MOV.U32 R14, RZ, RZ, R9 ;  /* 0x000000ffff0e7224 */ /* 0x001fe400078e0009 */
[----:B------:R-:W-:-:S05]  /*72fa0*/  IMAD.MOV.U32 R15, RZ, RZ, R8 ;  /* 0x000000ffff0f7224 */ /* 0x000fca00078e0008 */
[----:B------:R0:W-:Y:S04]  /*72fb0*/  STL.64 [R1+0x3480], R14 ;  /* 0x0034800e01007387 */ /* 0x0001e80000100a00 */
[----:B------:R-:W-:Y:S04]  /*72fc0*/  STL.64 [R1+0x3478], R12 ;  /* 0x0034780c01007387 */ /* 0x000fe80000100a00 */
[----:B0-----:R-:W2:Y:S04]  /*72fd0*/  LDL.LU R14, [R1+0x3c8] ;  /* 0x0003c800010e7983 */ /* 0x001ea80000300800 */
[----:B------:R-:W2:Y:S04]  /*72fe0*/  LDL.LU R15, [R1+0x3cc] ;  /* 0x0003cc00010f7983 */ /* 0x000ea80000300800 */
[----:B--2---:R0:W-:Y:S04]  /*72ff0*/  STL.64 [R1+0x3498], R14 ;  /* 0x0034980e01007387 */ /* 0x0041e80000100a00 */
[----:B0-----:R-:W2:Y:S04]  /*73000*/  LDL.LU R14, [R1+0x3d8] ;  /* 0x0003d800010e7983 */ /* 0x001ea80000300800 */
[----:B------:R-:W2:Y:S01]  /*73010*/  LDL.LU R15, [R1+0x3dc] ;  /* 0x0003dc00010f7983 */ /* 0x000ea20000300800 */
[----:B------:R-:W-:Y:S03]  /*73020*/  HMMA.16816.F32.BF16 R16, R4, R16, R24 ;  /* 0x000000100410723c */ /* 0x000fe60000041818 */
[----:B--2---:R-:W-:Y:S04]  /*73030*/  STL.64 [R1+0x34c0], R14 ;  /* 0x0034c00e01007387 */ /* 0x004fe80000100a00 */
[----:B------:R-:W2:Y:S04]  /*73040*/  LDL.LU R24, [R1+0x1d0] ;  /* 0x0001d00001187983 */ /* 0x000ea80000300800 */
[----:B------:R-:W2:Y:S04]  /*73050*/  LDL.LU R25, [R1+0x1d4] ;  /* 0x0001d40001197983 */ /* 0x000ea80000300800 */
[----:B------:R-:W2:Y:S04]  /*73060*/  LDL.LU R26, [R1+0x1d8] ;  /* 0x0001d800011a7983 */ /* 0x000ea80000300800 */
[----:B------:R-:W2:Y:S04]  /*73070*/  LDL.LU R27, [R1+0x1dc] ;  /* 0x0001dc00011b7983 */ /* 0x000ea80000300800 */
[----:B------:R-:W3:Y:S04]  /*73080*/  LDL.LU R8, [R1+0x1e0] ;  /* 0x0001e00001087983 */ /* 0x000ee80000300800 */
[----:B------:R-:W3:Y:S04]  /*73090*/  LDL.LU R9, [R1+0x1e4] ;  /* 0x0001e40001097983 */ /* 0x000ee80000300800 */
[----:B----4-:R-:W-:Y:S04]  /*730a0*/  STL.64 [R1+0x34d0], R10 ;  /* 0x0034d00a01007387 */ /* 0x010fe80000100a00 */
[----:B---3--:R0:W-:Y:S04]  /*730b0*/  STL.64 [R1+0x34c8], R8 ;  /* 0x0034c80801007387 */ /* 0x0081e80000100a00 */
[----:B0-----:R-:W3:Y:S04]  /*730c0*/  LDL.LU R8, [R1+0x1c0] ;  /* 0x0001c00001087983 */ /* 0x001ee80000300800 */
[----:B------:R-:W3:Y:S04]  /*730d0*/  LDL.LU R9, [R1+0x1c4] ;  /* 0x0001c40001097983 */ /* 0x000ee80000300800 */
[----:B------:R-:W3:Y:S04]  /*730e0*/  LDL.LU R10, [R1+0x1c8] ;  /* 0x0001c800010a7983 */ /* 0x000ee80000300800 */
[----:B------:R-:W3:Y:S04]  /*730f0*/  LDL.LU R11, [R1+0x1cc] ;  /* 0x0001cc00010b7983 */ /* 0x000ee80000300800 */
[----:B------:R-:W4:Y:S04]  /*73100*/  LDL.LU R12, [R1] ;  /* 0x00000000010c7983 */ /* 0x000f280000300800 */
[----:B------:R-:W4:Y:S04]  /*73110*/  LDL.LU R13, [R1+0x4] ;  /* 0x00000400010d7983 */ /* 0x000f280000300800 */
[----:B------:R-:W4:Y:S04]  /*73120*/  LDL.LU R14, [R1+0x8] ;  /* 0x00000800010e7983 */ /* 0x000f280000300800 */
[----:B------:R-:W4:Y:S04]  /*73130*/  LDL.LU R15, [R1+0xc] ;  /* 0x00000c00010f7983 */ /* 0x000f280000300800 */
[----:B------:R0:W-:Y:S04]  /*73140*/  STL.64 [R1+0x3278], R18 ;  /* 0x0032781201007387 */ /* 0x0001e80000100a00 */
[----:B------:R1:W-:Y:S01]  /*73150*/  STL.64 [R1+0x3270], R16 ;  /* 0x0032701001007387 */ /* 0x0003e20000100a00 */
[----:B0-----:R-:W-:-:S02]  /*73160*/  IMAD.MOV.U32 R18, RZ, RZ, R3 ;  /* 0x000000ffff127224 */ /* 0x001fc400078e0003 */
[----:B-1----:R-:W-:Y:S02]  /*73170*/  IMAD.MOV.U32 R16, RZ, RZ, R22 ;  /* 0x000000ffff107224 */ /* 0x002fe400078e0016 */
[----:B------:R-:W-:Y:S01]  /*73180*/  IMAD.MOV.U32 R19, RZ, RZ, R0 ;  /* 0x000000ffff137224 */ /* 0x000fe200078e0000 */
[----:B------:R-:W2:Y:S01]  /*73190*/  LDL.LU R22, [R1+0x3500] ;  /* 0x0035000001167983 */ /* 0x000ea20000300800 */
[----:B------:R-:W-:-:S03]  /*731a0*/  IMAD.MOV.U32 R17, RZ, RZ, R23 ;  /* 0x000000ffff117224 */ /* 0x000fc600078e0017 */
[----:B------:R-:W3:Y:S04]  /*731b0*/  LDL.LU R23, [R1+0x34fc] ;  /* 0x0034fc0001177983 */ /* 0x000ee80000300800 */
[----:B------:R-:W4:Y:S04]  /*731c0*/  LDL.LU R3, [R1+0x34f8] ;  /* 0x0034f80001037983 */ /* 0x000f280000300800 */
[----:B------:R-:W4:Y:S04]  /*731d0*/  LDL.LU R0, [R1+0x34f4] ;  /* 0x0034f40001007983 */ /* 0x000f280000300800 */
[----:B------:R-:W-:Y:S04]  /*731e0*/  STL.64 [R1+0x3490], R18 ;  /* 0x0034901201007387 */ /* 0x000fe80000100a00 */
[----:B------:R0:W-:Y:S04]  /*731f0*/  STL.64 [R1+0x3488], R16 ;  /* 0x0034881001007387 */ /* 0x0001e80000100a00 */
[----:B0-----:R-:W4:Y:S01]  /*73200*/  LDL.LU R16, [R1+0x1a0] ;  /* 0x0001a00001107983 */ /* 0x001f220000300800 */
[----:B------:R-:W-:-:S03]  /*73210*/  IMAD.MOV.U32 R17, RZ, RZ, R20 ;  /* 0x000000ffff117224 */ /* 0x000fc600078e0014 */
[----:B------:R-:W4:Y:S01]  /*73220*/  LDL.LU R20, [R1+0x34f0] ;  /* 0x0034f00001147983 */ /* 0x000f220000300800 */
[----:B------:R-:W-:-:S03]  /*73230*/  IMAD.MOV.U32 R18, RZ, RZ, R21 ;  /* 0x000000ffff127224 */ /* 0x000fc600078e0015 */
[----:B------:R-:W4:Y:S01]  /*73240*/  LDL.LU R21, [R1+0x34ec] ;  /* 0x0034ec0001157983 */ /* 0x000f220000300800 */
[----:B------:R-:W-:-:S03]  /*73250*/  IMAD.MOV.U32 R19, RZ, RZ, R29 ;  /* 0x000000ffff137224 */ /* 0x000fc600078e001d */
[----:B------:R-:W4:Y:S04]  /*73260*/  LDL.LU R29, [R1+0x34e8] ;  /* 0x0034e800011d7983 */ /* 0x000f280000300800 */
[----:B------:R2:W-:Y:S02]  /*73270*/  STL.64 [R1+0x34a8], R18 ;  /* 0x0034a81201007387 */ /* 0x0005e40000100a00 */
[----:B--2---:R-:W-:Y:S02]  /*73280*/  IMAD.MOV.U32 R19, RZ, RZ, R22 ;  /* 0x000000ffff137224 */ /* 0x004fe400078e0016 */
[----:B---3--:R-:W-:Y:S01]  /*73290*/  IMAD.MOV.U32 R18, RZ, RZ, R23 ;  /* 0x000000ffff127224 */ /* 0x008fe200078e0017 */
[----:B----4-:R0:W-:Y:S01]  /*732a0*/  STL.64 [R1+0x34a0], R16 ;  /* 0x0034a01001007387 */ /* 0x0101e20000100a00 */
[----:B------:R-:W-:Y:S01]  /*732b0*/  HMMA.16816.F32.BF16 R20, R4, R20, R24 ;  /* 0x000000140414723c */ /* 0x000fe20000041818 */
[----:B0-----:R-:W-:-:S02]  /*732c0*/  IMAD.MOV.U32 R16, RZ, RZ, R0 ;  /* 0x000000ffff107224 */ /* 0x001fc400078e0000 */
[----:B------:R-:W-:Y:S01]  /*732d0*/  IMAD.MOV.U32 R17, RZ, RZ, R3 ;  /* 0x000000ffff117224 */ /* 0x000fe200078e0003 */
[----:B------:R-:W2:Y:S04]  /*732e0*/  LDL.LU R0, [R1+0x34e4] ;  /* 0x0034e40001007983 */ /* 0x000ea80000300800 */
[----:B------:R-:W3:Y:S04]  /*732f0*/  LDL.LU R3, [R1+0x34e0] ;  /* 0x0034e00001037983 */ /* 0x000ee80000300800 */
[----:B------:R-:W4:Y:S07]  /*73300*/  LDL.LU.64 R24, [R1+0x34d8] ;  /* 0x0034d80001187983 */ /* 0x000f2e0000300a00 */
[----:B------:R0:W-:Y:S04]  /*73310*/  STL.64 [R1+0x3268], R22 ;  /* 0x0032681601007387 */ /* 0x0001e80000100a00 */
[----:B------:R-:W-:Y:S04]  /*73320*/  STL.64 [R1+0x3260], R20 ;  /* 0x0032601401007387 */ /* 0x000fe80000100a00 */
[----:B0-----:R-:W2:Y:S01]  /*73330*/  LDL.LU R22, [R1+0x3a8] ;  /* 0x0003a80001167983 */ /* 0x001ea20000300800 */
[----:B----4-:R-:W-:Y:S03]  /*73340*/  HMMA.16816.F32.BF16 R24, R4, R24, R8 ;  /* 0x000000180418723c */ /* 0x010fe60000041808 */
[----:B------:R-:W4:Y:S04]  /*73350*/  LDL.LU.64 R10, [R1+0x34d0] ;  /* 0x0034d000010a7983 */ /* 0x000f280000300a00 */
[----:B------:R-:W2:-:S12]  /*73360*/  LDL.LU.64 R8, [R1+0x34c8] ;  /* 0x0034c80001087983 */ /* 0x000e980000300a00 */
[----:B------:R-:W-:Y:S04]  /*73370*/  STL.64 [R1+0x3258], R26 ;  /* 0x0032581a01007387 */ /* 0x000fe80000100a00 */
[----:B------:R4:W-:Y:S02]  /*73380*/  STL.64 [R1+0x3250], R24 ;  /* 0x0032501801007387 */ /* 0x0009e40000100a00 */
[----:B----4-:R-:W-:Y:S01]  /*73390*/  IMAD.MOV.U32 R25, RZ, RZ, R11 ;  /* 0x000000ffff197224 */ /* 0x010fe200078e000b */
[----:B--2---:R-:W-:Y:S01]  /*733a0*/  HMMA.16816.F32.BF16 R4, R4, R8, R12 ;  /* 0x000000080404723c */ /* 0x004fe2000004180c */
[----:B------:R-:W-:Y:S01]  /*733b0*/  IMAD.MOV.U32 R26, RZ, RZ, R10 ;  /* 0x000000ffff1a7224 */ /* 0x000fe200078e000a */
[----:B------:R-:W2:Y:S04]  /*733c0*/  LDL.LU.64 R14, [R1+0x34c0] ;  /* 0x0034c000010e7983 */ /* 0x000ea80000300a00 */
[----:B------:R-:W2:Y:S04]  /*733d0*/  LDL.LU.64 R10, [R1+0x34b8] ;  /* 0x0034b800010a7983 */ /* 0x000ea80000300a00 */
[----:B------:R-:W2:Y:S09]  /*733e0*/  LDL.LU.64 R8, [R1+0x34b0] ;  /* 0x0034b00001087983 */ /* 0x000eb20000300a00 */
[----:B------:R-:W-:Y:S04]  /*733f0*/  STL.64 [R1+0x3298], R6 ;  /* 0x0032980601007387 */ /* 0x000fe80000100a00 */
[----:B------:R-:W-:Y:S01]  /*73400*/  STL.64 [R1+0x3290], R4 ;  /* 0x0032900401007387 */ /* 0x000fe20000100a00 */
[----:B--2---:R-:W-:Y:S03]  /*73410*/  HMMA.16816.F32.BF16 R12, R8, R14, R16 ;  /* 0x0000000e080c723c */ /* 0x004fe60000041810 */
[----:B------:R-:W2:Y:S04]  /*73420*/  LDL.LU.64 R18, [R1+0x34a8] ;  /* 0x0034a80001127983 */ /* 0x000ea80000300a00 */
[----:B------:R-:W2:-:S12]  /*73430*/  LDL.LU.64 R16, [R1+0x34a0] ;  /* 0x0034a00001107983 */ /* 0x000e980000300a00 */
[----:B------:R-:W-:Y:S04]  /*73440*/  STL.64 [R1+0x790], R12 ;  /* 0x0007900c01007387 */ /* 0x000fe80000100a00 */
[----:B------:R0:W-:Y:S04]  /*73450*/  STL.64 [R1+0x798], R14 ;  /* 0x0007980e01007387 */ /* 0x0001e80000100a00 */
[----:B0-----:R-:W2:Y:S01]  /*73460*/  LDL.LU.64 R14, [R1+0x3498] ;  /* 0x00349800010e7983 */ /* 0x001ea20000300a00 */
[----:B------:R-:W-:Y:S02]  /*73470*/  IMAD.MOV.U32 R7, RZ, RZ, R0 ;  /* 0x000000ffff077224 */ /* 0x000fe400078e0000 */
[----:B------:R-:W-:-:S02]  /*73480*/  IMAD.MOV.U32 R0, RZ, RZ, R12 ;  /* 0x000000ffff007224 */ /* 0x000fc400078e000c */
[----:B------:R-:W-:-:S03]  /*73490*/  IMAD.MOV.U32 R27, RZ, RZ, R2 ;  /* 0x000000ffff1b7224 */ /* 0x000fc600078e0002 */
[----:B------:R-:W-:Y:S01]  /*734a0*/  STL [R1+0x3010], R0 ;  /* 0x0030100001007387 */ /* 0x000fe20000100800 */
[----:B--2---:R-:W-:Y:S03]  /*734b0*/  HMMA.16816.F32.BF16 R12, R8, R14, R16 ;  /* 0x0000000e080c723c */ /* 0x004fe60000041810 */
[----:B------:R-:W2:Y:S04]  /*734c0*/  LDL.LU.64 R18, [R1+0x3490] ;  /* 0x0034900001127983 */ /* 0x000ea80000300a00 */
[----:B------:R-:W2:-:S12]  /*734d0*/  LDL.LU.64 R16, [R1+0x3488] ;  /* 0x0034880001107983 */ /* 0x000e980000300a00 */
[----:B------:R-:W-:Y:S04]  /*734e0*/  STL.64 [R1+0x780], R12 ;  /* 0x0007800c01007387 */ /* 0x000fe80000100a00 */
[----:B------:R0:W-:Y:S01]  /*734f0*/  STL.64 [R1+0x788], R14 ;  /* 0x0007880e01007387 */ /* 0x0001e20000100a00 */
[----:B------:R-:W-:-:S03]  /*73500*/  IMAD.MOV.U32 R2, RZ, RZ, R12 ;  /* 0x000000ffff027224 */ /* 0x000fc600078e000c */
[----:B0-----:R-:W4:Y:S04]  /*73510*/  LDL.LU.64 R14, [R1+0x3480] ;  /* 0x00348000010e7983 */ /* 0x001f280000300a00 */
[----:B------:R-:W4:Y:S01]  /*73520*/  LDL.LU.64 R12, [R1+0x3478] ;  /* 0x00347800010c7983 */ /* 0x000f220000300a00 */
[----:B---3--:R-:W-:-:S03]  /*73530*/  IMAD.MOV.U32 R6, RZ, RZ, R3 ;  /* 0x000000ffff067224 */ /* 0x008fc600078e0003 */
[----:B------:R-:W-:Y:S01]  /*73540*/  STL [R1+0x3014], R2 ;  /* 0x0030140201007387 */ /* 0x000fe20000100800 */
[----:B------:R-:W-:Y:S02]  /*73550*/  IMAD.MOV.U32 R23, RZ, RZ, R29 ;  /* 0x000000ffff177224 */ /* 0x000fe400078e001d */
[----:B------:R-:W-:Y:S01]  /*73560*/  IMAD.MOV.U32 R24, RZ, RZ, R28 ;  /* 0x000000ffff187224 */ /* 0x000fe200078e001c */
[----:B----4-:R-:W-:Y:S01]  /*73570*/  HMMA.16816.F32.BF16 R4, R8, R6, R12 ;  /* 0x000000060804723c */ /* 0x010fe2000004180c */
[----:B------:R-:W2:-:S15]  /*73580*/  LDL.LU.64 R14, [R1+0x3470] ;  /* 0x00347000010e7983 */ /* 0x000e9e0000300a00 */
[----:B------:R-:W-:-:S03]  /*73590*/  NOP ;  /* 0x0000000000007918 */ /* 0x000fc60000000000 */
[----:B------:R-:W-:Y:S04]  /*735a0*/  STL.64 [R1+0x770], R4 ;  /* 0x0007700401007387 */ /* 0x000fe80000100a00 */
[----:B------:R0:W-:Y:S01]  /*735b0*/  STL.64 [R1+0x778], R6 ;  /* 0x0007780601007387 */ /* 0x0001e20000100a00 */
[----:B------:R-:W-:Y:S02]  /*735c0*/  IMAD.MOV.U32 R3, RZ, RZ, R4 ;  /* 0x000000ffff037224 */ /* 0x000fe400078e0004 */
[----:B0-----:R-:W-:Y:S03]  /*735d0*/  HMMA.16816.F32.BF16 R4, R8, R22, R24 ;  /* 0x000000160804723c */ /* 0x001fe60000041818 */
[----:B------:R-:W-:-:S15]  /*735e0*/  STL [R1+0x3018], R3 ;  /* 0x0030180301007387 */ /* 0x000fde0000100800 */
[----:B------:R-:W-:Y:S01]  /*735f0*/  NOP ;  /* 0x0000000000007918 */ /* 0x000fe20000000000 */
[----:B------:R-:W-:Y:S04]  /*73600*/  STL.64 [R1+0x760], R4 ;  /* 0x0007600401007387 */ /* 0x000fe80000100a00 */
[----:B------:R2:W-:Y:S01]  /*73610*/  STL.64 [R1+0x768], R6 ;  /* 0x0007680601007387 */ /* 0x0005e20000100a00 */
[----:B------:R-:W-:-:S05]  /*73620*/  IMAD.MOV.U32 R28, RZ, RZ, R4 ;  /* 0x000000ffff1c7224 */ /* 0x000fca00078e0004 */
[----:B------:R-:W-:Y:S01]  /*73630*/  STL [R1+0x301c], R28 ;  /* 0x00301c1c01007387 */ /* 0x000fe20000100800 */
[----:B--2---:R-:W-:-:S15]  /*73640*/  HMMA.16816.F32.BF16 R4, R8, R14, R16 ;  /* 0x0000000e0804723c */ /* 0x004fde0000041810 */
[----:B------:R-:W-:-:S04]  /*73650*/  NOP ;  /* 0x0000000000007918 */ /* 0x000fc80000000000 */
[----:B------:R-:W-:Y:S04]  /*73660*/  STL.64 [R1+0x750], R4 ;  /* 0x0007500401007387 */ /* 0x000fe80000100a00 */
[----:B------:R-:W-:Y:S04]  /*73670*/  STL.64 [R1+0x758], R6 ;  /* 0x0007580601007387 */ /* 0x000fe80000100a00 */
[----:B------:R-:W2:Y:S04]  /*73680*/  LDL.LU R18, [R1+0x228] ;  /* 0x0002280001127983 */ /* 0x000ea80000300800 */
[----:B------:R-:W2:Y:S04]  /*73690*/  LDL.LU R19, [R1+0x22c] ;  /* 0x00022c0001137983 */ /* 0x000ea80000300800 */
[----:B--2---:R0:W-:Y:S04]  /*736a0*/  STL.64 [R1+0x32a0], R18 ;  /* 0x0032a01201007387 */ /* 0x0041e80000100a00 */
[----:B------:R-:W2:Y:S04]  /*736b0*/  LDL.LU R14, [R1+0x238] ;  /* 0x00023800010e7983 */ /* 0x000ea80000300800 */
[----:B------:R-:W2:Y:S04]  /*736c0*/  LDL.LU R15, [R1+0x23c] ;  /* 0x00023c00010f7983 */ /* 0x000ea80000300800 */
[----:B--2---:R1:W-:Y:S04]  /*736d0*/  STL.64 [R1+0x32a8], R14 ;  /* 0x0032a80e01007387 */ /* 0x0043e80000100a00 */
[----:B0-----:R-:W2:Y:S04]  /*736e0*/  LDL.LU R18, [R1+0x248] ;  /* 0x0002480001127983 */ /* 0x001ea80000300800 */
[----:B------:R-:W2:Y:S04]  /*736f0*/  LDL.LU R19, [R1+0x24c] ;  /* 0x00024c0001137983 */ /* 0x000ea80000300800 */
[----:B--2---:R0:W-:Y:S04]  /*73700*/  STL.64 [R1+0x32b0], R18 ;  /* 0x0032b01201007387 */ /* 0x0041e80000100a00 */
[----:B------:R-:W2:Y:S04]  /*73710*/  LDL.LU R12, [R1+0x20] ;  /* 0x00002000010c7983 */ /* 0x000ea80000300800 */
[----:B------:R-:W2:Y:S04]  /*73720*/  LDL.LU R13, [R1+0x24] ;  /* 0x00002400010d7983 */ /* 0x000ea80000300800 */
[----:B-1----:R-:W3:Y:S04]  /*73730*/  LDL.LU R14, [R1+0x28] ;  /* 0x00002800010e7983 */ /* 0x002ee80000300800 */
        /* <DEDUP_REMOVED lines=121> */
[----:B------:R-:W4:Y:S04]  /*73ed0*/  LDL.LU R26, [R1+0x358] ;  /* 0x00035800011a7983 */ /* 0x000f280000300800 */
[----:B------:R-:W4:Y:S04]  /*73ee0*/  LDL.LU R27, [R1+0x35c] ;  /* 0x00035c00011b7983 */ /* 0x000f280000300800 */
[----:B----4-:R1:W-:Y:S04]  /*73ef0*/  STL.64 [R1+0x3438], R26 ;  /* 0x0034381a01007387 */ /* 0x0103e80000100a00 */
[----:B------:R-:W4:Y:S04]  /*73f00*/  LDL.LU R16, [R1+0x130] ;  /* 0x0001300001107983 */ /* 0x000f280000300800 */
[----:B------:R-:W4:Y:S04]  /*73f10*/  LDL.LU R17, [R1+0x134] ;  /* 0x0001340001117983 */ /* 0x000f280000300800 */
[----:B0-----:R-:W2:Y:S04]  /*73f20*/  LDL.LU R18, [R1+0x138] ;  /* 0x0001380001127983 */ /* 0x001ea80000300800 */
[----:B------:R-:W2:Y:S04]  /*73f30*/  LDL.LU R19, [R1+0x13c] ;  /* 0x00013c0001137983 */ /* 0x000ea80000300800 */
[----:B--2---:R-:W-:Y:S04]  /*73f40*/  STL.64 [R1+0x3448], R18 ;  /* 0x0034481201007387 */ /* 0x004fe80000100a00 */
[----:B----4-:R0:W-:Y:S04]  /*73f50*/  STL.64 [R1+0x3440], R16 ;  /* 0x0034401001007387 */ /* 0x0101e80000100a00 */
[----:B-1----:R-:W2:Y:S04]  /*73f60*/  LDL.LU R26, [R1+0x368] ;  /* 0x00036800011a7983 */ /* 0x002ea80000300800 */
[----:B------:R-:W2:Y:S04]  /*73f70*/  LDL.LU R27, [R1+0x36c] ;  /* 0x00036c00011b7983 */ /* 0x000ea80000300800 */
[----:B--2---:R1:W-:Y:S04]  /*73f80*/  STL.64 [R1+0x3450], R26 ;  /* 0x0034501a01007387 */ /* 0x0043e80000100a00 */
[----:B0-----:R-:W2:Y:S04]  /*73f90*/  LDL.LU R16, [R1+0x140] ;  /* 0x0001400001107983 */ /* 0x001ea80000300800 */
[----:B------:R-:W2:Y:S04]  /*73fa0*/  LDL.LU R17, [R1+0x144] ;  /* 0x0001440001117983 */ /* 0x000ea80000300800 */
[----:B------:R-:W4:Y:S04]  /*73fb0*/  LDL.LU R18, [R1+0x148] ;  /* 0x0001480001127983 */ /* 0x000f280000300800 */
[----:B------:R-:W4:Y:S04]  /*73fc0*/  LDL.LU R19, [R1+0x14c] ;  /* 0x00014c0001137983 */ /* 0x000f280000300800 */
[----:B----4-:R-:W-:Y:S04]  /*73fd0*/  STL.64 [R1+0x3460], R18 ;  /* 0x0034601201007387 */ /* 0x010fe80000100a00 */
[----:B--2---:R-:W-:Y:S04]  /*73fe0*/  STL.64 [R1+0x3458], R16 ;  /* 0x0034581001007387 */ /* 0x004fe80000100a00 */
[----:B-1----:R-:W2:Y:S04]  /*73ff0*/  LDL.LU R26, [R1+0x378] ;  /* 0x00037800011a7983 */ /* 0x002ea80000300800 */
[----:B------:R-:W2:Y:S04]  /*74000*/  LDL.LU R27, [R1+0x37c] ;  /* 0x00037c00011b7983 */ /* 0x000ea80000300800 */
[----:B--2---:R0:W-:Y:S04]  /*74010*/  STL.64 [R1+0x3468], R26 ;  /* 0x0034681a01007387 */ /* 0x0041e80000100a00 */
[----:B------:R-:W2:Y:S04]  /*74020*/  LDL.LU R22, [R1+0x388] ;  /* 0x0003880001167983 */ /* 0x000ea80000300800 */
[----:B------:R-:W2:Y:S04]  /*74030*/  LDL.LU R23, [R1+0x38c] ;  /* 0x00038c0001177983 */ /* 0x000ea80000300800 */
[----:B------:R-:W2:Y:S04]  /*74040*/  LDL.LU R24, [R1+0x160] ;  /* 0x0001600001187983 */ /* 0x000ea80000300800 */
[----:B------:R-:W2:Y:S04]  /*74050*/  LDL.LU R25, [R1+0x164] ;  /* 0x0001640001197983 */ /* 0x000ea80000300800 */
[----:B0-----:R-:W2:Y:S04]  /*74060*/  LDL.LU R26, [R1+0x168] ;  /* 0x00016800011a7983 */ /* 0x001ea80000300800 */
[----:B------:R-:W2:Y:S04]  /*74070*/  LDL.LU R27, [R1+0x16c] ;  /* 0x00016c00011b7983 */ /* 0x000ea80000300800 */
[----:B------:R-:W4:Y:S04]  /*74080*/  LDL.LU R16, [R1+0x150] ;  /* 0x0001500001107983 */ /* 0x000f280000300800 */
[----:B------:R-:W4:Y:S04]  /*74090*/  LDL.LU R17, [R1+0x154] ;  /* 0x0001540001117983 */ /* 0x000f280000300800 */
[----:B------:R-:W4:Y:S04]  /*740a0*/  LDL.LU R18, [R1+0x158] ;  /* 0x0001580001127983 */ /* 0x000f280000300800 */
[----:B------:R-:W4:Y:S04]  /*740b0*/  LDL.LU R19, [R1+0x15c] ;  /* 0x00015c0001137983 */ /* 0x000f280000300800 */
[----:B---3--:R-:W-:Y:S04]  /*740c0*/  STL.64 [R1+0x33e0], R14 ;  /* 0x0033e00e01007387 */ /* 0x008fe80000100a00 */
[----:B------:R0:W-:Y:S04]  /*740d0*/  STL.64 [R1+0x33d8], R12 ;  /* 0x0033d80c01007387 */ /* 0x0001e80000100a00 */
[----:B0-----:R-:W3:Y:S04]  /*740e0*/  LDL.LU R12, [R1+0xf0] ;  /* 0x0000f000010c7983 */ /* 0x001ee80000300800 */
[----:B------:R-:W3:Y:S04]  /*740f0*/  LDL.LU R13, [R1+0xf4] ;  /* 0x0000f400010d7983 */ /* 0x000ee80000300800 */
[----:B------:R-:W2:Y:S04]  /*74100*/  LDL.LU R14, [R1+0xf8] ;  /* 0x0000f800010e7983 */ /* 0x000ea80000300800 */
[----:B------:R-:W2:Y:S04]  /*74110*/  LDL.LU R15, [R1+0xfc] ;  /* 0x0000fc00010f7983 */ /* 0x000ea80000300800 */
[----:B--2---:R-:W-:Y:S04]  /*74120*/  STL.64 [R1+0x33f8], R14 ;  /* 0x0033f80e01007387 */ /* 0x004fe80000100a00 */
[----:B---3--:R0:W-:Y:S04]  /*74130*/  STL.64 [R1+0x33f0], R12 ;  /* 0x0033f00c01007387 */ /* 0x0081e80000100a00 */
        /* <DEDUP_REMOVED lines=10> */
[----:B------:R-:W-:Y:S01]  /*741e0*/  IMAD.MOV.U32 R29, RZ, RZ, R4 ;  /* 0x000000ffff1d7224 */ /* 0x000fe200078e0004 */
[C---:B------:R-:W-:Y:S02]  /*741f0*/  HMMA.16816.F32.BF16 R20, R8.reuse, R22, R24 ;  /* 0x000000160814723c */ /* 0x040fe40000041818 */
[----:B---3--:R-:W-:Y:S04]  /*74200*/  STL.64 [R1+0x3428], R14 ;  /* 0x0034280e01007387 */ /* 0x008fe80000100a00 */
[----:B--2---:R0:W-:Y:S04]  /*74210*/  STL.64 [R1+0x3420], R12 ;  /* 0x0034200c01007387 */ /* 0x0041e80000100a00 */
        /* <DEDUP_REMOVED lines=8> */
[----:B------:R-:W-:Y:S04]  /*742a0*/  STL [R1+0x3020], R29 ;  /* 0x0030201d01007387 */ /* 0x000fe80000100800 */
[----:B------:R-:W4:Y:S04]  /*742b0*/  LDL.LU.64 R26, [R1+0x3468] ;  /* 0x00346800011a7983 */ /* 0x000f280000300a00 */
[----:B------:R-:W-:Y:S04]  /*742c0*/  STL.64 [R1+0x740], R20 ;  /* 0x0007401401007387 */ /* 0x000fe80000100a00 */
[----:B------:R0:W-:Y:S04]  /*742d0*/  STL.64 [R1+0x748], R22 ;  /* 0x0007481601007387 */ /* 0x0001e80000100a00 */
[----:B0-----:R-:W2:Y:S04]  /*742e0*/  LDL.LU R22, [R1+0x218] ;  /* 0x0002180001167983 */ /* 0x001ea80000300800 */
[----:B------:R-:W2:Y:S01]  /*742f0*/  LDL.LU R23, [R1+0x21c] ;  /* 0x00021c0001177983 */ /* 0x000ea20000300800 */
[----:B----4-:R-:W-:Y:S03]  /*74300*/  HMMA.16816.F32.BF16 R24, R8, R26, R16 ;  /* 0x0000001a0818723c */ /* 0x010fe60000041810 */
[----:B------:R-:W4:Y:S04]  /*74310*/  LDL.LU.64 R18, [R1+0x3460] ;  /* 0x0034600001127983 */ /* 0x000f280000300a00 */
[----:B------:R-:W4:-:S12]  /*74320*/  LDL.LU.64 R16, [R1+0x3458] ;  /* 0x0034580001107983 */ /* 0x000f180000300a00 */
[----:B------:R-:W-:Y:S04]  /*74330*/  STL.64 [R1+0x730], R24 ;  /* 0x0007301801007387 */ /* 0x000fe80000100a00 */
[----:B------:R0:W-:Y:S04]  /*74340*/  STL.64 [R1+0x738], R26 ;  /* 0x0007381a01007387 */ /* 0x0001e80000100a00 */
[----:B0-----:R-:W4:Y:S02]  /*74350*/  LDL.LU.64 R26, [R1+0x3450] ;  /* 0x00345000011a7983 */ /* 0x001f240000300a00 */
[----:B----4-:R-:W-:Y:S02]  /*74360*/  HMMA.16816.F32.BF16 R24, R8, R26, R16 ;  /* 0x0000001a0818723c */ /* 0x010fe40000041810 */
[----:B------:R-:W4:Y:S04]  /*74370*/  LDL.LU.64 R18, [R1+0x3448] ;  /* 0x0034480001127983 */ /* 0x000f280000300a00 */
[----:B------:R-:W4:-:S13]  /*74380*/  LDL.LU.64 R16, [R1+0x3440] ;  /* 0x0034400001107983 */ /* 0x000f1a0000300a00 */
[----:B------:R-:W-:Y:S04]  /*74390*/  STL.64 [R1+0x720], R24 ;  /* 0x0007201801007387 */ /* 0x000fe80000100a00 */
[----:B------:R0:W-:Y:S04]  /*743a0*/  STL.64 [R1+0x728], R26 ;  /* 0x0007281a01007387 */ /* 0x0001e80000100a00 */
[----:B0-----:R-:W4:Y:S02]  /*743b0*/  LDL.LU.64 R26, [R1+0x3438] ;  /* 0x00343800011a7983 */ /* 0x001f240000300a00 */
[----:B----4-:R-:W-:Y:S02]  /*743c0*/  HMMA.16816.F32.BF16 R24, R8, R26, R16 ;  /* 0x0000001a0818723c */ /* 0x010fe40000041810 */
[----:B------:R-:W2:-:S15]  /*743d0*/  LDL.LU.64 R18, [R1+0x3430] ;  /* 0x0034300001127983 */ /* 0x000e9e0000300a00 */
[----:B------:R-:W-:Y:S02]  /*743e0*/  NOP ;  /* 0x0000000000007918 */ /* 0x000fe40000000000 */
[----:B------:R-:W-:Y:S04]  /*743f0*/  STL.64 [R1+0x710], R24 ;  /* 0x0007101801007387 */ /* 0x000fe80000100a00 */
[----:B------:R0:W-:Y:S04]  /*74400*/  STL.64 [R1+0x718], R26 ;  /* 0x0007181a01007387 */ /* 0x0001e80000100a00 */
[----:B0-----:R-:W4:Y:S04]  /*74410*/  LDL.LU R26, [R1+0x208] ;  /* 0x00020800011a7983 */ /* 0x001f280000300800 */
[----:B------:R-:W4:Y:S01]  /*74420*/  LDL.LU R27, [R1+0x20c] ;  /* 0x00020c00011b7983 */ /* 0x000f220000300800 */
        /* <DEDUP_REMOVED lines=83> */
[----:B0-----:R-:W2:Y:S04]  /*74960*/  LDL.LU.64 R18, [R1+0x32e0] ;  /* 0x0032e00001127983 */ /* 0x001ea80000300a00 */
[----:B------:R-:W3:Y:S04]  /*74970*/  LDL.LU R28, [R1+0x2b44] ;  /* 0x002b4400011c7983 */ /* 0x000ee80000300800 */
[----:B------:R-:W3:Y:S04]  /*74980*/  LDL.LU R3, [R1+0x2b34] ;  /* 0x002b340001037983 */ /* 0x000ee80000300800 */
[----:B------:R-:W3:Y:S04]  /*74990*/  LDL.LU R2, [R1+0x2b24] ;  /* 0x002b240001027983 */ /* 0x000ee80000300800 */
[----:B------:R-:W3:Y:S01]  /*749a0*/  LDL.LU R0, [R1+0x2f60] ;  /* 0x002f600001007983 */ /* 0x000ee20000300800 */
        /* <DEDUP_REMOVED lines=13> */
[----:B------:R-:W3:-:S15]  /*74a80*/  LDL.LU.64 R14, [R1+0x32a8] ;  /* 0x0032a800010e7983 */ /* 0x000ede0000300a00 */
[----:B------:R-:W-:Y:S02]  /*74a90*/  NOP ;  /* 0x0000000000007918 */ /* 0x000fe40000000000 */
[----:B------:R-:W-:Y:S04]  /*74aa0*/  STL.64 [R1+0x600], R16 ;  /* 0x0006001001007387 */ /* 0x000fe80000100a00 */
[----:B------:R0:W-:Y:S04]  /*74ab0*/  STL.64 [R1+0x608], R18 ;  /* 0x0006081201007387 */ /* 0x0001e80000100a00 */
[----:B0-----:R-:W2:Y:S01]  /*74ac0*/  LDL.LU.64 R18, [R1+0x32a0] ;  /* 0x0032a00001127983 */ /* 0x001ea20000300a00 */
[----:B---3--:R-:W-:Y:S03]  /*74ad0*/  HMMA.16816.F32.BF16 R12, R8, R14, R4 ;  /* 0x0000000e080c723c */ /* 0x008fe60000041804 */
[----:B------:R-:W3:Y:S04]  /*74ae0*/  LDL.LU.64 R6, [R1+0x3298] ;  /* 0x0032980001067983 */ /* 0x000ee80000300a00 */
[----:B------:R-:W3:-:S12]  /*74af0*/  LDL.LU.64 R4, [R1+0x3290] ;  /* 0x0032900001047983 */ /* 0x000ed80000300a00 */
[----:B------:R-:W-:Y:S04]  /*74b00*/  STL.64 [R1+0x5f0], R12 ;  /* 0x0005f00c01007387 */ /* 0x000fe80000100a00 */
[----:B------:R0:W-:Y:S04]  /*74b10*/  STL.64 [R1+0x5f8], R14 ;  /* 0x0005f80e01007387 */ /* 0x0001e80000100a00 */
[----:B0-----:R-:W2:Y:S04]  /*74b20*/  LDL.LU.64 R14, [R1+0x3288] ;  /* 0x00328800010e7983 */ /* 0x001ea80000300a00 */
[----:B------:R-:W2:Y:S02]  /*74b30*/  LDL.LU.64 R12, [R1+0x3280] ;  /* 0x00328000010c7983 */ /* 0x000ea40000300a00 */
[----:B--2---:R-:W-:Y:S02]  /*74b40*/  HMMA.16816.F32.BF16 R12, R8, R18, R12 ;  /* 0x00000012080c723c */ /* 0x004fe4000004180c */
[----:B------:R-:W2:Y:S04]  /*74b50*/  LDL.LU.64 R18, [R1+0x3278] ;  /* 0x0032780001127983 */ /* 0x000ea80000300a00 */
[----:B------:R-:W2:-:S13]  /*74b60*/  LDL.LU.64 R16, [R1+0x3270] ;  /* 0x0032700001107983 */ /* 0x000e9a0000300a00 */
[----:B------:R-:W-:Y:S04]  /*74b70*/  STL.64 [R1+0x3f0], R12 ;  /* 0x0003f00c01007387 */ /* 0x000fe80000100a00 */
[----:B------:R0:W-:Y:S04]  /*74b80*/  STL.64 [R1+0x3f8], R14 ;  /* 0x0003f80e01007387 */ /* 0x0001e80000100a00 */
[----:B0-----:R-:W3:Y:S04]  /*74b90*/  LDL.LU R14, [R1+0x1f8] ;  /* 0x0001f800010e7983 */ /* 0x001ee80000300800 */
[----:B------:R-:W3:Y:S01]  /*74ba0*/  LDL.LU R15, [R1+0x1fc] ;  /* 0x0001fc00010f7983 */ /* 0x000ee20000300800 */
[----:B--2---:R-:W-:Y:S03]  /*74bb0*/  HMMA.16816.F32.BF16 R16, R8, R22, R16 ;  /* 0x000000160810723c */ /* 0x004fe60000041810 */
[----:B------:R-:W4:Y:S04]  /*74bc0*/  LDL.LU.64 R22, [R1+0x3268] ;  /* 0x0032680001167983 */ /* 0x000f280000300a00 */
[----:B------:R-:W4:-:S12]  /*74bd0*/  LDL.LU.64 R20, [R1+0x3260] ;  /* 0x0032600001147983 */ /* 0x000f180000300a00 */
[----:B------:R-:W-:Y:S04]  /*74be0*/  STL.64 [R1+0x3e0], R16 ;  /* 0x0003e01001007387 */ /* 0x000fe80000100a00 */
[----:B------:R0:W-:Y:S04]  /*74bf0*/  STL.64 [R1+0x3e8], R18 ;  /* 0x0003e81201007387 */ /* 0x0001e80000100a00 */
[----:B0-----:R-:W3:Y:S04]  /*74c00*/  LDL.LU R18, [R1+0x1e8] ;  /* 0x0001e80001127983 */ /* 0x001ee80000300800 */
[----:B------:R-:W3:Y:S01]  /*74c10*/  LDL.LU R19, [R1+0x1ec] ;  /* 0x0001ec0001137983 */ /* 0x000ee20000300800 */
[----:B----4-:R-:W-:Y:S03]  /*74c20*/  HMMA.16816.F32.BF16 R20, R8, R26, R20 ;  /* 0x0000001a0814723c */ /* 0x010fe60000041814 */
[----:B------:R-:W2:Y:S04]  /*74c30*/  LDL.LU.64 R26, [R1+0x3258] ;  /* 0x00325800011a7983 */ /* 0x000ea80000300a00 */
[----:B------:R-:W2:Y:S01]  /*74c40*/  LDL.LU.64 R24, [R1+0x3250] ;  /* 0x0032500001187983 */ /* 0x000ea20000300a00 */
[----:B------:R-:W-:-:S04]  /*74c50*/  USHF.L.U32 UR6, UR16, 0x7, URZ ;  /* 0x0000000710067899 */ /* 0x000fc800080006ff */
[----:B------:R-:W-:-:S07]  /*74c60*/  USHF.L.U32 UR17, UR6, 0x1, URZ ;  /* 0x0000000106117899 */ /* 0x000fce00080006ff */
[----:B------:R-:W-:Y:S04]  /*74c70*/  STL.64 [R1+0x3d0], R20 ;  /* 0x0003d01401007387 */ /* 0x000fe80000100a00 */
[----:B------:R-:W-:Y:S01]  /*74c80*/  STL.64 [R1+0x3d8], R22 ;  /* 0x0003d81601007387 */ /* 0x000fe20000100a00 */
[----:B---3--:R-:W-:Y:S01]  /*74c90*/  HMMA.16816.F32.BF16 R4, R8, R18, R4 ;  /* 0x000000120804723c */ /* 0x008fe20000041804 */
[----:B------:R-:W-:-:S07]  /*74ca0*/  IADD3 R28, P2, PT, R28, UR17, RZ ;  /* 0x000000111c1c7c10 */ /* 0x000fce000ff5e0ff */
[----:B--2---:R-:W-:-:S15]  /*74cb0*/  HMMA.16816.F32.BF16 R12, R8, R14, R24 ;  /* 0x0000000e080c723c */ /* 0x004fde0000041818 */
[----:B------:R-:W-:-:S04]  /*74cc0*/  NOP ;  /* 0x0000000000007918 */ /* 0x000fc80000000000 */
[----:B------:R0:W-:Y:S04]  /*74cd0*/  STL.64 [R1+0x3c0], R12 ;  /* 0x0003c00c01007387 */ /* 0x0001e80000100a00 */
[----:B------:R-:W-:Y:S01]  /*74ce0*/  STL.64 [R1+0x3c8], R14 ;  /* 0x0003c80e01007387 */ /* 0x000fe20000100a00 */
[----:B0-----:R-:W-:-:S05]  /*74cf0*/  IMAD.MOV.U32 R12, RZ, RZ, R15 ;  /* 0x000000ffff0c7224 */ /* 0x001fca00078e000f */
[----:B------:R-:W-:Y:S04]  /*74d00*/  STL [R1+0x3024], R12 ;  /* 0x0030240c01007387 */ /* 0x000fe80000100800 */
[----:B------:R0:W-:Y:S04]  /*74d10*/  STL.64 [R1+0x3b0], R4 ;  /* 0x0003b00401007387 */ /* 0x0001e80000100a00 */
[----:B------:R-:W-:Y:S01]  /*74d20*/  STL.64 [R1+0x3b8], R6 ;  /* 0x0003b80601007387 */ /* 0x000fe20000100a00 */
[----:B0-----:R-:W-:-:S05]  /*74d30*/  IMAD.MOV.U32 R4, RZ, RZ, R7 ;  /* 0x000000ffff047224 */ /* 0x001fca00078e0007 */
[----:B------:R0:W-:Y:S04]  /*74d40*/  STL [R1+0x3028], R4 ;  /* 0x0030280401007387 */ /* 0x0001e80000100800 */
[----:B------:R-:W-:Y:S04]  /*74d50*/  STL [R1+0x2b44], R28 ;  /* 0x002b441c01007387 */ /* 0x000fe80000100800 */
[----:B0-----:R-:W2:Y:S01]  /*74d60*/  LDL.LU R4, [R1+0x2fec] ;  /* 0x002fec0001047983 */ /* 0x001ea20000300800 */
[----:B------:R-:W-:Y:S02]  /*74d70*/  IADD3 R3, P1, PT, R3, UR17, RZ ;  /* 0x0000001103037c10 */ /* 0x000fe4000ff3e0ff */
[----:B------:R-:W-:-:S03]  /*74d80*/  IADD3 R2, P4, PT, R2, UR17, RZ ;  /* 0x0000001102027c10 */ /* 0x000fc6000ff9e0ff */
[----:B------:R-:W-:Y:S01]  /*74d90*/  STL [R1+0x2b34], R3 ;  /* 0x002b340301007387 */ /* 0x000fe20000100800 */
[----:B------:R-:W-:-:S03]  /*74da0*/  USHF.L.U32 UR5, UR14, 0x7, URZ ;  /* 0x000000070e057899 */ /* 0x000fc600080006ff */
[----:B--2---:R0:W-:Y:S04]  /*74db0*/  STL [R1+0x3244], R4 ;  /* 0x0032440401007387 */ /* 0x0041e80000100800 */
[----:B------:R-:W-:Y:S04]  /*74dc0*/  STL [R1+0x2b24], R2 ;  /* 0x002b240201007387 */ /* 0x000fe80000100800 */
[----:B0-----:R-:W2:Y:S01]  /*74dd0*/  LDL.LU R4, [R1+0x3000] ;  /* 0x0030000001047983 */ /* 0x001ea20000300800 */
[----:B------:R-:W-:-:S06]  /*74de0*/  USHF.L.U32 UR15, UR5, 0x1, URZ ;  /* 0x00000001050f7899 */ /* 0x000fcc00080006ff */
[----:B------:R-:W-:-:S05]  /*74df0*/  IADD3 R0, P5, PT, R0, UR15, RZ ;  /* 0x0000000f00007c10 */ /* 0x000fca000ffbe0ff */
[----:B------:R-:W-:Y:S04]  /*74e00*/  STL [R1+0x2f60], R0 ;  /* 0x002f600001007387 */ /* 0x000fe80000100800 */
        /* <DEDUP_REMOVED lines=30> */
[----:B--2---:R-:W-:-:S05]  /*74ff0*/  IADD3 R4, P6, PT, R4, UR17, RZ ;  /* 0x0000001104047c10 */ /* 0x004fca000ffde0ff */
[----:B------:R0:W-:Y:S04]  /*75000*/  STL [R1+0x2b14], R4 ;  /* 0x002b140401007387 */ /* 0x0001e80000100800 */
[----:B0-----:R-:W2:Y:S01]  /*75010*/  LDL.LU R4, [R1+0x3248] ;  /* 0x0032480001047983 */ /* 0x001ea20000300800 */
[----:B------:R-:W-:Y:S01]  /*75020*/  USHF.R.S32.HI UR7, URZ, 0x1f, UR5 ;  /* 0x0000001fff077899 */ /* 0x000fe20008011405 */
[----:B--2---:R-:W-:-:S05]  /*75030*/  IADD3 R4, P3, PT, R4, UR15, RZ ;  /* 0x0000000f04047c10 */ /* 0x004fca000ff7e0ff */
[----:B------:R0:W-:Y:S04]  /*75040*/  STL [R1+0x3000], R4 ;  /* 0x0030000401007387 */ /* 0x0001e80000100800 */
[----:B0-----:R-:W2:Y:S01]  /*75050*/  LDL.LU R4, [R1+0x3244] ;  /* 0x0032440001047983 */ /* 0x001ea20000300800 */
[----:B------:R-:W-:Y:S02]  /*75060*/  USHF.L.U64.HI UR7, UR5, 0x1, UR7 ;  /* 0x0000000105077899 */ /* 0x000fe40008010207 */
[----:B------:R-:W-:-:S04]  /*75070*/  USHF.R.S32.HI UR8, URZ, 0x1f, UR6 ;  /* 0x0000001fff087899 */ /* 0x000fc80008011406 */
[----:B------:R-:W-:Y:S01]  /*75080*/  USHF.L.U64.HI UR8, UR6, 0x1, UR8 ;  /* 0x0000000106087899 */ /* 0x000fe20008010208 */
[----:B---3--:R-:W-:Y:S02]  /*75090*/  IADD3.X R8, PT, PT, R8, UR7, RZ, P5, !PT ;  /* 0x0000000708087c10 */ /* 0x008fe4000affe4ff */
[----:B----4-:R-:W-:Y:S02]  /*750a0*/  IADD3 R9, P5, PT, R9, UR17, RZ ;  /* 0x0000001109097c10 */ /* 0x010fe4000ffbe0ff */
[----:B------:R-:W-:Y:S02]  /*750b0*/  IADD3.X R10, PT, PT, R10, UR7, RZ, P3, !PT ;  /* 0x000000070a0a7c10 */ /* 0x000fe40009ffe4ff */
[----:B------:R-:W-:Y:S02]  /*750c0*/  IADD3 R11, P3, PT, R11, UR17, RZ ;  /* 0x000000110b0b7c10 */ /* 0x000fe4000ff7e0ff */
[----:B------:R-:W-:Y:S02]  /*750d0*/  IADD3.X R7, PT, PT, R7, UR8, RZ, P2, !PT ;  /* 0x0000000807077c10 */ /* 0x000fe400097fe4ff */
[----:B------:R-:W-:-:S02]  /*750e0*/  IADD3 R12, P2, PT, R12, UR17, RZ ;  /* 0x000000110c0c7c10 */ /* 0x000fc4000ff5e0ff */
[----:B------:R-:W-:Y:S02]  /*750f0*/  IADD3.X R24, PT, PT, R24, UR8, RZ, P3, !PT ;  /* 0x0000000818187c10 */ /* 0x000fe40009ffe4ff */
[----:B------:R-:W-:Y:S02]  /*75100*/  IADD3 R25, P3, PT, R25, UR17, RZ ;  /* 0x0000001119197c10 */ /* 0x000fe4000ff7e0ff */
        /* <DEDUP_REMOVED lines=15> */
[----:B--2---:R-:W-:-:S04]  /*75200*/  IADD3 R4, P0, PT, R4, UR15, RZ ;  /* 0x0000000f04047c10 */ /* 0x004fc8000ff1e0ff */
[----:B------:R-:W-:Y:S01]  /*75210*/  IADD3.X R5, PT, PT, R5, UR7, RZ, P0, !PT ;  /* 0x0000000705057c10 */ /* 0x000fe200087fe4ff */
[----:B------:R0:W-:Y:S04]  /*75220*/  STL [R1+0x2fec], R4 ;  /* 0x002fec0401007387 */ /* 0x0001e80000100800 */
[----:B------:R-:W-:Y:S01]  /*75230*/  STL [R1+0x2f40], R8 ;  /* 0x002f400801007387 */ /* 0x000fe20000100800 */
[----:B------:R-:W-:-:S03]  /*75240*/  IADD3 R6, P0, PT, R6, UR17, RZ ;  /* 0x0000001106067c10 */ /* 0x000fc6000ff1e0ff */
        /* <DEDUP_REMOVED lines=24> */
[----:B0-----:R-:W2:Y:S01]  /*753d0*/  LDL.LU R4, [R1+0x2ae0] ;  /* 0x002ae00001047983 */ /* 0x001ea20000300800 */
[----:B------:R-:W-:-:S02]  /*753e0*/  IADD3 R3, P6, PT, R3, UR17, RZ ;  /* 0x0000001103037c10 */ /* 0x000fc4000ffde0ff */
[----:B------:R-:W-:-:S03]  /*753f0*/  IADD3.X R2, PT, PT, R2, UR8, RZ, P0, !PT ;  /* 0x0000000802027c10 */ /* 0x000fc600087fe4ff */
[----:B------:R-:W-:Y:S04]  /*75400*/  STL [R1+0x2aa4], R3 ;  /* 0x002aa40301007387 */ /* 0x000fe80000100800 */
[----:B--2---:R0:W-:Y:S04]  /*75410*/  STL [R1+0x323c], R4 ;  /* 0x00323c0401007387 */ /* 0x0041e80000100800 */
[----:B------:R-:W-:Y:S04]  /*75420*/  STL [R1+0x2af0], R2 ;  /* 0x002af00201007387 */ /* 0x000fe80000100800 */
[----:B0-----:R-:W2:Y:S01]  /*75430*/  LDL.LU R4, [R1+0x2a94] ;  /* 0x002a940001047983 */ /* 0x001ea20000300800 */
        /* <DEDUP_REMOVED lines=32> */
[----:B--2---:R-:W-:-:S05]  /*75640*/  IADD3.X R4, PT, PT, R4, UR8, RZ, P5, !PT ;  /* 0x0000000804047c10 */ /* 0x004fca000affe4ff */
[----:B------:R0:W-:Y:S04]  /*75650*/  STL [R1+0x2ae8], R4 ;  /* 0x002ae80401007387 */ /* 0x0001e80000100800 */
[----:B0-----:R-:W2:Y:S02]  /*75660*/  LDL.LU R4, [R1+0x3240] ;  /* 0x0032400001047983 */ /* 0x001ea40000300800 */
[----:B--2---:R-:W-:-:S05]  /*75670*/  IADD3 R4, P5, PT, R4, UR17, RZ ;  /* 0x0000001104047c10 */ /* 0x004fca000ffbe0ff */
[----:B------:R0:W-:Y:S04]  /*75680*/  STL [R1+0x2a94], R4 ;  /* 0x002a940401007387 */ /* 0x0001e80000100800 */
[----:B0-----:R-:W2:Y:S01]  /*75690*/  LDL.LU R4, [R1+0x323c] ;  /* 0x00323c0001047983 */ /* 0x001ea20000300800 */
[----:B----4-:R-:W-:Y:S02]  /*756a0*/  IADD3.X R9, PT, PT, R9, UR8, RZ, P0, !PT ;  /* 0x0000000809097c10 */ /* 0x010fe400087fe4ff */
[----:B---3--:R-:W-:Y:S02]  /*756b0*/  IADD3 R10, P0, PT, R10, UR17, RZ ;  /* 0x000000110a0a7c10 */ /* 0x008fe4000ff1e0ff */
        /* <DEDUP_REMOVED lines=20> */
[----:B--2---:R-:W-:Y:S02]  /*75800*/  IADD3.X R4, PT, PT, R4, UR8, RZ, P3, !PT ;  /* 0x0000000804047c10 */ /* 0x004fe40009ffe4ff */
[----:B------:R-:W-:-:S03]  /*75810*/  IADD3 R8, P3, PT, R8, UR17, RZ ;  /* 0x0000001108087c10 */ /* 0x000fc6000ff7e0ff */
[----:B------:R0:W-:Y:S04]  /*75820*/  STL [R1+0x2ae0], R4 ;  /* 0x002ae00401007387 */ /* 0x0001e80000100800 */
[----:B------:R-:W-:Y:S01]  /*75830*/  STL [R1+0x2acc], R8 ;  /* 0x002acc0801007387 */ /* 0x000fe20000100800 */
[----:B------:R-:W-:-:S03]  /*75840*/  IADD3.X R6, PT, PT, R6, UR8, RZ, P3, !PT ;  /* 0x0000000806067c10 */ /* 0x000fc60009ffe4ff */
        /* <DEDUP_REMOVED lines=26> */
[----:B------:R-:W-:-:S02]  /*759f0*/  IADD3.X R3, PT, PT, R3, UR8, RZ, P5, !PT ;  /* 0x0000000803037c10 */ /* 0x000fc4000affe4ff */
[----:B------:R-:W-:-:S03]  /*75a00*/  IADD3 R2, P5, PT, R2, UR17, RZ ;  /* 0x0000001102027c10 */ /* 0x000fc6000ffbe0ff */
[----:B------:R-:W-:Y:S04]  /*75a10*/  STL [R1+0xf0c], R3 ;  /* 0x000f0c0301007387 */ /* 0x000fe80000100800 */
[----:B--2---:R0:W-:Y:S04]  /*75a20*/  STL [R1+0x3234], R4 ;  /* 0x0032340401007387 */ /* 0x0041e80000100800 */
[----:B------:R-:W-:Y:S04]  /*75a30*/  STL [R1+0x2a3c], R2 ;  /* 0x002a3c0201007387 */ /* 0x000fe80000100800 */
[----:B0-----:R-:W2:Y:S01]  /*75a40*/  LDL.LU R4, [R1+0x2a80] ;  /* 0x002a800001047983 */ /* 0x001ea20000300800 */
[----:B------:R-:W-:-:S05]  /*75a50*/  IADD3.X R0, PT, PT, R0, UR8, RZ, P3, !PT ;  /* 0x0000000800007c10 */ /* 0x000fca0009ffe4ff */
        /* <DEDUP_REMOVED lines=33> */
[----:B0-----:R-:W2:Y:S02]  /*75c70*/  LDL.LU R4, [R1+0x3238] ;  /* 0x0032380001047983 */ /* 0x001ea40000300800 */
[----:B--2---:R-:W-:-:S05]  /*75c80*/  IADD3.X R4, PT, PT, R4, UR8, RZ, P0, !PT ;  /* 0x0000000804047c10 */ /* 0x004fca00087fe4ff */
[----:B------:R0:W-:Y:S04]  /*75c90*/  STL [R1+0x2a80], R4 ;  /* 0x002a800401007387 */ /* 0x0001e80000100800 */
[----:B0-----:R-:W2:Y:S01]  /*75ca0*/  LDL.LU R4, [R1+0x3234] ;  /* 0x0032340001047983 */ /* 0x001ea20000300800 */
[----:B---3--:R-:W-:Y:S02]  /*75cb0*/  IADD3.X R8, PT, PT, R8, UR8, RZ, P2, !PT ;  /* 0x0000000808087c10 */ /* 0x008fe400097fe4ff */
[----:B----4-:R-:W-:Y:S02]  /*75cc0*/  IADD3 R9, P2, PT, R9, UR17, RZ ;  /* 0x0000001109097c10 */ /* 0x010fe4000ff5e0ff */
        /* <DEDUP_REMOVED lines=21> */
[----:B--2---:R-:W-:-:S05]  /*75e20*/  IADD3 R4, P0, PT, R4, UR17, RZ ;  /* 0x0000001104047c10 */ /* 0x004fca000ff1e0ff */
[----:B------:R0:W-:Y:S04]  /*75e30*/  STL [R1+0x2a2c], R4 ;  /* 0x002a2c0401007387 */ /* 0x0001e80000100800 */
        /* <DEDUP_REMOVED lines=6105> */
[----:B------:R-:W-:Y:S02]  /*8dbd0*/  IADD3.X R28, PT, PT, R28, UR8, RZ, P1, !PT ;  /* 0x000000081c1c7c10 */ /* 0x000fe40008ffe4ff */
        /* <DEDUP_REMOVED lines=97> */
[----:B--2---:R-:W-:Y:S02]  /*8e1f0*/  IADD3.X R4, PT, PT, R4, UR8, RZ, P5, !PT ;  /* 0x0000000804047c10 */ /* 0x004fe4000affe4ff */
[----:B------:R-:W-:-:S03]  /*8e200*/  IADD3 R8, P5, PT, R8, UR15, RZ ;  /* 0x0000000f08087c10 */ /* 0x000fc6000ffbe0ff */
[----:B------:R0:W-:Y:S04]  /*8e210*/  STL [R1+0x2ecc], R4 ;  /* 0x002ecc0401007387 */ /* 0x0001e80000100800 */
        /* <DEDUP_REMOVED lines=90> */
[----:B------:R-:W-:Y:S02]  /*8e7c0*/  IADD3 R23, P6, PT, R23, UR15, RZ ;  /* 0x0000000f17177c10 */ /* 0x000fe4000ffde0ff */
[----:B------:R-:W-:Y:S02]  /*8e7d0*/  IADD3.X R16, PT, PT, R16, UR8, RZ, P1, !PT ;  /* 0x0000000810107c10 */ /* 0x000fe40008ffe4ff */
[----:B------:R-:W-:Y:S02]  /*8e7e0*/  IADD3.X R17, PT, PT, R17, UR7, RZ, P0, !PT ;  /* 0x0000000711117c10 */ /* 0x000fe400087fe4ff */
[----:B------:R-:W-:Y:S02]  /*8e7f0*/  IADD3.X R18, PT, PT, R18, UR7, RZ, P2, !PT ;  /* 0x0000000712127c10 */ /* 0x000fe400097fe4ff */
[----:B------:R-:W-:Y:S01]  /*8e800*/  IADD3.X R19, PT, PT, R19, UR7, RZ, P3, !PT ;  /* 0x0000000713137c10 */ /* 0x000fe20009ffe4ff */
[----:B------:R-:W-:Y:S01]  /*8e810*/  UIADD3 UR9, UPT, UPT, UR11, 0x7f, URZ ;  /* 0x0000007f0b097890 */ /* 0x000fe2000fffe0ff */
[----:B------:R-:W-:-:S02]  /*8e820*/  IADD3.X R15, PT, PT, R15, UR7, RZ, P6, !PT ;  /* 0x000000070f0f7c10 */ /* 0x000fc4000b7fe4ff */
[----:B------:R-:W-:Y:S01]  /*8e830*/  IADD3.X R13, PT, PT, R13, UR7, RZ, P4, !PT ;  /* 0x000000070d0d7c10 */ /* 0x000fe2000a7fe4ff */
[----:B------:R-:W-:-:S04]  /*8e840*/  USHF.R.S32.HI UR10, URZ, 0x1f, UR9 ;  /* 0x0000001fff0a7899 */ /* 0x000fc80008011409 */
[----:B------:R-:W-:Y:S02]  /*8e850*/  ULEA.HI UR10, UR10, UR9, URZ, 0x7 ;  /* 0x000000090a0a7291 */ /* 0x000fe4000f8f38ff */
[----:B------:R-:W-:Y:S02]  /*8e860*/  UIADD3 UR4, UPT, UPT, UR4, 0x1, URZ ;  /* 0x0000000104047890 */ /* 0x000fe4000fffe0ff */
[----:B------:R-:W-:-:S04]  /*8e870*/  USHF.R.S32.HI UR10, URZ, 0x7, UR10 ;  /* 0x00000007ff0a7899 */ /* 0x000fc8000801140a */
[----:B------:R-:W-:Y:S01]  /*8e880*/  UISETP.NE.U32.AND UP0, UPT, UR4, UR10, UPT ;  /* 0x0000000a0400728c */ /* 0x000fe2000bf05070 */
[----:B--2---:R-:W-:-:S05]  /*8e890*/  IADD3 R4, P5, PT, R4, UR15, RZ ;  /* 0x0000000f04047c10 */ /* 0x004fca000ffbe0ff */
[----:B------:R0:W-:Y:S04]  /*8e8a0*/  STL [R1+0x2fb0], R4 ;  /* 0x002fb00401007387 */ /* 0x0001e80000100800 */
[----:B0-----:R0:W5:Y:S04]  /*8e8b0*/  LDL.LU R4, [R1+0x3028] ;  /* 0x0030280001047983 */ /* 0x0011680000300800 */
[----:B------:R1:W-:Y:S01]  /*8e8c0*/  STL [R1+0x2f5c], R12 ;  /* 0x002f5c0c01007387 */ /* 0x0003e20000100800 */
[----:B------:R-:W-:-:S03]  /*8e8d0*/  IADD3.X R10, PT, PT, R10, UR7, RZ, P5, !PT ;  /* 0x000000070a0a7c10 */ /* 0x000fc6000affe4ff */
[----:B-1----:R0:W5:Y:S04]  /*8e8e0*/  LDL.LU R12, [R1+0x3024] ;  /* 0x00302400010c7983 */ /* 0x0021680000300800 */
[----:B------:R1:W-:Y:S01]  /*8e8f0*/  STL [R1+0x2fb8], R29 ;  /* 0x002fb81d01007387 */ /* 0x0003e20000100800 */
[----:B------:R-:W-:-:S03]  /*8e900*/  IADD3 R11, P5, PT, R11, UR15, RZ ;  /* 0x0000000f0b0b7c10 */ /* 0x000fc6000ffbe0ff */
[----:B-1----:R0:W5:Y:S04]  /*8e910*/  LDL.LU R29, [R1+0x3020] ;  /* 0x00302000011d7983 */ /* 0x0021680000300800 */
[----:B------:R1:W-:Y:S04]  /*8e920*/  STL [R1+0x2f64], R28 ;  /* 0x002f641c01007387 */ /* 0x0003e80000100800 */
[----:B-1----:R0:W5:Y:S04]  /*8e930*/  LDL.LU R28, [R1+0x301c] ;  /* 0x00301c00011c7983 */ /* 0x0021680000300800 */
[----:B------:R1:W-:Y:S04]  /*8e940*/  STL [R1+0x2fc0], R3 ;  /* 0x002fc00301007387 */ /* 0x0003e80000100800 */
[----:B-1----:R0:W5:Y:S04]  /*8e950*/  LDL.LU R3, [R1+0x3018] ;  /* 0x0030180001037983 */ /* 0x0021680000300800 */
[----:B------:R1:W-:Y:S04]  /*8e960*/  STL [R1+0x2f6c], R2 ;  /* 0x002f6c0201007387 */ /* 0x0003e80000100800 */
[----:B-1----:R0:W5:Y:S04]  /*8e970*/  LDL.LU R2, [R1+0x3014] ;  /* 0x0030140001027983 */ /* 0x0021680000300800 */
[----:B------:R1:W-:Y:S01]  /*8e980*/  STL [R1+0x2fc8], R0 ;  /* 0x002fc80001007387 */ /* 0x0003e20000100800 */
[----:B------:R-:W-:-:S03]  /*8e990*/  IADD3.X R21, PT, PT, R21, UR7, RZ, P5, !PT ;  /* 0x0000000715157c10 */ /* 0x000fc6000affe4ff */
[----:B-1----:R0:W5:Y:S04]  /*8e9a0*/  LDL.LU R0, [R1+0x3010] ;  /* 0x0030100001007983 */ /* 0x0021680000300800 */
[----:B------:R0:W-:Y:S04]  /*8e9b0*/  STL [R1+0x2f74], R8 ;  /* 0x002f740801007387 */ /* 0x0001e80000100800 */
[----:B------:R0:W-:Y:S04]  /*8e9c0*/  STL [R1+0x2fd0], R9 ;  /* 0x002fd00901007387 */ /* 0x0001e80000100800 */
[----:B------:R0:W-:Y:S04]  /*8e9d0*/  STL [R1+0x2f7c], R10 ;  /* 0x002f7c0a01007387 */ /* 0x0001e80000100800 */
[----:B------:R0:W-:Y:S04]  /*8e9e0*/  STL [R1+0x2fd8], R11 ;  /* 0x002fd80b01007387 */ /* 0x0001e80000100800 */
[----:B------:R0:W-:Y:S04]  /*8e9f0*/  STL [R1+0x2f84], R5 ;  /* 0x002f840501007387 */ /* 0x0001e80000100800 */
[----:B------:R0:W-:Y:S04]  /*8ea00*/  STL [R1+0x2fdc], R6 ;  /* 0x002fdc0601007387 */ /* 0x0001e80000100800 */
[----:B------:R0:W-:Y:S04]  /*8ea10*/  STL [R1+0x2f8c], R7 ;  /* 0x002f8c0701007387 */ /* 0x0001e80000100800 */
[----:B------:R0:W-:Y:S04]  /*8ea20*/  STL [R1+0x2fe8], R24 ;  /* 0x002fe81801007387 */ /* 0x0001e80000100800 */
[----:B------:R0:W-:Y:S01]  /*8ea30*/  STL [R1+0x2f94], R25 ;  /* 0x002f941901007387 */ /* 0x0001e20000100800 */
[----:B------:R-:W-:-:S03]  /*8ea40*/  IADD3 R22, P5, PT, R22, UR15, RZ ;  /* 0x0000000f16167c10 */ /* 0x000fc6000ffbe0ff */
        /* <DEDUP_REMOVED lines=8> */
[----:B------:R-:W-:-:S03]  /*8ead0*/  IADD3.X R14, PT, PT, R14, UR7, RZ, P5, !PT ;  /* 0x000000070e0e7c10 */ /* 0x000fc6000affe4ff */
[----:B------:R0:W-:Y:S04]  /*8eae0*/  STL [R1+0x2fb4], R18 ;  /* 0x002fb41201007387 */ /* 0x0001e80000100800 */
[----:B------:R0:W-:Y:S04]  /*8eaf0*/  STL [R1+0x2fbc], R19 ;  /* 0x002fbc1301007387 */ /* 0x0001e80000100800 */
[----:B------:R0:W-:Y:S04]  /*8eb00*/  STL [R1+0x2fd4], R15 ;  /* 0x002fd40f01007387 */ /* 0x0001e80000100800 */
[----:B------:R0:W-:Y:S04]  /*8eb10*/  STL [R1+0x2fc4], R13 ;  /* 0x002fc40d01007387 */ /* 0x0001e80000100800 */
[----:B------:R0:W-:Y:S01]  /*8eb20*/  STL [R1+0x2fcc], R14 ;  /* 0x002fcc0e01007387 */ /* 0x0001e20000100800 */
[----:B------:R-:W-:Y:S05]  /*8eb30*/  BRA.U UP0, `(.L_x_2) ;  /* 0xfffffa4500407547 */ /* 0x000fea000b83ffff */
[----:B0-----:R-:W2:Y:S04]  /*8eb40*/  LDL.LU R8, [R1+0x68c] ;  /* 0x00068c0001087983 */ /* 0x001ea80000300800 */
[----:B--2---:R0:W-:Y:S04]  /*8eb50*/  STL [R1+0x30a4], R8 ;  /* 0x0030a40801007387 */ /* 0x0041e80000100800 */
        /* <DEDUP_REMOVED lines=32> */
[----:B------:R-:W2:Y:S01]  /*8ed60*/  LDL.LU R9, [R1+0x69c] ;  /* 0x00069c0001097983 */ /* 0x000ea20000300800 */
[----:B0----5:R-:W-:-:S03]  /*8ed70*/  IMAD.MOV.U32 R8, RZ, RZ, R12 ;  /* 0x000000ffff087224 */ /* 0x021fc600078e000c */
        /* <DEDUP_REMOVED lines=31> */
[----:B------:R-:W2:Y:S04]  /*8ef70*/  LDL.LU R10, [R1+0x628] ;  /* 0x00062800010a7983 */ /* 0x000ea80000300800 */
[----:B------:R-:W2:Y:S01]  /*8ef80*/  LDL.LU R11, [R1+0x638] ;  /* 0x00063800010b7983 */ /* 0x000ea20000300800 */
[----:B0-----:R-:W-:-:S03]  /*8ef90*/  IMAD.MOV.U32 R9, RZ, RZ, R4 ;  /* 0x000000ffff097224 */ /* 0x001fc600078e0004 */
[----:B------:R-:W3:Y:S04]  /*8efa0*/  LDL.LU R4, [R1+0x648] ;  /* 0x0006480001047983 */ /* 0x000ee80000300800 */
[----:B------:R-:W3:Y:S04]  /*8efb0*/  LDL.LU R5, [R1+0x658] ;  /* 0x0006580001057983 */ /* 0x000ee80000300800 */
[----:B------:R-:W4:Y:S04]  /*8efc0*/  LDL.LU R6, [R1+0x668] ;  /* 0x0006680001067983 */ /* 0x000f280000300800 */
[----:B------:R-:W4:Y:S04]  /*8efd0*/  LDL.LU R7, [R1+0x678] ;  /* 0x0006780001077983 */ /* 0x000f280000300800 */
        /* <DEDUP_REMOVED lines=16> */
[----:B------:R0:W-:Y:S01]  /*8f0e0*/  STL [R1+0x3020], R29 ;  /* 0x0030201d01007387 */ /* 0x0001e20000100800 */
[----:B------:R-:W-:-:S03]  /*8f0f0*/  F2FP.BF16.F32.PACK_AB R8, R9, R8 ;  /* 0x000000080908723e */ /* 0x000fc600000010ff */
        /* <DEDUP_REMOVED lines=9> */
[----:B------:R-:W2:Y:S04]  /*8f190*/  LDL.LU R9, [R1+0x3124] ;  /* 0x0031240001097983 */ /* 0x000ea80000300800 */
[----:B------:R0:W-:Y:S04]  /*8f1a0*/  STL [R1+0x9c], R8 ;  /* 0x00009c0801007387 */ /* 0x0001e80000100800 */
[----:B0-----:R-:W2:Y:S02]  /*8f1b0*/  LDL.LU R8, [R1+0x3120] ;  /* 0x0031200001087983 */ /* 0x001ea40000300800 */
[----:B--2---:R-:W-:-:S02]  /*8f1c0*/  F2FP.BF16.F32.PACK_AB R8, R9, R8 ;  /* 0x000000080908723e */ /* 0x004fc400000010ff */
        /* <DEDUP_REMOVED lines=61> */
[----:B------:R0:W-:Y:S02]  /*8f5a0*/  STL [R1+0x5c], R2 ;  /* 0x00005c0201007387 */ /* 0x0001e40000100800 */
[----:B0-----:R-:W-:Y:S02]  /*8f5b0*/  F2FP.BF16.F32.PACK_AB R2, R0, R28 ;  /* 0x0000001c0002723e */ /* 0x001fe400000010ff */
[----:B------:R-:W-:-:S03]  /*8f5c0*/  F2FP.BF16.F32.PACK_AB R0, R3, R29 ;  /* 0x0000001d0300723e */ /* 0x000fc600000010ff */
[----:B------:R0:W-:Y:S04]  /*8f5d0*/  STL [R1+0x58], R2 ;  /* 0x0000580201007387 */ /* 0x0001e80000100800 */
[----:B------:R3:W-:Y:S01]  /*8f5e0*/  STL [R1+0x54], R0 ;  /* 0x0000540001007387 */ /* 0x0007e20000100800 */
[----:B0-----:R-:W-:Y:S02]  /*8f5f0*/  F2FP.BF16.F32.PACK_AB R2, R10, R11 ;  /* 0x0000000b0a02723e */ /* 0x001fe400000010ff */
[----:B---3--:R-:W-:Y:S02]  /*8f600*/  F2FP.BF16.F32.PACK_AB R0, R4, R5 ;  /* 0x000000050400723e */ /* 0x008fe400000010ff */
[----:B--2---:R-:W-:-:S05]  /*8f610*/  F2FP.BF16.F32.PACK_AB R3, R8, R9 ;  /* 0x000000090803723e */ /* 0x004fca00000010ff */
[----:B------:R4:W-:Y:S04]  /*8f620*/  STL [R1+0x50], R3 ;  /* 0x0000500301007387 */ /* 0x0009e80000100800 */
[----:B------:R0:W-:Y:S01]  /*8f630*/  STL [R1+0x4c], R2 ;  /* 0x00004c0201007387 */ /* 0x0001e20000100800 */
[----:B----4-:R-:W-:-:S03]  /*8f640*/  F2FP.BF16.F32.PACK_AB R3, R6, R7 ;  /* 0x000000070603723e */ /* 0x010fc600000010ff */
[----:B------:R1:W-:Y:S01]  /*8f650*/  STL [R1+0x48], R0 ;  /* 0x0000480001007387 */ /* 0x0003e20000100800 */
[----:B0-----:R-:W-:-:S03]  /*8f660*/  F2FP.BF16.F32.PACK_AB R2, R24, R25 ;  /* 0x000000191802723e */ /* 0x001fc600000010ff */
[----:B------:R0:W-:Y:S01]  /*8f670*/  STL [R1+0x44], R3 ;  /* 0x0000440301007387 */ /* 0x0001e20000100800 */
[----:B-1----:R-:W-:-:S03]  /*8f680*/  F2FP.BF16.F32.PACK_AB R0, R26, R27 ;  /* 0x0000001b1a00723e */ /* 0x002fc600000010ff */
[----:B------:R1:W-:Y:S01]  /*8f690*/  STL [R1+0x40], R2 ;  /* 0x0000400201007387 */ /* 0x0003e20000100800 */
[----:B0-----:R-:W-:-:S03]  /*8f6a0*/  F2FP.BF16.F32.PACK_AB R3, R20, R21 ;  /* 0x000000151403723e */ /* 0x001fc600000010ff */
[----:B------:R0:W-:Y:S04]  /*8f6b0*/  STL [R1+0x3c], R0 ;  /* 0x00003c0001007387 */ /* 0x0001e80000100800 */
[----:B------:R2:W-:Y:S01]  /*8f6c0*/  STL [R1+0x38], R3 ;  /* 0x0000380301007387 */ /* 0x0005e20000100800 */
[----:B-1----:R-:W-:Y:S02]  /*8f6d0*/  F2FP.BF16.F32.PACK_AB R2, R22, R23 ;  /* 0x000000171602723e */ /* 0x002fe400000010ff */
[----:B0-----:R-:W-:-:S03]  /*8f6e0*/  F2FP.BF16.F32.PACK_AB R0, R16, R17 ;  /* 0x000000111000723e */ /* 0x001fc600000010ff */
[----:B------:R0:W-:Y:S01]  /*8f6f0*/  STL [R1+0x34], R2 ;  /* 0x0000340201007387 */ /* 0x0001e20000100800 */
[----:B--2---:R-:W-:-:S03]  /*8f700*/  F2FP.BF16.F32.PACK_AB R3, R18, R19 ;  /* 0x000000131203723e */ /* 0x004fc600000010ff */
[----:B------:R1:W-:Y:S04]  /*8f710*/  STL [R1+0x30], R0 ;  /* 0x0000300001007387 */ /* 0x0003e80000100800 */
[----:B------:R-:W-:Y:S04]  /*8f720*/  STL [R1+0x2c], R3 ;  /* 0x00002c0301007387 */ /* 0x000fe80000100800 */
[----:B------:R-:W2:Y:S01]  /*8f730*/  LDL.LU R7, [R1+0x6b4] ;  /* 0x0006b40001077983 */ /* 0x000ea20000300800 */
[----:B0-----:R-:W-:Y:S02]  /*8f740*/  F2FP.BF16.F32.PACK_AB R2, R12, R13 ;  /* 0x0000000d0c02723e */ /* 0x001fe400000010ff */
[----:B-1----:R-:W-:-:S03]  /*8f750*/  F2FP.BF16.F32.PACK_AB R0, R14, R15 ;  /* 0x0000000f0e00723e */ /* 0x002fc600000010ff */
        /* <DEDUP_REMOVED lines=20> */
[----:B------:R-:W3:Y:S04]  /*8f8a0*/  LDL.LU R6, [R1+0x6d4] ;  /* 0x0006d40001067983 */ /* 0x000ee80000300800 */
[----:B---3--:R0:W-:Y:S04]  /*8f8b0*/  STL [R1+0x3058], R6 ;  /* 0x0030580601007387 */ /* 0x0081e80000100800 */
[----:B0-----:R-:W3:Y:S04]  /*8f8c0*/  LDL.LU R6, [R1+0x6a4] ;  /* 0x0006a40001067983 */ /* 0x001ee80000300800 */
        /* <DEDUP_REMOVED lines=17> */
[----:B0-----:R-:W2:Y:S04]  /*8f9e0*/  LDL.LU R6, [R1+0x680] ;  /* 0x0006800001067983 */ /* 0x001ea80000300800 */
[----:B------:R-:W3:Y:S04]  /*8f9f0*/  LDL.LU R5, [R1+0x6f4] ;  /* 0x0006f40001057983 */ /* 0x000ee80000300800 */
[----:B---3--:R0:W-:Y:S04]  /*8fa00*/  STL [R1+0x3054], R5 ;  /* 0x0030540501007387 */ /* 0x0081e80000100800 */
[----:B0-----:R-:W3:Y:S04]  /*8fa10*/  LDL.LU R5, [R1+0x6c4] ;  /* 0x0006c40001057983 */ /* 0x001ee80000300800 */
[----:B------:R-:W4:Y:S04]  /*8fa20*/  LDL.LU R4, [R1+0x714] ;  /* 0x0007140001047983 */ /* 0x000f280000300800 */
[----:B----4-:R0:W-:Y:S04]  /*8fa30*/  STL [R1+0x3050], R4 ;  /* 0x0030500401007387 */ /* 0x0101e80000100800 */
[----:B0-----:R-:W4:Y:S04]  /*8fa40*/  LDL.LU R4, [R1+0x6e4] ;  /* 0x0006e40001047983 */ /* 0x001f280000300800 */
[----:B------:R-:W2:Y:S04]  /*8fa50*/  LDL.LU R11, [R1+0x6b0] ;  /* 0x0006b000010b7983 */ /* 0x000ea80000300800 */
[----:B--2---:R0:W-:Y:S04]  /*8fa60*/  STL [R1+0x304c], R11 ;  /* 0x00304c0b01007387 */ /* 0x0041e80000100800 */
[----:B0-----:R-:W2:Y:S04]  /*8fa70*/  LDL.LU R11, [R1+0x704] ;  /* 0x00070400010b7983 */ /* 0x001ea80000300800 */
        /* <DEDUP_REMOVED lines=27> */
[----:B------:R-:W2:Y:S01]  /*8fc30*/  LDL.LU R29, [R1+0x768] ;  /* 0x00076800011d7983 */ /* 0x000ea20000300800 */
[----:B------:R-:W-:-:S03]  /*8fc40*/  F2FP.BF16.F32.PACK_AB R7, R6, R7 ;  /* 0x000000070607723e */ /* 0x000fc600000010ff */
        /* <DEDUP_REMOVED lines=49> */
[----:B------:R0:W-:Y:S04]  /*8ff60*/  STL [R1], R7 ;  /* 0x0000000701007387 */ /* 0x0001e80000100800 */
[----:B0-----:R-:W2:Y:S02]  /*8ff70*/  LDL.LU R7, [R1+0x305c] ;  /* 0x00305c0001077983 */ /* 0x001ea40000300800 */
[----:B--2---:R-:W-:-:S02]  /*8ff80*/  F2FP.BF16.F32.PACK_AB R7, R6, R7 ;  /* 0x000000070607723e */ /* 0x004fc400000010ff */
[----:B------:R-:W3:Y:S02]  /*8ff90*/  LDL.LU R6, [R1+0x3058] ;  /* 0x0030580001067983 */ /* 0x000ee40000300800 */
[----:B---3--:R-:W-:Y:S02]  /*8ffa0*/  F2FP.BF16.F32.PACK_AB R6, R5, R6 ;  /* 0x000000060506723e */ /* 0x008fe400000010ff */
[----:B------:R-:W4:Y:S02]  /*8ffb0*/  LDL.LU R5, [R1+0x3054] ;  /* 0x0030540001057983 */ /* 0x000f240000300800 */
[----:B----4-:R-:W-:Y:S02]  /*8ffc0*/  F2FP.BF16.F32.PACK_AB R5, R4, R5 ;  /* 0x000000050405723e */ /* 0x010fe400000010ff */
[----:B------:R-:W2:Y:S02]  /*8ffd0*/  LDL.LU R4, [R1+0x3050] ;  /* 0x0030500001047983 */ /* 0x000ea40000300800 */
[----:B--2---:R-:W-:-:S02]  /*8ffe0*/  F2FP.BF16.F32.PACK_AB R4, R11, R4 ;  /* 0x000000040b04723e */ /* 0x004fc400000010ff */
[----:B------:R-:W2:Y:S02]  /*8fff0*/  LDL.LU R11, [R1+0x304c] ;  /* 0x00304c00010b7983 */ /* 0x000ea40000300800 */
[----:B--2---:R-:W-:Y:S02]  /*90000*/  F2FP.BF16.F32.PACK_AB R11, R10, R11 ;  /* 0x0000000b0a0b723e */ /* 0x004fe400000010ff */
[----:B------:R-:W2:Y:S02]  /*90010*/  LDL.LU R10, [R1+0x3048] ;  /* 0x00304800010a7983 */ /* 0x000ea40000300800 */
[----:B--2---:R-:W-:Y:S02]  /*90020*/  F2FP.BF16.F32.PACK_AB R10, R9, R10 ;  /* 0x0000000a090a723e */ /* 0x004fe400000010ff */
        /* <DEDUP_REMOVED lines=16> */
[----:B------:R-:W2:Y:S01]  /*90130*/  LDL.LU R29, [R1+0x3024] ;  /* 0x00302400011d7983 */ /* 0x000ea20000300800 */
[----:B------:R-:W-:Y:S02]  /*90140*/  F2FP.BF16.F32.PACK_AB R16, R3, R16 ;  /* 0x000000100310723e */ /* 0x000fe400000010ff */
[----:B------:R-:W-:Y:S02]  /*90150*/  F2FP.BF16.F32.PACK_AB R23, R28, R23 ;  /* 0x000000171c17723e */ /* 0x000fe400000010ff */
[----:B------:R-:W-:Y:S02]  /*90160*/  F2FP.BF16.F32.PACK_AB R22, R0, R22 ;  /* 0x000000160016723e */ /* 0x000fe400000010ff */
[----:B------:R-:W-:-:S02]  /*90170*/  F2FP.BF16.F32.PACK_AB R21, R2, R21 ;  /* 0x000000150215723e */ /* 0x000fc400000010ff */
[----:B--2---:R-:W-:Y:S02]  /*90180*/  F2FP.BF16.F32.PACK_AB R17, R29, R17 ;  /* 0x000000111d11723e */ /* 0x004fe400000010ff */
[----:B------:R-:W2:Y:S04]  /*90190*/  LDL.LU R29, [R1+0x3020] ;  /* 0x00302000011d7983 */ /* 0x000ea80000300800 */
[----:B------:R-:W3:Y:S04]  /*901a0*/  LDL.LU R3, [R1+0x301c] ;  /* 0x00301c0001037983 */ /* 0x000ee80000300800 */
[----:B------:R-:W3:Y:S04]  /*901b0*/  LDL.LU R28, [R1+0x3018] ;  /* 0x00301800011c7983 */ /* 0x000ee80000300800 */
[----:B------:R-:W4:Y:S04]  /*901c0*/  LDL.LU R0, [R1+0x3014] ;  /* 0x0030140001007983 */ /* 0x000f280000300800 */
[----:B------:R-:W4:Y:S01]  /*901d0*/  LDL.LU R2, [R1+0x3010] ;  /* 0x0030100001027983 */ /* 0x000f220000300800 */
[----:B------:R-:W-:-:S02]  /*901e0*/  F2FP.BF16.F32.PACK_AB R20, R24, R20 ;  /* 0x000000141814723e */ /* 0x000fc400000010ff */
[----:B------:R-:W-:Y:S02]  /*901f0*/  F2FP.BF16.F32.PACK_AB R27, R25, R27 ;  /* 0x0000001b191b723e */ /* 0x000fe400000010ff */
[----:B--2---:R-:W-:Y:S02]  /*90200*/  F2FP.BF16.F32.PACK_AB R26, R26, R29 ;  /* 0x0000001d1a1a723e */ /* 0x004fe400000010ff */
[----:B---3--:R-:W-:Y:S02]  /*90210*/  F2FP.BF16.F32.PACK_AB R25, R28, R3 ;  /* 0x000000031c19723e */ /* 0x008fe400000010ff */
[----:B----4-:R-:W-:-:S07]  /*90220*/  F2FP.BF16.F32.PACK_AB R24, R2, R0 ;  /* 0x000000000218723e */ /* 0x010fce00000010ff */
.L_x_1:
[----:B0-----:R-:W0:Y:S01]  /*90230*/  S2R R2, SR_CgaCtaId ;  /* 0x0000000000027919 */ /* 0x001e220000008800 */
[----:B------:R-:W-:Y:S01]  /*90240*/  MOV R3, 0x400 ;  /* 0x0000040000037802 */ /* 0x000fe20000000f00 */
[----:B------:R-:W2:Y:S01]  /*90250*/  LDCU UR4, c[0x0][0x3b4] ;  /* 0x00007680ff0477ac */ /* 0x000ea20008000800 */
[----:B------:R3:W-:Y:S01]  /*90260*/  STL [R1+0x306c], R6 ;  /* 0x00306c0601007387 */ /* 0x0007e20000100800 */
[----:B------:R-:W4:Y:S01]  /*90270*/  LDCU.64 UR8, c[0x0][0x398] ;  /* 0x00007300ff0877ac */ /* 0x000f220008000a00 */
[----:B-1----:R-:W1:Y:S01]  /*90280*/  S2R R28, SR_TID.X ;  /* 0x00000000001c7919 */ /* 0x002e620000002100 */
[----:B------:R-:W5:Y:S01]  /*90290*/  LDCU.64 UR6, c[0x0][0x390] ;  /* 0x00007200ff0677ac */ /* 0x000f620008000a00 */
[----:B---3--:R-:W3:Y:S01]  /*902a0*/  LDL.LU R6, [R1+0x3008] ;  /* 0x0030080001067983 */ /* 0x008ee20000300800 */
[----:B------:R-:W0:Y:S03]  /*902b0*/  LDCU UR5, c[0x0][0x39c] ;  /* 0x00007380ff0577ac */ /* 0x000e260008000800 */
[----:B------:R2:W-:Y:S01]  /*902c0*/  STL [R1+0x3068], R7 ;  /* 0x0030680701007387 */ /* 0x0005e20000100800 */
[----:B------:R-:W1:Y:S01]  /*902d0*/  LDCU UR10, c[0x0][0x39c] ;  /* 0x00007380ff0a77ac */ /* 0x000e620008000800 */
[----:B------:R-:W1:Y:S01]  /*902e0*/  LDCU UR11, c[0x0][0x39c] ;  /* 0x00007380ff0b77ac */ /* 0x000e620008000800 */
[----:B------:R-:W3:Y:S01]  /*902f0*/  LDCU UR14, c[0x0][0x39c] ;  /* 0x00007380ff0e77ac */ /* 0x000ee20008000800 */
[----:B--2---:R-:W2:Y:S01]  /*90300*/  LDL.LU R7, [R1+0x590] ;  /* 0x0005900001077983 */ /* 0x004ea20000300800 */
[----:B0-----:R-:W-:-:S03]  /*90310*/  LEA R29, R2, R3, 0x18 ;  /* 0x00000003021d7211 */ /* 0x001fc600078ec0ff */
[----:B------:R-:W2:Y:S01]  /*90320*/  LDL.LU R3, [R1+0x3004] ;  /* 0x0030040001037983 */ /* 0x000ea20000300800 */
[C---:B-1----:R-:W-:Y:S01]  /*90330*/  IMAD.SHL.U32 R0, R28.reuse, 0x80, RZ ;  /* 0x000000801c007824 */ /* 0x042fe200078e00ff */
[----:B------:R-:W-:-:S05]  /*90340*/  LOP3.LUT R2, R28, 0x20, RZ, 0xc0, !PT ;  /* 0x000000201c027812 */ /* 0x000fca00078ec0ff */
[----:B------:R-:W-:Y:S01]  /*90350*/  IMAD R2, R2, 0x10, R29 ;  /* 0x0000001002027824 */ /* 0x000fe200078e021d */
[----:B------:R-:W-:Y:S01]  /*90360*/  STL [R1+0xa0], R29 ;  /* 0x0000a01d01007387 */ /* 0x000fe20000100800 */
[----:B------:R-:W-:Y:S01]  /*90370*/  BAR.SYNC.DEFER_BLOCKING 0x0 ;  /* 0x0000000000007b1d */ /* 0x000fe20000010000 */
[----:B--2---:R-:W-:Y:S01]  /*90380*/  LOP3.LUT R0, R3, 0xc00, R0, 0xf8, !PT ;  /* 0x00000c0003007812 */ /* 0x004fe200078ef800 */
[C---:B------:R-:W-:Y:S02]  /*90390*/  IMAD.SHL.U32 R3, R28.reuse, 0x200, RZ ;  /* 0x000002001c037824 */ /* 0x040fe400078e00ff */
[----:B------:R-:W-:-:S05]  /*903a0*/  IMAD.SHL.U32 R28, R28, 0x4, RZ ;  /* 0x000000041c1c7824 */ /* 0x000fca00078e00ff */
[----:B------:R-:W-:Y:S02]  /*903b0*/  LOP3.LUT R0, R0, 0x70, R28, 0x78, !PT ;  /* 0x0000007000007812 */ /* 0x000fe400078e781c */
[----:B------:R-:W0:Y:S03]  /*903c0*/  S2R R28, SR_TID.X ;  /* 0x00000000001c7919 */ /* 0x000e260000002100 */
[----:B------:R-:W-:Y:S01]  /*903d0*/  IMAD.IADD R2, R0, 0x1, R2 ;  /* 0x0000000100027824 */ /* 0x000fe200078e0202 */
[----:B0-----:R-:W-:-:S04]  /*903e0*/  SHF.R.U32.HI R28, RZ, 0x4, R28 ;  /* 0x00000004ff1c7819 */ /* 0x001fc8000001161c */
[----:B------:R-:W-:-:S05]  /*903f0*/  LOP3.LUT R0, R7, 0x1fc, R28, 0xfe, !PT ;  /* 0x000001fc07007812 */ /* 0x000fca00078efe1c */
[----:B------:R0:W-:Y:S02]  /*90400*/  STL [R1+0x1b0], R0 ;  /* 0x0001b00001007387 */ /* 0x0001e40000100800 */
[----:B0-----:R-:W-:-:S05]  /*90410*/  LOP3.LUT R0, R7, 0x1bc, R28, 0xfe, !PT ;  /* 0x000001bc07007812 */ /* 0x001fca00078efe1c */
[----:B------:R0:W-:Y:S02]  /*90420*/  STL [R1+0x1a8], R0 ;  /* 0x0001a80001007387 */ /* 0x0001e40000100800 */
[----:B0-----:R-:W-:-:S05]  /*90430*/  LOP3.LUT R0, R7, 0x17c, R28, 0xfe, !PT ;  /* 0x0000017c07007812 */ /* 0x001fca00078efe1c */
[----:B------:R0:W-:Y:S02]  /*90440*/  STL [R1+0x198], R0 ;  /* 0x0001980001007387 */ /* 0x0001e40000100800 */
[----:B0-----:R-:W-:-:S05]  /*90450*/  LOP3.LUT R0, R7, 0x13c, R28, 0xfe, !PT ;  /* 0x0000013c07007812 */ /* 0x001fca00078efe1c */
[----:B------:R0:W-:Y:S02]  /*90460*/  STL [R1+0x188], R0 ;  /* 0x0001880001007387 */ /* 0x0001e40000100800 */
[----:B0-----:R-:W-:-:S05]  /*90470*/  LOP3.LUT R0, R7, 0xfc, R28, 0xfe, !PT ;  /* 0x000000fc07007812 */ /* 0x001fca00078efe1c */
[----:B------:R0:W-:Y:S02]  /*90480*/  STL [R1+0x180], R0 ;  /* 0x0001800001007387 */ /* 0x0001e40000100800 */
[----:B0-----:R-:W0:Y:S01]  /*90490*/  S2R R0, SR_TID.X ;  /* 0x0000000000007919 */ /* 0x001e220000002100 */
[----:B------:R-:W-:Y:S01]  /*904a0*/  LOP3.LUT R3, R3, 0xc00, RZ, 0xc0, !PT ;  /* 0x00000c0003037812 */ /* 0x000fe200078ec0ff */
[----:B------:R-:W-:-:S03]  /*904b0*/  VIADD R29, R28, 0x3c ;  /* 0x0000003c1c1d7836 */ /* 0x000fc60000000000 */
[----:B---3--:R-:W-:Y:S01]  /*904c0*/  LOP3.LUT R3, R3, 0x1f0, R6, 0xf8, !PT ;  /* 0x000001f003037812 */ /* 0x008fe200078ef806 */
[----:B------:R-:W-:Y:S01]  /*904d0*/  VIADD R6, R28, 0x7c ;  /* 0x0000007c1c067836 */ /* 0x000fe20000000000 */
[C---:B------:R-:W-:Y:S02]  /*904e0*/  LOP3.LUT R28, R7.reuse, 0xbc, R28, 0xfe, !PT ;  /* 0x000000bc071c7812 */ /* 0x040fe400078efe1c */
[C---:B------:R-:W-:Y:S02]  /*904f0*/  LOP3.LUT R29, R7.reuse, R29, RZ, 0xfc, !PT ;  /* 0x0000001d071d7212 */ /* 0x040fe400078efcff */
[----:B------:R-:W-:Y:S01]  /*90500*/  LOP3.LUT R6, R7, R6, RZ, 0xfc, !PT ;  /* 0x0000000607067212 */ /* 0x000fe200078efcff */
[----:B------:R-:W-:Y:S04]  /*90510*/  STL [R1+0x17c], R28 ;  /* 0x00017c1c01007387 */ /* 0x000fe80000100800 */
[----:B------:R-:W-:Y:S04]  /*90520*/  STL [R1+0x12c], R29 ;  /* 0x00012c1d01007387 */ /* 0x000fe80000100800 */
[----:B------:R1:W-:Y:S01]  /*90530*/  STL [R1+0x170], R6 ;  /* 0x0001700601007387 */ /* 0x0003e20000100800 */
[----:B0-----:R-:W-:-:S04]  /*90540*/  SHF.R.U32.HI R0, RZ, 0x4, R0 ;  /* 0x00000004ff007819 */ /* 0x001fc80000011600 */
[----:B------:R-:W-:-:S04]  /*90550*/  SGXT.U32 R0, R0, 0x2 ;  /* 0x000000020000781a */ /* 0x000fc80000000000 */
[----:B-1----:R-:W-:-:S05]  /*90560*/  LOP3.LUT R6, R7, 0x8, R0, 0xfe, !PT ;  /* 0x0000000807067812 */ /* 0x002fca00078efe00 */
        /* <DEDUP_REMOVED lines=228> */
[----:B------:R0:W-:Y:S01]  /*913b0*/  STL [R1+0x2e8], R6 ;  /* 0x0002e80601007387 */ /* 0x0001e20000100800 */
[C---:B------:R-:W-:Y:S02]  /*913c0*/  LOP3.LUT R28, R7.reuse, R0, RZ, 0xfc, !PT ;  /* 0x00000000071c7212 */ /* 0x040fe400078efcff */
[C-C-:B0-----:R-:W-:Y:S02]  /*913d0*/  LOP3.LUT R6, R7.reuse, 0x1f0, R0.reuse, 0xfe, !PT ;  /* 0x000001f007067812 */ /* 0x141fe400078efe00 */
[----:B------:R-:W-:-:S03]  /*913e0*/  LOP3.LUT R29, R7, 0x4, R0, 0xfe, !PT ;  /* 0x00000004071d7812 */ /* 0x000fc600078efe00 */
[----:B------:R0:W-:Y:S02]  /*913f0*/  STL [R1+0x2ec], R6 ;  /* 0x0002ec0601007387 */ /* 0x0001e40000100800 */
[C-C-:B0-----:R-:W-:Y:S02]  /*91400*/  LOP3.LUT R6, R7.reuse, 0x1f4, R0.reuse, 0xfe, !PT ;  /* 0x000001f407067812 */ /* 0x141fe400078efe00 */
[----:B------:R-:W-:-:S03]  /*91410*/  LOP3.LUT R0, R7, 0x1f8, R0, 0xfe, !PT ;  /* 0x000001f807007812 */ /* 0x000fc600078efe00 */
[----:B------:R0:W-:Y:S04]  /*91420*/  STL [R1+0x2f0], R6 ;  /* 0x0002f00601007387 */ /* 0x0001e80000100800 */
[----:B------:R1:W-:Y:S04]  /*91430*/  STS.128 [R2], R24 ;  /* 0x0000001802007388 */ /* 0x0003e80000000c00 */
[----:B0-----:R-:W2:Y:S04]  /*91440*/  LDL.LU R6, [R1+0x306c] ;  /* 0x00306c0001067983 */ /* 0x001ea80000300800 */
[----:B------:R-:W2:Y:S04]  /*91450*/  LDL.LU R7, [R1+0x3068] ;  /* 0x0030680001077983 */ /* 0x000ea80000300800 */
[----:B------:R0:W-:Y:S04]  /*91460*/  STL [R1+0x2bc], R0 ;  /* 0x0002bc0001007387 */ /* 0x0001e80000100800 */
[----:B-1----:R-:W3:Y:S01]  /*91470*/  LDL.LU R27, [R1+0xa0] ;  /* 0x0000a000011b7983 */ /* 0x002ee20000300800 */
[----:B0-----:R-:W0:Y:S03]  /*91480*/  S2R R0, SR_TID.X ;  /* 0x0000000000007919 */ /* 0x001e260000002100 */
[----:B------:R-:W-:Y:S04]  /*91490*/  STS.128 [R2+0x100], R20 ;  /* 0x0001001402007388 */ /* 0x000fe80000000c00 */
[----:B------:R1:W-:Y:S04]  /*914a0*/  STS.128 [R2+0x80], R16 ;  /* 0x0000801002007388 */ /* 0x0003e80000000c00 */
[----:B------:R0:W-:Y:S04]  /*914b0*/  STS.128 [R2+0x180], R12 ;  /* 0x0001800c02007388 */ /* 0x0001e80000000c00 */
[----:B-1----:R-:W2:Y:S04]  /*914c0*/  LDL.LU R16, [R1+0x10] ;  /* 0x0000100001107983 */ /* 0x002ea80000300800 */
[----:B------:R-:W2:Y:S01]  /*914d0*/  LDL.LU R17, [R1+0x14] ;  /* 0x0000140001117983 */ /* 0x000ea20000300800 */
[----:B0-----:R-:W-:-:S03]  /*914e0*/  LOP3.LUT R3, R3, 0x20, R0, 0x78, !PT ;  /* 0x0000002003037812 */ /* 0x001fc600078e7800 */
[----:B------:R-:W2:Y:S01]  /*914f0*/  LDL.LU R18, [R1+0x18] ;  /* 0x0000180001127983 */ /* 0x000ea20000300800 */
[----:B------:R-:W-:-:S03]  /*91500*/  LOP3.LUT R0, R3, 0x40, RZ, 0x3c, !PT ;  /* 0x0000004003007812 */ /* 0x000fc600078e3cff */
[----:B------:R-:W2:Y:S01]  /*91510*/  LDL.LU R19, [R1+0x1c] ;  /* 0x00001c0001137983 */ /* 0x000ea20000300800 */
[----:B------:R-:W-:Y:S06]  /*91520*/  BAR.SYNC.DEFER_BLOCKING 0x0 ;  /* 0x0000000000007b1d */ /* 0x000fec0000010000 */
[----:B------:R-:W2:Y:S04]  /*91530*/  LDL.LU R12, [R1+0x40] ;  /* 0x00004000010c7983 */ /* 0x000ea80000300800 */
[----:B------:R-:W2:Y:S04]  /*91540*/  LDL.LU R13, [R1+0x44] ;  /* 0x00004400010d7983 */ /* 0x000ea80000300800 */
[----:B------:R-:W2:Y:S04]  /*91550*/  LDL.LU R14, [R1+0x48] ;  /* 0x00004800010e7983 */ /* 0x000ea80000300800 */
[----:B------:R-:W2:Y:S01]  /*91560*/  LDL.LU R15, [R1+0x4c] ;  /* 0x00004c00010f7983 */ /* 0x000ea20000300800 */
[----:B---3--:R-:W-:-:S05]  /*91570*/  IMAD.IADD R25, R27, 0x1, R3 ;  /* 0x000000011b197824 */ /* 0x008fca00078e0203 */
[----:B------:R-:W0:Y:S01]  /*91580*/  LDS.128 R20, [R25] ;  /* 0x0000000019147984 */ /* 0x000e220000000c00 */
[----:B------:R-:W-:-:S03]  /*91590*/  IMAD.IADD R0, R27, 0x1, R0 ;  /* 0x000000011b007824 */ /* 0x000fc600078e0200 */
[----:B------:R-:W-:Y:S04]  /*915a0*/  STL [R1+0x110], R25 ;  /* 0x0001101901007387 */ /* 0x000fe80000100800 */
[----:B------:R-:W-:Y:S04]  /*915b0*/  STL [R1+0x100], R0 ;  /* 0x0001000001007387 */ /* 0x000fe80000100800 */
[----:B0-----:R-:W-:Y:S04]  /*915c0*/  STL.64 [R1+0xb0], R20 ;  /* 0x0000b01401007387 */ /* 0x001fe80000100a00 */
[----:B------:R-:W-:Y:S04]  /*915d0*/  STL.64 [R1+0xb8], R22 ;  /* 0x0000b81601007387 */ /* 0x000fe80000100a00 */
[----:B------:R-:W0:Y:S04]  /*915e0*/  LDS.128 R20, [R25+0x200] ;  /* 0x0002000019147984 */ /* 0x000e280000000c00 */
[----:B0-----:R-:W-:Y:S04]  /*915f0*/  STL.64 [R1+0xc0], R20 ;  /* 0x0000c01401007387 */ /* 0x001fe80000100a00 */
[----:B------:R-:W-:Y:S04]  /*91600*/  STL.64 [R1+0xc8], R22 ;  /* 0x0000c81601007387 */ /* 0x000fe80000100a00 */
[----:B------:R-:W0:Y:S04]  /*91610*/  LDS.128 R20, [R0] ;  /* 0x0000000000147984 */ /* 0x000e280000000c00 */
[----:B0-----:R-:W-:Y:S04]  /*91620*/  STL.64 [R1+0xa0], R20 ;  /* 0x0000a01401007387 */ /* 0x001fe80000100a00 */
[----:B------:R-:W-:Y:S04]  /*91630*/  STL.64 [R1+0xa8], R22 ;  /* 0x0000a81601007387 */ /* 0x000fe80000100a00 */
[----:B------:R-:W0:Y:S01]  /*91640*/  LDS.128 R20, [R0+0x200] ;  /* 0x0002000000147984 */ /* 0x000e220000000c00 */
[----:B------:R-:W-:Y:S06]  /*91650*/  BAR.SYNC.DEFER_BLOCKING 0x0 ;  /* 0x0000000000007b1d */ /* 0x000fec0000010000 */
[----:B------:R-:W-:Y:S04]  /*91660*/  STS.128 [R2], R8 ;  /* 0x0000000802007388 */ /* 0x000fe80000000c00 */
[----:B0-----:R-:W-:Y:S04]  /*91670*/  STL.64 [R1+0x3030], R22 ;  /* 0x0030301601007387 */ /* 0x001fe80000100a00 */
[----:B------:R0:W-:Y:S04]  /*91680*/  STL.64 [R1+0x3028], R20 ;  /* 0x0030281401007387 */ /* 0x0001e80000100a00 */
[----:B--2---:R1:W-:Y:S04]  /*91690*/  STS.128 [R2+0x100], R4 ;  /* 0x0001000402007388 */ /* 0x0043e80000000c00 */
        /* <DEDUP_REMOVED lines=8> */
[----:B-1----:R-:W2:Y:S04]  /*91720*/  LDL.LU R4, [R1] ;  /* 0x0000000001047983 */ /* 0x002ea80000300800 */
[----:B------:R-:W2:Y:S04]  /*91730*/  LDL.LU R5, [R1+0x4] ;  /* 0x0000040001057983 */ /* 0x000ea80000300800 */
[----:B------:R-:W2:Y:S04]  /*91740*/  LDL.LU R6, [R1+0x8] ;  /* 0x0000080001067983 */ /* 0x000ea80000300800 */
[----:B------:R-:W2:Y:S04]  /*91750*/  LDL.LU R7, [R1+0xc] ;  /* 0x00000c0001077983 */ /* 0x000ea80000300800 */
[----:B------:R-:W-:Y:S04]  /*91760*/  STS.128 [R2+0x180], R16 ;  /* 0x0001801002007388 */ /* 0x000fe80000000c00 */
[----:B--2---:R-:W-:Y:S01]  /*91770*/  STS.128 [R2+0x80], R4 ;  /* 0x0000800402007388 */ /* 0x004fe20000000c00 */
[----:B------:R-:W-:Y:S06]  /*91780*/  BAR.SYNC.DEFER_BLOCKING 0x0 ;  /* 0x0000000000007b1d */ /* 0x000fec0000010000 */
[----:B------:R-:W0:Y:S04]  /*91790*/  LDS.128 R16, [R25] ;  /* 0x0000000019107984 */ /* 0x000e280000000c00 */
[----:B------:R-:W1:Y:S04]  /*917a0*/  LDS.128 R4, [R25+0x200] ;  /* 0x0002000019047984 */ /* 0x000e680000000c00 */
[----:B0-----:R0:W-:Y:S04]  /*917b0*/  STL.64 [R1+0xe0], R16 ;  /* 0x0000e01001007387 */ /* 0x0011e80000100a00 */
[----:B------:R2:W-:Y:S04]  /*917c0*/  STL.64 [R1+0xe8], R18 ;  /* 0x0000e81201007387 */ /* 0x0005e80000100a00 */
[----:B0-----:R-:W3:Y:S04]  /*917d0*/  LDL.LU R16, [R1+0x50] ;  /* 0x0000500001107983 */ /* 0x001ee80000300800 */
[----:B-1----:R-:W-:Y:S04]  /*917e0*/  STL.64 [R1+0xd0], R4 ;  /* 0x0000d00401007387 */ /* 0x002fe80000100a00 */
[----:B------:R-:W-:Y:S04]  /*917f0*/  STL.64 [R1+0xd8], R6 ;  /* 0x0000d80601007387 */ /* 0x000fe80000100a00 */
[----:B------:R-:W0:Y:S04]  /*91800*/  LDS.128 R4, [R0] ;  /* 0x0000000000047984 */ /* 0x000e280000000c00 */
[----:B------:R-:W3:Y:S04]  /*91810*/  LDL.LU R17, [R1+0x54] ;  /* 0x0000540001117983 */ /* 0x000ee80000300800 */
[----:B--2---:R-:W2:Y:S04]  /*91820*/  LDL.LU R18, [R1+0x58] ;  /* 0x0000580001127983 */ /* 0x004ea80000300800 */
[----:B------:R-:W2:Y:S04]  /*91830*/  LDL.LU R19, [R1+0x5c] ;  /* 0x00005c0001137983 */ /* 0x000ea80000300800 */
[----:B0-----:R-:W-:Y:S04]  /*91840*/  STL.64 [R1+0x10], R4 ;  /* 0x0000100401007387 */ /* 0x001fe80000100a00 */
[----:B------:R-:W-:Y:S04]  /*91850*/  STL.64 [R1+0x18], R6 ;  /* 0x0000180601007387 */ /* 0x000fe80000100a00 */
[----:B------:R-:W0:Y:S01]  /*91860*/  LDS.128 R4, [R0+0x200] ;  /* 0x0002000000047984 */ /* 0x000e220000000c00 */
[----:B------:R-:W-:Y:S06]  /*91870*/  BAR.SYNC.DEFER_BLOCKING 0x0 ;  /* 0x0000000000007b1d */ /* 0x000fec0000010000 */
[----:B------:R1:W-:Y:S04]  /*91880*/  STS.128 [R2+0x100], R20 ;  /* 0x0001001402007388 */ /* 0x0003e80000000c00 */
[----:B0-----:R-:W-:Y:S04]  /*91890*/  STL.64 [R1], R4 ;  /* 0x0000000401007387 */ /* 0x001fe80000100a00 */
[----:B------:R-:W-:Y:S04]  /*918a0*/  STL.64 [R1+0x8], R6 ;  /* 0x0000080601007387 */ /* 0x000fe80000100a00 */
[----:B------:R-:W2:Y:S04]  /*918b0*/  LDL.LU R3, [R1+0x300c] ;  /* 0x00300c0001037983 */ /* 0x000ea80000300800 */
[----:B-1----:R-:W2:Y:S04]  /*918c0*/  LDL.LU R20, [R1+0x90] ;  /* 0x0000900001147983 */ /* 0x002ea80000300800 */
[----:B------:R-:W2:Y:S04]  /*918d0*/  LDL.LU R21, [R1+0x94] ;  /* 0x0000940001157983 */ /* 0x000ea80000300800 */
[----:B------:R-:W2:Y:S04]  /*918e0*/  LDL.LU R22, [R1+0x98] ;  /* 0x0000980001167983 */ /* 0x000ea80000300800 */
[----:B------:R-:W2:Y:S04]  /*918f0*/  LDL.LU R23, [R1+0x9c] ;  /* 0x00009c0001177983 */ /* 0x000ea80000300800 */
[----:B--2---:R-:W-:Y:S04]  /*91900*/  STL.64 [R1+0x3040], R22 ;  /* 0x0030401601007387 */ /* 0x004fe80000100a00 */
[----:B------:R0:W-:Y:S04]  /*91910*/  STL.64 [R1+0x3038], R20 ;  /* 0x0030381401007387 */ /* 0x0001e80000100a00 */
[----:B0-----:R-:W2:Y:S04]  /*91920*/  LDL.LU R20, [R1+0x80] ;  /* 0x0000800001147983 */ /* 0x001ea80000300800 */
        /* <DEDUP_REMOVED lines=9> */
[----:B---3--:R-:W-:Y:S04]  /*919c0*/  STS.128 [R2], R8 ;  /* 0x0000000802007388 */ /* 0x008fe80000000c00 */
[----:B------:R-:W-:Y:S04]  /*919d0*/  STS.128 [R2+0x80], R12 ;  /* 0x0000800c02007388 */ /* 0x000fe80000000c00 */
[----:B------:R-:W-:Y:S01]  /*919e0*/  STS.128 [R2+0x180], R16 ;  /* 0x0001801002007388 */ /* 0x000fe20000000c00 */
[----:B------:R-:W-:Y:S06]  /*919f0*/  BAR.SYNC.DEFER_BLOCKING 0x0 ;  /* 0x0000000000007b1d */ /* 0x000fec0000010000 */
[----:B------:R-:W0:Y:S04]  /*91a00*/  LDS.128 R4, [R25] ;  /* 0x0000000019047984 */ /* 0x000e280000000c00 */
[----:B------:R-:W1:Y:S04]  /*91a10*/  LDS.128 R8, [R25+0x200] ;  /* 0x0002000019087984 */ /* 0x000e680000000c00 */
[----:B------:R-:W3:Y:S04]  /*91a20*/  LDS.128 R12, [R0] ;  /* 0x00000000000c7984 */ /* 0x000ee80000000c00 */
[----:B------:R-:W0:Y:S01]  /*91a30*/  LDS.128 R16, [R0+0x200] ;  /* 0x0002000000107984 */ /* 0x000e220000000c00 */
[----:B------:R-:W-:Y:S06]  /*91a40*/  BAR.SYNC.DEFER_BLOCKING 0x0 ;  /* 0x0000000000007b1d */ /* 0x000fec0000010000 */
[----:B--2---:R-:W-:Y:S04]  /*91a50*/  STL.64 [R1+0x3060], R22 ;  /* 0x0030601601007387 */ /* 0x004fe80000100a00 */
[----:B------:R2:W-:Y:S04]  /*91a60*/  STL.64 [R1+0x3058], R20 ;  /* 0x0030581401007387 */ /* 0x0005e80000100a00 */
[----:B--2---:R-:W2:Y:S04]  /*91a70*/  LDL.LU R20, [R1+0x60] ;  /* 0x0000600001147983 */ /* 0x004ea80000300800 */
[----:B------:R-:W2:Y:S04]  /*91a80*/  LDL.LU R21, [R1+0x64] ;  /* 0x0000640001157983 */ /* 0x000ea80000300800 */
[----:B------:R-:W2:Y:S04]  /*91a90*/  LDL.LU R22, [R1+0x68] ;  /* 0x0000680001167983 */ /* 0x000ea80000300800 */
[----:B------:R-:W2:Y:S04]  /*91aa0*/  LDL.LU R23, [R1+0x6c] ;  /* 0x00006c0001177983 */ /* 0x000ea80000300800 */
[----:B------:R-:W3:Y:S04]  /*91ab0*/  LDL.LU R27, [R1+0xf0] ;  /* 0x0000f000011b7983 */ /* 0x000ee80000300800 */
[----:B------:R-:W3:Y:S04]  /*91ac0*/  LDL.LU R26, [R1+0xf4] ;  /* 0x0000f400011a7983 */ /* 0x000ee80000300800 */
[----:B0-----:R-:W-:Y:S04]  /*91ad0*/  STL [R1+0x301c], R4 ;  /* 0x00301c0401007387 */ /* 0x001fe80000100800 */
[----:B------:R0:W-:Y:S04]  /*91ae0*/  STL [R1+0x3018], R5 ;  /* 0x0030180501007387 */ /* 0x0001e80000100800 */
[----:B------:R1:W-:Y:S04]  /*91af0*/  STL [R1+0x3014], R6 ;  /* 0x0030140601007387 */ /* 0x0003e80000100800 */
[----:B------:R-:W-:Y:S04]  /*91b00*/  STL [R1+0x3010], R7 ;  /* 0x0030100701007387 */ /* 0x000fe80000100800 */
[----:B0-----:R-:W3:Y:S01]  /*91b10*/  LDL.LU R5, [R1+0x160] ;  /* 0x0001600001057983 */ /* 0x001ee20000300800 */
[----:B-1----:R-:W0:Y:S03]  /*91b20*/  LDC R6, c[0x0][0x3b8] ;  /* 0x0000ee00ff067b82 */ /* 0x002e260000000800 */
[----:B------:R-:W-:Y:S04]  /*91b30*/  STL [R1+0x3024], R10 ;  /* 0x0030240a01007387 */ /* 0x000fe80000100800 */
[----:B------:R1:W-:Y:S04]  /*91b40*/  STL [R1+0x3020], R11 ;  /* 0x0030200b01007387 */ /* 0x0003e80000100800 */
[----:B-1----:R-:W3:Y:S04]  /*91b50*/  LDL.LU R11, [R1+0xb0] ;  /* 0x0000b000010b7983 */ /* 0x002ee80000300800 */
[----:B--2---:R1:W-:Y:S04]  /*91b60*/  STS.128 [R2], R20 ;  /* 0x0000001402007388 */ /* 0x0043e80000000c00 */
[----:B-1----:R-:W2:Y:S04]  /*91b70*/  LDL.LU.64 R22, [R1+0x3060] ;  /* 0x0030600001167983 */ /* 0x002ea80000300a00 */
[----:B------:R-:W2:Y:S04]  /*91b80*/  LDL.LU.64 R20, [R1+0x3058] ;  /* 0x0030580001147983 */ /* 0x000ea80000300a00 */
[----:B--2---:R1:W-:Y:S04]  /*91b90*/  STS.128 [R2+0x100], R20 ;  /* 0x0001001402007388 */ /* 0x0043e80000000c00 */
[----:B-1----:R-:W2:Y:S04]  /*91ba0*/  LDL.LU.64 R22, [R1+0x3050] ;  /* 0x0030500001167983 */ /* 0x002ea80000300a00 */
[----:B------:R-:W2:Y:S04]  /*91bb0*/  LDL.LU.64 R20, [R1+0x3048] ;  /* 0x0030480001147983 */ /* 0x000ea80000300a00 */
[----:B------:R-:W3:Y:S04]  /*91bc0*/  LDL.LU R7, [R1+0xa0] ;  /* 0x0000a00001077983 */ /* 0x000ee80000300800 */
[----:B------:R-:W3:Y:S04]  /*91bd0*/  LDL.LU R10, [R1+0xc0] ;  /* 0x0000c000010a7983 */ /* 0x000ee80000300800 */
[----:B--2---:R1:W-:Y:S04]  /*91be0*/  STS.128 [R2+0x80], R20 ;  /* 0x0000801402007388 */ /* 0x0043e80000000c00 */
[----:B-1----:R-:W2:Y:S04]  /*91bf0*/  LDL.LU.64 R22, [R1+0x3040] ;  /* 0x0030400001167983 */ /* 0x002ea80000300a00 */
[----:B------:R-:W2:Y:S01]  /*91c00*/  LDL.LU.64 R20, [R1+0x3038] ;  /* 0x0030380001147983 */ /* 0x000ea20000300a00 */
[C---:B------:R-:W-:Y:S01]  /*91c10*/  IMAD R24, R3.reuse, UR4, RZ ;  /* 0x0000000403187c24 */ /* 0x040fe2000f8e02ff */
[----:B----4-:R-:W-:Y:S01]  /*91c20*/  ISETP.GE.AND P0, PT, R3, UR8, PT ;  /* 0x0000000803007c0c */ /* 0x010fe2000bf06270 */
[----:B0-----:R-:W-:Y:S01]  /*91c30*/  IMAD R3, R28, R6, RZ ;  /* 0x000000061c037224 */ /* 0x001fe200078e02ff */
[----:B------:R-:W0:Y:S02]  /*91c40*/  LDCU UR8, c[0x0][0x39c] ;  /* 0x00007380ff0877ac */ /* 0x000e240008000800 */
[----:B-----5:R-:W-:-:S02]  /*91c50*/  LEA R0, P1, R24, UR6, 0x1 ;  /* 0x0000000618007c11 */ /* 0x020fc4000f8208ff */
[----:B------:R-:W-:Y:S01]  /*91c60*/  ISETP.LT.AND P5, PT, R28, UR9, !P0 ;  /* 0x000000091c007c0c */ /* 0x000fe2000c7a1270 */
[----:B------:R-:W1:Y:S01]  /*91c70*/  LDCU UR4, c[0x0][0x39c] ;  /* 0x00007380ff0477ac */ /* 0x000e620008000800 */
[C---:B------:R-:W-:Y:S01]  /*91c80*/  ISETP.LT.AND P4, PT, R29.reuse, UR5, !P0 ;  /* 0x000000051d007c0c */ /* 0x040fe2000c781270 */
[-C--:B------:R-:W-:Y:S01]  /*91c90*/  IMAD R29, R29, R6.reuse, RZ ;  /* 0x000000061d1d7224 */ /* 0x080fe200078e02ff */
[C---:B---3--:R-:W-:Y:S01]  /*91ca0*/  ISETP.LT.AND P2, PT, R27.reuse, UR10, !P0 ;  /* 0x0000000a1b007c0c */ /* 0x048fe2000c741270 */
[----:B------:R-:W-:Y:S01]  /*91cb0*/  IMAD R27, R27, R6, RZ ;  /* 0x000000061b1b7224 */ /* 0x000fe200078e02ff */
[----:B------:R-:W3:Y:S02]  /*91cc0*/  LDCU UR5, c[0x0][0x39c] ;  /* 0x00007380ff0577ac */ /* 0x000ee40008000800 */
[----:B------:R-:W-:Y:S01]  /*91cd0*/  LEA R28, P3, R29, R0, 0x1 ;  /* 0x000000001d1c7211 */ /* 0x000fe200078608ff */
[----:B------:R-:W4:Y:S01]  /*91ce0*/  LDCU UR6, c[0x0][0x39c] ;  /* 0x00007380ff0677ac */ /* 0x000f220008000800 */
[----:B------:R-:W5:Y:S01]  /*91cf0*/  LDCU UR9, c[0x0][0x39c] ;  /* 0x00007380ff0977ac */ /* 0x000f620008000800 */
[----:B--2---:R2:W-:Y:S02]  /*91d00*/  STS.128 [R2+0x180], R20 ;  /* 0x0001801402007388 */ /* 0x0045e40000000c00 */
[----:B--2---:R-:W-:-:S02]  /*91d10*/  LEA.HI.X.SX32 R2, R24, UR7, 0x1, P1 ;  /* 0x0000000718027c11 */ /* 0x004fc400088f0eff */
[----:B------:R-:W2:Y:S01]  /*91d20*/  LDL.LU.64 R22, [R1+0x3030] ;  /* 0x0030300001167983 */ /* 0x000ea20000300a00 */
[----:B------:R-:W-:Y:S01]  /*91d30*/  BAR.SYNC.DEFER_BLOCKING 0x0 ;  /* 0x0000000000007b1d */ /* 0x000fe20000010000 */
[----:B------:R-:W-:-:S04]  /*91d40*/  LEA R24, P1, R3, R0, 0x1 ;  /* 0x0000000003187211 */ /* 0x000fc800078208ff */
[----:B------:R-:W-:Y:S01]  /*91d50*/  LEA.HI.X.SX32 R25, R3, R2, 0x1, P1 ;  /* 0x0000000203197211 */ /* 0x000fe200008f0eff */
[C---:B------:R-:W-:Y:S01]  /*91d60*/  IMAD R3, R26.reuse, R6, RZ ;  /* 0x000000061a037224 */ /* 0x040fe200078e02ff */
[----:B------:R-:W-:Y:S01]  /*91d70*/  ISETP.LT.AND P1, PT, R26, UR11, !P0 ;  /* 0x0000000b1a007c0c */ /* 0x000fe2000c721270 */
[----:B------:R-:W2:Y:S01]  /*91d80*/  LDL.LU.64 R20, [R1+0x3028] ;  /* 0x0030280001147983 */ /* 0x000ea20000300a00 */
[----:B------:R-:W-:Y:S01]  /*91d90*/  LEA.HI.X.SX32 R29, R29, R2, 0x1, P3 ;  /* 0x000000021d1d7211 */ /* 0x000fe200018f0eff */
[----:B------:R-:W1:Y:S01]  /*91da0*/  LDCU UR7, c[0x0][0x39c] ;  /* 0x00007380ff0777ac */ /* 0x000e620008000800 */
[-C--:B------:R-:W-:Y:S01]  /*91db0*/  LEA R26, P6, R3, R0.reuse, 0x1 ;  /* 0x00000000031a7211 */ /* 0x080fe200078c08ff */
[----:B------:R-:W3:Y:S01]  /*91dc0*/  LDL.LU R4, [R1+0x104] ;  /* 0x0001040001047983 */ /* 0x000ee20000300800 */
[----:B0-----:R-:W-:Y:S01]  /*91dd0*/  ISETP.LT.AND P3, PT, R5, UR8, !P0 ;  /* 0x0000000805007c0c */ /* 0x001fe2000c761270 */
[----:B------:R-:W0:Y:S02]  /*91de0*/  LDCU UR8, c[0x0][0x39c] ;  /* 0x00007380ff0877ac */ /* 0x000e240008000800 */
[----:B------:R-:W4:Y:S04]  /*91df0*/  LDL.LU R6, [R1+0x108] ;  /* 0x0001080001067983 */ /* 0x000f280000300800 */
[----:B------:R-:W3:Y:S04]  /*91e00*/  LDL.LU R5, [R1+0x10c] ;  /* 0x00010c0001057983 */ /* 0x000ee80000300800 */
[----:B------:R0:W-:Y:S02]  /*91e10*/  @P5 STG.E.U16 desc[UR12][R24.64], R11 ;  /* 0x0000000b18005986 */ /* 0x0001e4000c10150c */
[----:B0-----:R-:W-:-:S04]  /*91e20*/  LEA R24, P5, R27, R0, 0x1 ;  /* 0x000000001b187211 */ /* 0x001fc800078a08ff */
[-C--:B------:R-:W-:Y:S02]  /*91e30*/  LEA.HI.X.SX32 R25, R27, R2.reuse, 0x1, P5 ;  /* 0x000000021b197211 */ /* 0x080fe400028f0eff */
[----:B------:R-:W-:Y:S02]  /*91e40*/  LEA.HI.X.SX32 R27, R3, R2, 0x1, P6 ;  /* 0x00000002031b7211 */ /* 0x000fe400030f0eff */
[----:B------:R-:W3:Y:S04]  /*91e50*/  LDL.LU R3, [R1+0xf8] ;  /* 0x0000f80001037983 */ /* 0x000ee80000300800 */
[----:B------:R0:W-:Y:S04]  /*91e60*/  @P4 STG.E.U16 desc[UR12][R28.64], R7 ;  /* 0x000000071c004986 */ /* 0x0001e8000c10150c */
[----:B------:R1:W-:Y:S01]  /*91e70*/  @P2 STG.E.U16 desc[UR12][R24.64], R10 ;  /* 0x0000000a18002986 */ /* 0x0003e2000c10150c */
[----:B0-----:R-:W0:Y:S03]  /*91e80*/  LDC R29, c[0x0][0x3b8] ;  /* 0x0000ee00ff1d7b82 */ /* 0x001e260000000800 */
[----:B-1----:R-:W4:Y:S01]  /*91e90*/  LDL.LU R25, [R1+0xfc] ;  /* 0x0000fc0001197983 */ /* 0x002f220000300800 */
[----:B------:R-:W-:-:S03]  /*91ea0*/  PRMT R28, R7, 0x7632, R28 ;  /* 0x00007632071c7816 */ /* 0x000fc6000000001c */
[----:B------:R-:W5:Y:S04]  /*91eb0*/  LDL.LU R7, [R1+0xb4] ;  /* 0x0000b40001077983 */ /* 0x000f680000300800 */
[----:B--2---:R1:W-:Y:S02]  /*91ec0*/  @P1 STG.E.U16 desc[UR12][R26.64], R20 ;  /* 0x000000141a001986 */ /* 0x0043e4000c10150c */
[----:B-1----:R-:W-:Y:S02]  /*91ed0*/  PRMT R20, R11, 0x7632, R20 ;  /* 0x000076320b147816 */ /* 0x002fe40000000014 */
[C---:B---3--:R-:W-:Y:S01]  /*91ee0*/  ISETP.LT.AND P5, PT, R3.reuse, UR14, !P0 ;  /* 0x0000000e03007c0c */ /* 0x048fe2000c7a1270 */
[----:B0-----:R-:W-:-:S05]  /*91ef0*/  IMAD R3, R3, R29, RZ ;  /* 0x0000001d03037224 */ /* 0x001fca00078e02ff */
[----:B------:R-:W-:-:S04]  /*91f00*/  LEA R26, P1, R3, R0, 0x1 ;  /* 0x00000000031a7211 */ /* 0x000fc800078208ff */
[----:B------:R-:W-:Y:S01]  /*91f10*/  LEA.HI.X.SX32 R27, R3, R2, 0x1, P1 ;  /* 0x00000002031b7211 */ /* 0x000fe200008f0eff */
[CC--:B------:R-:W-:Y:S01]  /*91f20*/  IMAD R3, R4.reuse, R29.reuse, RZ ;  /* 0x0000001d04037224 */ /* 0x0c0fe200078e02ff */
[----:B------:R-:W-:Y:S01]  /*91f30*/  ISETP.LT.AND P1, PT, R4, UR5, !P0 ;  /* 0x0000000504007c0c */ /* 0x000fe2000c721270 */
[----:B------:R-:W0:Y:S01]  /*91f40*/  LDCU UR5, c[0x0][0x39c] ;  /* 0x00007380ff0577ac */ /* 0x000e220008000800 */
[----:B------:R-:W2:Y:S01]  /*91f50*/  LDL.LU R4, [R1+0x11c] ;  /* 0x00011c0001047983 */ /* 0x000ea20000300800 */
[C---:B----4-:R-:W-:Y:S01]  /*91f60*/  ISETP.LT.AND P2, PT, R25.reuse, UR4, !P0 ;  /* 0x0000000419007c0c */ /* 0x050fe2000c741270 */
[----:B------:R-:W-:Y:S01]  /*91f70*/  IMAD R25, R25, R29, RZ ;  /* 0x0000001d19197224 */ /* 0x000fe200078e02ff */
[----:B------:R-:W1:Y:S01]  /*91f80*/  LDCU UR4, c[0x0][0x39c] ;  /* 0x00007380ff0477ac */ /* 0x000e620008000800 */
[----:B------:R3:W-:Y:S03]  /*91f90*/  @P5 STG.E.U16 desc[UR12][R26.64], R20 ;  /* 0x000000141a005986 */ /* 0x0007e6000c10150c */
[C---:B------:R-:W-:Y:S01]  /*91fa0*/  LEA R24, P4, R25.reuse, R0, 0x1 ;  /* 0x0000000019187211 */ /* 0x040fe200078808ff */
[----:B------:R-:W4:Y:S03]  /*91fb0*/  LDL.LU R11, [R1+0xa4] ;  /* 0x0000a400010b7983 */ /* 0x000f260000300800 */
[----:B------:R-:W-:-:S02]  /*91fc0*/  LEA.HI.X.SX32 R25, R25, R2, 0x1, P4 ;  /* 0x0000000219197211 */ /* 0x000fc400020f0eff */
[C---:B---3--:R-:W-:Y:S02]  /*91fd0*/  LEA R26, P4, R3.reuse, R0, 0x1 ;  /* 0x00000000031a7211 */ /* 0x048fe400078808ff */
[----:B------:R-:W-:Y:S02]  /*91fe0*/  PRMT R20, R10, 0x7632, R20 ;  /* 0x000076320a147816 */ /* 0x000fe40000000014 */
[----:B------:R-:W-:Y:S01]  /*91ff0*/  LEA.HI.X.SX32 R27, R3, R2, 0x1, P4 ;  /* 0x00000002031b7211 */ /* 0x000fe200020f0eff */
[CC--:B------:R-:W-:Y:S01]  /*92000*/  IMAD R3, R5.reuse, R29.reuse, RZ ;  /* 0x0000001d05037224 */ /* 0x0c0fe200078e02ff */
[----:B------:R3:W-:Y:S01]  /*92010*/  @P2 STG.E.U16 desc[UR12][R24.64], R28 ;  /* 0x0000001c18002986 */ /* 0x0007e2000c10150c */
[C---:B------:R-:W-:Y:S01]  /*92020*/  ISETP.LT.AND P2, PT, R6.reuse, UR6, !P0 ;  /* 0x0000000606007c0c */ /* 0x040fe2000c741270 */
[----:B------:R-:W0:Y:S02]  /*92030*/  LDCU UR6, c[0x0][0x39c] ;  /* 0x00007380ff0677ac */ /* 0x000e240008000800 */
[----:B------:R5:W-:Y:S01]  /*92040*/  @P1 STG.E.U16 desc[UR12][R26.64], R20 ;  /* 0x000000141a001986 */ /* 0x000be2000c10150c */
[----:B-1----:R-:W-:Y:S01]  /*92050*/  ISETP.LT.AND P4, PT, R5, UR4, !P0 ;  /* 0x0000000405007c0c */ /* 0x002fe2000c781270 */
[----:B------:R-:W1:Y:S01]  /*92060*/  LDCU UR4, c[0x0][0x39c] ;  /* 0x00007380ff0477ac */ /* 0x000e620008000800 */
[----:B---3--:R-:W-:-:S02]  /*92070*/  IMAD R25, R6, R29, RZ ;  /* 0x0000001d06197224 */ /* 0x008fc400078e02ff */
[----:B------:R-:W3:Y:S01]  /*92080*/  LDL.LU R6, [R1+0xc4] ;  /* 0x0000c40001067983 */ /* 0x000ee20000300800 */
[----:B-----5:R-:W-:-:S03]  /*92090*/  LEA R26, P5, R3, R0, 0x1 ;  /* 0x00000000031a7211 */ /* 0x020fc600078a08ff */
[----:B------:R-:W5:Y:S01]  /*920a0*/  LDL.LU R10, [R1+0x124] ;  /* 0x00012400010a7983 */ /* 0x000f620000300800 */
[----:B------:R-:W-:-:S03]  /*920b0*/  LEA.HI.X.SX32 R27, R3, R2, 0x1, P5 ;  /* 0x00000002031b7211 */ /* 0x000fc600028f0eff */
[----:B------:R-:W3:Y:S04]  /*920c0*/  LDL.LU R5, [R1+0x128] ;  /* 0x0001280001057983 */ /* 0x000ee80000300800 */
[----:B------:R-:W3:Y:S01]  /*920d0*/  LDL.LU R3, [R1+0x114] ;  /* 0x0001140001037983 */ /* 0x000ee20000300800 */
[C---:B------:R-:W-:Y:S02]  /*920e0*/  LEA R24, P1, R25.reuse, R0, 0x1 ;  /* 0x0000000019187211 */ /* 0x040fe400078208ff */
[----:B------:R-:W-:Y:S02]  /*920f0*/  PRMT R20, R20, 0x7632, R20 ;  /* 0x0000763214147816 */ /* 0x000fe40000000014 */
[----:B------:R-:W-:-:S05]  /*92100*/  LEA.HI.X.SX32 R25, R25, R2, 0x1, P1 ;  /* 0x0000000219197211 */ /* 0x000fca00008f0eff */
[----:B------:R0:W-:Y:S04]  /*92110*/  @P2 STG.E.U16 desc[UR12][R24.64], R20 ;  /* 0x0000001418002986 */ /* 0x0001e8000c10150c */
[----:B------:R1:W-:Y:S04]  /*92120*/  @P4 STG.E.U16 desc[UR12][R26.64], R7 ;  /* 0x000000071a004986 */ /* 0x0003e8000c10150c */
[----:B0-----:R-:W5:Y:S01]  /*92130*/  LDL.LU R25, [R1+0x118] ;  /* 0x0001180001197983 */ /* 0x001f620000300800 */
[C---:B--2---:R-:W-:Y:S01]  /*92140*/  ISETP.LT.AND P4, PT, R4.reuse, UR8, !P0 ;  /* 0x0000000804007c0c */ /* 0x044fe2000c781270 */
[-C--:B------:R-:W-:Y:S01]  /*92150*/  IMAD R20, R4, R29.reuse, RZ ;  /* 0x0000001d04147224 */ /* 0x080fe200078e02ff */
[----:B------:R-:W0:Y:S01]  /*92160*/  LDCU UR8, c[0x0][0x39c] ;  /* 0x00007380ff0877ac */ /* 0x000e220008000800 */
[C---:B---3--:R-:W-:Y:S01]  /*92170*/  ISETP.LT.AND P5, PT, R3.reuse, UR7, !P0 ;  /* 0x0000000703007c0c */ /* 0x048fe2000c7a1270 */
[----:B------:R-:W-:Y:S01]  /*92180*/  IMAD R3, R3, R29, RZ ;  /* 0x0000001d03037224 */ /* 0x000fe200078e02ff */
[----:B------:R-:W2:Y:S04]  /*92190*/  LDCU UR7, c[0x0][0x39c] ;  /* 0x00007380ff0777ac */ /* 0x000ea80008000800 */
[----:B-1----:R-:W-:-:S04]  /*921a0*/  LEA R26, P2, R3, R0, 0x1 ;  /* 0x00000000031a7211 */ /* 0x002fc800078408ff */
[----:B------:R-:W-:Y:S02]  /*921b0*/  LEA.HI.X.SX32 R27, R3, R2, 0x1, P2 ;  /* 0x00000002031b7211 */ /* 0x000fe400010f0eff */
[----:B------:R-:W3:Y:S04]  /*921c0*/  LDL.LU R3, [R1+0x120] ;  /* 0x0001200001037983 */ /* 0x000ee80000300800 */
[----:B------:R-:W2:Y:S04]  /*921d0*/  LDL.LU R4, [R1+0x12c] ;  /* 0x00012c0001047983 */ /* 0x000ea80000300800 */
[----:B----4-:R1:W-:Y:S04]  /*921e0*/  @P5 STG.E.U16 desc[UR12][R26.64], R11 ;  /* 0x0000000b1a005986 */ /* 0x0103e8000c10150c */
[----:B-1----:R-:W4:Y:S01]  /*921f0*/  LDL.LU R27, [R1+0x178] ;  /* 0x00017800011b7983 */ /* 0x002f220000300800 */
[C---:B-----5:R-:W-:Y:S01]  /*92200*/  ISETP.LT.AND P1, PT, R25.reuse, UR5, !P0 ;  /* 0x0000000519007c0c */ /* 0x060fe2000c721270 */
[----:B------:R-:W-:Y:S01]  /*92210*/  IMAD R25, R25, R29, RZ ;  /* 0x0000001d19197224 */ /* 0x000fe200078e02ff */
[----:B------:R-:W1:Y:S04]  /*92220*/  LDCU UR5, c[0x0][0x39c] ;  /* 0x00007380ff0577ac */ /* 0x000e680008000800 */
[----:B------:R-:W-:-:S02]  /*92230*/  LEA R24, P2, R25, R0, 0x1 ;  /* 0x0000000019187211 */ /* 0x000fc400078408ff */
[----:B------:R-:W-:Y:S02]  /*92240*/  LEA R26, P6, R20, R0, 0x1 ;  /* 0x00000000141a7211 */ /* 0x000fe400078c08ff */
[----:B------:R-:W-:-:S05]  /*92250*/  LEA.HI.X.SX32 R25, R25, R2, 0x1, P2 ;  /* 0x0000000219197211 */ /* 0x000fca00010f0eff */
[----:B------:R5:W-:Y:S01]  /*92260*/  @P1 STG.E.U16 desc[UR12][R24.64], R6 ;  /* 0x0000000618001986 */ /* 0x000be2000c10150c */
[C---:B---3--:R-:W-:Y:S01]  /*92270*/  ISETP.LT.AND P5, PT, R3.reuse, UR4, !P0 ;  /* 0x0000000403007c0c */ /* 0x048fe2000c7a1270 */
[----:B------:R-:W-:Y:S01]  /*92280*/  IMAD R3, R3, R29, RZ ;  /* 0x0000001d03037224 */ /* 0x000fe200078e02ff */
[----:B------:R-:W2:Y:S04]  /*92290*/  LDCU UR4, c[0x0][0x39c] ;  /* 0x00007380ff0477ac */ /* 0x000ea80008000800 */
[----:B-----5:R-:W-:-:S04]  /*922a0*/  LEA R24, P1, R3, R0, 0x1 ;  /* 0x0000000003187211 */ /* 0x020fc800078208ff */
[-C--:B------:R-:W-:Y:S01]  /*922b0*/  LEA.HI.X.SX32 R25, R3, R2.reuse, 0x1, P1 ;  /* 0x0000000203197211 */ /* 0x080fe200008f0eff */
[----:B------:R-:W-:Y:S01]  /*922c0*/  IMAD R3, R5, R29, RZ ;  /* 0x0000001d05037224 */ /* 0x000fe200078e02ff */
[----:B----4-:R-:W-:Y:S02]  /*922d0*/  ISETP.LT.AND P2, PT, R27, UR9, !P0 ;  /* 0x000000091b007c0c */ /* 0x010fe4000c741270 */
[----:B------:R-:W-:-:S05]  /*922e0*/  LEA.HI.X.SX32 R27, R20, R2, 0x1, P6 ;  /* 0x00000002141b7211 */ /* 0x000fca00030f0eff */
[----:B------:R3:W-:Y:S01]  /*922f0*/  @P4 STG.E.U16 desc[UR12][R26.64], R21 ;  /* 0x000000151a004986 */ /* 0x0007e2000c10150c */
[----:B-1----:R-:W-:Y:S01]  /*92300*/  ISETP.LT.AND P4, PT, R5, UR5, !P0 ;  /* 0x0000000505007c0c */ /* 0x002fe2000c781270 */
[C---:B------:R-:W-:Y:S01]  /*92310*/  IMAD R20, R10.reuse, R29, RZ ;  /* 0x0000001d0a147224 */ /* 0x040fe200078e02ff */
[----:B------:R-:W-:Y:S01]  /*92320*/  ISETP.LT.AND P1, PT, R10, UR6, !P0 ;  /* 0x000000060a007c0c */ /* 0x000fe2000c721270 */
[----:B------:R-:W1:Y:S01]  /*92330*/  LDCU UR5, c[0x0][0x39c] ;  /* 0x00007380ff0577ac */ /* 0x000e620008000800 */
[----:B------:R-:W-:Y:S01]  /*92340*/  PRMT R28, R11, 0x7632, R28 ;  /* 0x000076320b1c7816 */ /* 0x000fe2000000001c */
[----:B------:R-:W4:Y:S01]  /*92350*/  LDCU UR6, c[0x0][0x39c] ;  /* 0x00007380ff0677ac */ /* 0x000f220008000800 */
[----:B---3--:R-:W-:Y:S02]  /*92360*/  PRMT R21, R7, 0x7632, R21 ;  /* 0x0000763207157816 */ /* 0x008fe40000000015 */
[C---:B------:R-:W-:Y:S01]  /*92370*/  LEA R26, P6, R3.reuse, R0, 0x1 ;  /* 0x00000000031a7211 */ /* 0x040fe200078c08ff */
[----:B------:R-:W3:Y:S04]  /*92380*/  LDL.LU R7, [R1+0x134] ;  /* 0x0001340001077983 */ /* 0x000ee80000300800 */
[----:B------:R5:W-:Y:S01]  /*92390*/  @P5 STG.E.U16 desc[UR12][R24.64], R21 ;  /* 0x0000001518005986 */ /* 0x000be2000c10150c */
[----:B------:R-:W-:-:S03]  /*923a0*/  LEA.HI.X.SX32 R27, R3, R2, 0x1, P6 ;  /* 0x00000002031b7211 */ /* 0x000fc600030f0eff */
[----:B------:R-:W4:Y:S01]  /*923b0*/  LDL.LU R5, [R1+0x138] ;  /* 0x0001380001057983 */ /* 0x000f220000300800 */
[----:B-----5:R-:W-:-:S03]  /*923c0*/  PRMT R21, R6, 0x7632, R21 ;  /* 0x0000763206157816 */ /* 0x020fc60000000015 */
[----:B------:R-:W5:Y:S04]  /*923d0*/  LDL.LU R6, [R1+0xb8] ;  /* 0x0000b80001067983 */ /* 0x000f680000300800 */
[----:B------:R-:W4:Y:S04]  /*923e0*/  LDL.LU R10, [R1+0xa8] ;  /* 0x0000a800010a7983 */ /* 0x000f280000300800 */
[----:B------:R-:W4:Y:S01]  /*923f0*/  LDL.LU R3, [R1+0x130] ;  /* 0x0001300001037983 */ /* 0x000f220000300800 */
[----:B------:R-:W-:Y:S02]  /*92400*/  LEA R24, P5, R20, R0, 0x1 ;  /* 0x0000000014187211 */ /* 0x000fe400078a08ff */
[----:B--2---:R-:W-:Y:S01]  /*92410*/  ISETP.LT.AND P6, PT, R4, UR4, !P0 ;  /* 0x0000000404007c0c */ /* 0x004fe2000c7c1270 */
[----:B------:R-:W2:Y:S01]  /*92420*/  LDCU UR4, c[0x0][0x39c] ;  /* 0x00007380ff0477ac */ /* 0x000ea20008000800 */
[----:B------:R-:W-:Y:S01]  /*92430*/  LEA.HI.X.SX32 R25, R20, R2, 0x1, P5 ;  /* 0x0000000214197211 */ /* 0x000fe200028f0eff */
[----:B------:R-:W-:-:S02]  /*92440*/  IMAD R20, R4, R29, RZ ;  /* 0x0000001d04147224 */ /* 0x000fc400078e02ff */
[----:B------:R-:W2:Y:S04]  /*92450*/  LDL.LU R4, [R1+0x140] ;  /* 0x0001400001047983 */ /* 0x000ea80000300800 */
[----:B------:R0:W-:Y:S04]  /*92460*/  @P1 STG.E.U16 desc[UR12][R24.64], R28 ;  /* 0x0000001c18001986 */ /* 0x0001e8000c10150c */
[----:B------:R1:W-:Y:S04]  /*92470*/  @P4 STG.E.U16 desc[UR12][R26.64], R21 ;  /* 0x000000151a004986 */ /* 0x0003e8000c10150c */
[----:B------:R-:W2:Y:S01]  /*92480*/  LDL.LU R11, [R1+0xc8] ;  /* 0x0000c800010b7983 */ /* 0x000ea20000300800 */
[----:B0-----:R-:W-:-:S03]  /*92490*/  LEA R24, P1, R20, R0, 0x1 ;  /* 0x0000000014187211 */ /* 0x001fc600078208ff */
[----:B------:R-:W2:Y:S01]  /*924a0*/  LDL.LU R28, [R1+0x144] ;  /* 0x00014400011c7983 */ /* 0x000ea20000300800 */
[----:B-1----:R-:W-:Y:S02]  /*924b0*/  PRMT R21, R21, 0x7632, R21 ;  /* 0x0000763215157816 */ /* 0x002fe40000000015 */
[----:B------:R-:W-:-:S05]  /*924c0*/  LEA.HI.X.SX32 R25, R20, R2, 0x1, P1 ;  /* 0x0000000214197211 */ /* 0x000fca00008f0eff */
[----:B------:R0:W-:Y:S01]  /*924d0*/  @P6 STG.E.U16 desc[UR12][R24.64], R21 ;  /* 0x0000001518006986 */ /* 0x0001e2000c10150c */
[C---:B---3--:R-:W-:Y:S01]  /*924e0*/  IMAD R26, R7.reuse, R29, RZ ;  /* 0x0000001d071a7224 */ /* 0x048fe200078e02ff */
[----:B------:R-:W-:Y:S01]  /*924f0*/  ISETP.LT.AND P4, PT, R7, UR5, !P0 ;  /* 0x0000000507007c0c */ /* 0x000fe2000c781270 */
[----:B------:R-:W2:Y:S01]  /*92500*/  LDCU UR5, c[0x0][0x39c] ;  /* 0x00007380ff0577ac */ /* 0x000ea20008000800 */
[----:B------:R-:W3:Y:S02]  /*92510*/  LDL.LU R7, [R1+0x148] ;  /* 0x0001480001077983 */ /* 0x000ee40000300800 */
[----:B0-----:R-:W-:-:S04]  /*92520*/  LEA R24, P6, R26, R0, 0x1 ;  /* 0x000000001a187211 */ /* 0x001fc800078c08ff */
[----:B------:R-:W-:Y:S02]  /*92530*/  LEA.HI.X.SX32 R25, R26, R2, 0x1, P6 ;  /* 0x000000021a197211 */ /* 0x000fe400030f0eff */
[C---:B----4-:R-:W-:Y:S01]  /*92540*/  ISETP.LT.AND P5, PT, R3.reuse, UR7, !P0 ;  /* 0x0000000703007c0c */ /* 0x050fe2000c7a1270 */
[----:B------:R-:W-:Y:S01]  /*92550*/  IMAD R3, R3, R29, RZ ;  /* 0x0000001d03037224 */ /* 0x000fe200078e02ff */
[----:B-----5:R-:W-:Y:S01]  /*92560*/  PRMT R27, R6, 0x7632, R27 ;  /* 0x00007632061b7816 */ /* 0x020fe2000000001b */
[----:B------:R-:W0:Y:S03]  /*92570*/  LDCU UR7, c[0x0][0x39c] ;  /* 0x00007380ff0777ac */ /* 0x000e260008000800 */
[----:B------:R-:W-:-:S04]  /*92580*/  LEA R20, P1, R3, R0, 0x1 ;  /* 0x0000000003147211 */ /* 0x000fc800078208ff */
[----:B------:R-:W-:Y:S01]  /*92590*/  LEA.HI.X.SX32 R21, R3, R2, 0x1, P1 ;  /* 0x0000000203157211 */ /* 0x000fe200008f0eff */
[C---:B------:R-:W-:Y:S01]  /*925a0*/  IMAD R3, R5.reuse, R29, RZ ;  /* 0x0000001d05037224 */ /* 0x040fe200078e02ff */
[----:B------:R-:W-:Y:S01]  /*925b0*/  ISETP.LT.AND P1, PT, R5, UR6, !P0 ;  /* 0x0000000605007c0c */ /* 0x000fe2000c721270 */
[----:B------:R-:W1:Y:S01]  /*925c0*/  LDCU UR6, c[0x0][0x39c] ;  /* 0x00007380ff0677ac */ /* 0x000e620008000800 */
[----:B------:R-:W4:Y:S04]  /*925d0*/  LDL.LU R5, [R1+0x14c] ;  /* 0x00014c0001057983 */ /* 0x000f280000300800 */
[----:B------:R-:W5:Y:S04]  /*925e0*/  LDL.LU R26, [R1+0x13c] ;  /* 0x00013c00011a7983 */ /* 0x000f680000300800 */
[----:B------:R0:W-:Y:S04]  /*925f0*/  @P5 STG.E.U16 desc[UR12][R20.64], R6 ;  /* 0x0000000614005986 */ /* 0x0001e8000c10150c */
[----:B------:R1:W-:Y:S01]  /*92600*/  @P4 STG.E.U16 desc[UR12][R24.64], R10 ;  /* 0x0000000a18004986 */ /* 0x0003e2000c10150c */
[----:B--2---:R-:W-:Y:S01]  /*92610*/  ISETP.LT.AND P4, PT, R4, UR5, !P0 ;  /* 0x0000000504007c0c */ /* 0x004fe2000c781270 */
[----:B------:R-:W4:Y:S01]  /*92620*/  LDCU UR5, c[0x0][0x39c] ;  /* 0x00007380ff0577ac */ /* 0x000f220008000800 */
[----:B0-----:R-:W-:-:S04]  /*92630*/  LEA R20, P6, R3, R0, 0x1 ;  /* 0x0000000003147211 */ /* 0x001fc800078c08ff */
[----:B------:R-:W-:Y:S01]  /*92640*/  LEA.HI.X.SX32 R21, R3, R2, 0x1, P6 ;  /* 0x0000000203157211 */ /* 0x000fe200030f0eff */
[-C--:B------:R-:W-:Y:S01]  /*92650*/  IMAD R3, R28, R29.reuse, RZ ;  /* 0x0000001d1c037224 */ /* 0x080fe200078e02ff */
[C---:B-----5:R-:W-:Y:S01]  /*92660*/  ISETP.LT.AND P5, PT, R26.reuse, UR4, !P0 ;  /* 0x000000041a007c0c */ /* 0x060fe2000c7a1270 */
[-C--:B-1----:R-:W-:Y:S02]  /*92670*/  IMAD R25, R26, R29.reuse, RZ ;  /* 0x0000001d1a197224 */ /* 0x082fe400078e02ff */
[----:B------:R0:W-:Y:S01]  /*92680*/  @P1 STG.E.U16 desc[UR12][R20.64], R11 ;  /* 0x0000000b14001986 */ /* 0x0001e2000c10150c */
[----:B------:R-:W-:Y:S01]  /*92690*/  IMAD R26, R4, R29, RZ ;  /* 0x0000001d041a7224 */ /* 0x000fe200078e02ff */
[----:B------:R-:W1:Y:S02]  /*926a0*/  LDCU UR4, c[0x0][0x39c] ;  /* 0x00007380ff0477ac */ /* 0x000e640008000800 */
[----:B------:R-:W2:Y:S01]  /*926b0*/  LDL.LU R4, [R1+0x150] ;  /* 0x0001500001047983 */ /* 0x000ea20000300800 */
[----:B------:R-:W-:-:S03]  /*926c0*/  LEA R24, P6, R25, R0, 0x1 ;  /* 0x0000000019187211 */ /* 0x000fc600078c08ff */
[----:B------:R-:W5:Y:S01]  /*926d0*/  LDL.LU R6, [R1+0x158] ;  /* 0x0001580001067983 */ /* 0x000f620000300800 */
[----:B------:R-:W-:Y:S02]  /*926e0*/  LEA.HI.X.SX32 R25, R25, R2, 0x1, P6 ;  /* 0x0000000219197211 */ /* 0x000fe400030f0eff */
[----:B0-----:R-:W-:Y:S02]  /*926f0*/  LEA R20, P1, R26, R0, 0x1 ;  /* 0x000000001a147211 */ /* 0x001fe400078208ff */
[----:B------:R-:W-:Y:S01]  /*92700*/  ISETP.LT.AND P6, PT, R28, UR6, !P0 ;  /* 0x000000061c007c0c */ /* 0x000fe2000c7c1270 */
[----:B------:R0:W-:Y:S01]  /*92710*/  @P5 STG.E.U16 desc[UR12][R24.64], R22 ;  /* 0x0000001618005986 */ /* 0x0001e2000c10150c */
[----:B------:R-:W-:Y:S01]  /*92720*/  LEA.HI.X.SX32 R21, R26, R2, 0x1, P1 ;  /* 0x000000021a157211 */ /* 0x000fe200008f0eff */
[----:B------:R-:W2:Y:S01]  /*92730*/  LDCU UR6, c[0x0][0x39c] ;  /* 0x00007380ff0677ac */ /* 0x000ea20008000800 */
[----:B0-----:R-:W-:-:S03]  /*92740*/  LEA R24, P1, R3, R0, 0x1 ;  /* 0x0000000003187211 */ /* 0x001fc600078208ff */
[----:B------:R3:W-:Y:S01]  /*92750*/  @P4 STG.E.U16 desc[UR12][R20.64], R27 ;  /* 0x0000001b14004986 */ /* 0x0007e2000c10150c */
[----:B------:R-:W-:Y:S02]  /*92760*/  LEA.HI.X.SX32 R25, R3, R2, 0x1, P1 ;  /* 0x0000000203197211 */ /* 0x000fe400008f0eff */
[----:B------:R-:W-:Y:S02]  /*92770*/  PRMT R3, R10, 0x7632, R3 ;  /* 0x000076320a037816 */ /* 0x000fe40000000003 */
[----:B------:R-:W5:Y:S01]  /*92780*/  LDL.LU R10, [R1+0xbc] ;  /* 0x0000bc00010a7983 */ /* 0x000f620000300800 */
[----:B---3--:R-:W-:-:S03]  /*92790*/  IMAD R21, R7, R29, RZ ;  /* 0x0000001d07157224 */ /* 0x008fc600078e02ff */
[----:B------:R0:W-:Y:S01]  /*927a0*/  @P6 STG.E.U16 desc[UR12][R24.64], R3 ;  /* 0x0000000318006986 */ /* 0x0001e2000c10150c */
[----:B----4-:R-:W-:Y:S01]  /*927b0*/  ISETP.LT.AND P4, PT, R5, UR5, !P0 ;  /* 0x0000000505007c0c */ /* 0x010fe2000c781270 */
[----:B------:R-:W3:Y:S01]  /*927c0*/  LDCU UR5, c[0x0][0x39c] ;  /* 0x00007380ff0577ac */ /* 0x000ee20008000800 */
[----:B------:R-:W-:Y:S02]  /*927d0*/  LEA R20, P6, R21, R0, 0x1 ;  /* 0x0000000015147211 */ /* 0x000fe400078c08ff */
[----:B-1----:R-:W-:Y:S01]  /*927e0*/  ISETP.LT.AND P1, PT, R7, UR4, !P0 ;  /* 0x0000000407007c0c */ /* 0x002fe2000c721270 */
[----:B------:R-:W5:Y:S01]  /*927f0*/  LDCU UR4, c[0x0][0x39c] ;  /* 0x00007380ff0477ac */ /* 0x000f620008000800 */
[----:B0-----:R-:W-:Y:S01]  /*92800*/  IMAD R3, R5, R29, RZ ;  /* 0x0000001d05037224 */ /* 0x001fe200078e02ff */
[----:B------:R-:W-:Y:S01]  /*92810*/  LEA.HI.X.SX32 R21, R21, R2, 0x1, P6 ;  /* 0x0000000215157211 */ /* 0x000fe200030f0eff */
[----:B------:R-:W4:Y:S03]  /*92820*/  LDL.LU R5, [R1+0x15c] ;  /* 0x00015c0001057983 */ /* 0x000f260000300800 */
[----:B------:R-:W-:Y:S01]  /*92830*/  LEA R24, P5, R3, R0, 0x1 ;  /* 0x0000000003187211 */ /* 0x000fe200078a08ff */
[----:B------:R-:W3:Y:S01]  /*92840*/  LDL.LU R7, [R1+0xac] ;  /* 0x0000ac0001077983 */ /* 0x000ee20000300800 */
[----:B------:R-:W-:-:S03]  /*92850*/  PRMT R22, R11, 0x7632, R22 ;  /* 0x000076320b167816 */ /* 0x000fc60000000016 */
[----:B------:R-:W3:Y:S01]  /*92860*/  LDL.LU R28, [R1+0xcc] ;  /* 0x0000cc00011c7983 */ /* 0x000ee20000300800 */
[----:B------:R-:W-:Y:S02]  /*92870*/  LEA.HI.X.SX32 R25, R3, R2, 0x1, P5 ;  /* 0x0000000203197211 */ /* 0x000fe400028f0eff */
[C---:B--2---:R-:W-:Y:S01]  /*92880*/  ISETP.LT.AND P6, PT, R4.reuse, UR6, !P0 ;  /* 0x0000000604007c0c */ /* 0x044fe2000c7c1270 */
[----:B------:R-:W-:Y:S01]  /*92890*/  IMAD R26, R4, R29, RZ ;  /* 0x0000001d041a7224 */ /* 0x000fe200078e02ff */
[----:B------:R-:W-:Y:S01]  /*928a0*/  PRMT R27, R22, 0x7632, R27 ;  /* 0x00007632161b7816 */ /* 0x000fe2000000001b */
[----:B------:R-:W2:Y:S01]  /*928b0*/  LDL.LU R4, [R1+0x164] ;  /* 0x0001640001047983 */ /* 0x000ea20000300800 */
[----:B------:R-:W0:Y:S03]  /*928c0*/  LDCU UR6, c[0x0][0x39c] ;  /* 0x00007380ff0677ac */ /* 0x000e260008000800 */
[----:B------:R-:W2:Y:S04]  /*928d0*/  LDL.LU R11, [R1+0x168] ;  /* 0x00016800010b7983 */ /* 0x000ea80000300800 */
[----:B------:R-:W2:Y:S04]  /*928e0*/  LDL.LU R3, [R1+0x154] ;  /* 0x0001540001037983 */ /* 0x000ea80000300800 */
[----:B------:R1:W-:Y:S04]  /*928f0*/  @P1 STG.E.U16 desc[UR12][R20.64], R22 ;  /* 0x0000001614001986 */ /* 0x0003e8000c10150c */
[----:B------:R0:W-:Y:S01]  /*92900*/  @P4 STG.E.U16 desc[UR12][R24.64], R27 ;  /* 0x0000001b18004986 */ /* 0x0001e2000c10150c */
[----:B-1----:R-:W-:-:S04]  /*92910*/  LEA R20, P1, R26, R0, 0x1 ;  /* 0x000000001a147211 */ /* 0x002fc800078208ff */
[----:B------:R-:W-:Y:S02]  /*92920*/  LEA.HI.X.SX32 R21, R26, R2, 0x1, P1 ;  /* 0x000000021a157211 */ /* 0x000fe400008f0eff */
[----:B-----5:R-:W-:Y:S01]  /*92930*/  ISETP.LT.AND P1, PT, R6, UR4, !P0 ;  /* 0x0000000406007c0c */ /* 0x020fe2000c721270 */
[----:B------:R-:W1:Y:S01]  /*92940*/  LDCU UR4, c[0x0][0x39c] ;  /* 0x00007380ff0477ac */ /* 0x000e620008000800 */
[----:B------:R-:W-:Y:S01]  /*92950*/  PRMT R26, R10, 0x7632, R26 ;  /* 0x000076320a1a7816 */ /* 0x000fe2000000001a */
[----:B------:R5:W-:Y:S01]  /*92960*/  @P6 STG.E.U16 desc[UR12][R20.64], R10 ;  /* 0x0000000a14006986 */ /* 0x000be2000c10150c */
[CC--:B--2---:R-:W-:Y:S01]  /*92970*/  IMAD R22, R3.reuse, R29.reuse, RZ ;  /* 0x0000001d03167224 */ /* 0x0c4fe200078e02ff */
[----:B------:R-:W-:Y:S01]  /*92980*/  ISETP.LT.AND P4, PT, R3, UR7, !P0 ;  /* 0x0000000703007c0c */ /* 0x000fe2000c781270 */
[----:B------:R-:W-:Y:S01]  /*92990*/  IMAD R3, R6, R29, RZ ;  /* 0x0000001d06037224 */ /* 0x000fe200078e02ff */
[----:B------:R-:W2:Y:S01]  /*929a0*/  LDCU UR7, c[0x0][0x39c] ;  /* 0x00007380ff0777ac */ /* 0x000ea20008000800 */
[----:B------:R-:W2:Y:S01]  /*929b0*/  LDL.LU R6, [R1+0x16c] ;  /* 0x00016c0001067983 */ /* 0x000ea20000300800 */
[----:B0-----:R-:W-:-:S04]  /*929c0*/  LEA R24, P5, R22, R0, 0x1 ;  /* 0x0000000016187211 */ /* 0x001fc800078a08ff */
[----:B------:R-:W-:Y:S01]  /*929d0*/  LEA.HI.X.SX32 R25, R22, R2, 0x1, P5 ;  /* 0x0000000216197211 */ /* 0x000fe200028f0eff */
[C---:B----4-:R-:W-:Y:S01]  /*929e0*/  IMAD R22, R5.reuse, R29, RZ ;  /* 0x0000001d05167224 */ /* 0x050fe200078e02ff */
[----:B---3--:R-:W-:Y:S01]  /*929f0*/  ISETP.LT.AND P5, PT, R5, UR5, !P0 ;  /* 0x0000000505007c0c */ /* 0x008fe2000c7a1270 */
[----:B------:R-:W0:Y:S01]  /*92a00*/  LDCU UR5, c[0x0][0x39c] ;  /* 0x00007380ff0577ac */ /* 0x000e220008000800 */
[----:B------:R-:W3:Y:S01]  /*92a10*/  LDL.LU R5, [R1+0x170] ;  /* 0x0001700001057983 */ /* 0x000ee20000300800 */
[----:B-----5:R-:W-:-:S03]  /*92a20*/  LEA R20, P6, R3, R0, 0x1 ;  /* 0x0000000003147211 */ /* 0x020fc600078c08ff */
[----:B------:R-:W4:Y:S01]  /*92a30*/  LDL.LU R10, [R1+0x174] ;  /* 0x00017400010a7983 */ /* 0x000f220000300800 */
[----:B------:R-:W-:-:S03]  /*92a40*/  LEA.HI.X.SX32 R21, R3, R2, 0x1, P6 ;  /* 0x0000000203157211 */ /* 0x000fc600030f0eff */
[----:B------:R5:W-:Y:S01]  /*92a50*/  @P4 STG.E.U16 desc[UR12][R24.64], R7 ;  /* 0x0000000718004986 */ /* 0x000be2000c10150c */
[----:B------:R-:W-:-:S03]  /*92a60*/  IMAD R3, R4, R29, RZ ;  /* 0x0000001d04037224 */ /* 0x000fc600078e02ff */
[----:B------:R-:W-:Y:S01]  /*92a70*/  @P1 STG.E.U16 desc[UR12][R20.64], R28 ;  /* 0x0000001c14001986 */ /* 0x000fe2000c10150c */
[----:B-----5:R-:W-:-:S04]  /*92a80*/  LEA R24, P4, R22, R0, 0x1 ;  /* 0x0000000016187211 */ /* 0x020fc800078808ff */
[----:B------:R-:W-:Y:S02]  /*92a90*/  LEA.HI.X.SX32 R25, R22, R2, 0x1, P4 ;  /* 0x0000000216197211 */ /* 0x000fe400020f0eff */
[----:B------:R-:W-:Y:S01]  /*92aa0*/  ISETP.LT.AND P1, PT, R4, UR6, !P0 ;  /* 0x0000000604007c0c */ /* 0x000fe2000c721270 */
[C---:B------:R-:W-:Y:S01]  /*92ab0*/  IMAD R22, R11.reuse, R29, RZ ;  /* 0x0000001d0b167224 */ /* 0x040fe200078e02ff */
[----:B------:R-:W5:Y:S01]  /*92ac0*/  LDL.LU R4, [R1+0x184] ;  /* 0x0001840001047983 */ /* 0x000f620000300800 */
[----:B-1----:R-:W-:Y:S01]  /*92ad0*/  ISETP.LT.AND P4, PT, R11, UR4, !P0 ;  /* 0x000000040b007c0c */ /* 0x002fe2000c781270 */
[----:B------:R-:W1:Y:S02]  /*92ae0*/  LDCU UR4, c[0x0][0x39c] ;  /* 0x00007380ff0477ac */ /* 0x000e640008000800 */
[----:B------:R0:W-:Y:S01]  /*92af0*/  @P5 STG.E.U16 desc[UR12][R24.64], R23 ;  /* 0x0000001718005986 */ /* 0x0001e2000c10150c */
[----:B------:R-:W5:Y:S01]  /*92b00*/  LDCU UR6, c[0x0][0x39c] ;  /* 0x00007380ff0677ac */ /* 0x000f620008000800 */
[----:B0-----:R-:W-:-:S02]  /*92b10*/  PRMT R23, R7, 0x7632, R23 ;  /* 0x0000763207177816 */ /* 0x001fc40000000017 */
[----:B------:R-:W5:Y:S01]  /*92b20*/  LDL.LU R7, [R1+0xe0] ;  /* 0x0000e00001077983 */ /* 0x000f620000300800 */
[CC--:B------:R-:W-:Y:S02]  /*92b30*/  LEA R20, P5, R3.reuse, R0.reuse, 0x1 ;  /* 0x0000000003147211 */ /* 0x0c0fe400078a08ff */
[C---:B------:R-:W-:Y:S02]  /*92b40*/  LEA R24, P6, R22.reuse, R0, 0x1 ;  /* 0x0000000016187211 */ /* 0x040fe400078c08ff */
[-C--:B------:R-:W-:Y:S02]  /*92b50*/  LEA.HI.X.SX32 R21, R3, R2.reuse, 0x1, P5 ;  /* 0x0000000203157211 */ /* 0x080fe400028f0eff */
[----:B------:R-:W-:-:S03]  /*92b60*/  LEA.HI.X.SX32 R25, R22, R2, 0x1, P6 ;  /* 0x0000000216197211 */ /* 0x000fc600030f0eff */
[----:B------:R-:W-:Y:S04]  /*92b70*/  @P1 STG.E.U16 desc[UR12][R20.64], R26 ;  /* 0x0000001a14001986 */ /* 0x000fe8000c10150c */
[----:B------:R0:W-:Y:S01]  /*92b80*/  @P4 STG.E.U16 desc[UR12][R24.64], R23 ;  /* 0x0000001718004986 */ /* 0x0001e2000c10150c */
[----:B------:R-:W-:Y:S02]  /*92b90*/  PRMT R27, R28, 0x7632, R27 ;  /* 0x000076321c1b7816 */ /* 0x000fe4000000001b */
[----:B0-----:R-:W-:Y:S01]  /*92ba0*/  PRMT R23, R23, 0x7632, R23 ;  /* 0x0000763217177816 */ /* 0x001fe20000000017 */
[C---:B--2---:R-:W-:Y:S01]  /*92bb0*/  IMAD R3, R6.reuse, R29, RZ ;  /* 0x0000001d06037224 */ /* 0x044fe200078e02ff */
[----:B------:R-:W-:Y:S01]  /*92bc0*/  ISETP.LT.AND P5, PT, R6, UR5, !P0 ;  /* 0x0000000506007c0c */ /* 0x000fe2000c7a1270 */
[----:B------:R-:W0:Y:S01]  /*92bd0*/  LDCU UR5, c[0x0][0x39c] ;  /* 0x00007380ff0577ac */ /* 0x000e220008000800 */
[----:B------:R-:W2:Y:S02]  /*92be0*/  LDL.LU R6, [R1+0x10] ;  /* 0x0000100001067983 */ /* 0x000ea40000300800 */
[----:B------:R-:W-:-:S02]  /*92bf0*/  LEA R24, P4, R3, R0, 0x1 ;  /* 0x0000000003187211 */ /* 0x000fc400078808ff */
[----:B------:R-:W2:Y:S01]  /*92c00*/  LDL.LU R28, [R1+0x194] ;  /* 0x00019400011c7983 */ /* 0x000ea20000300800 */
[-C--:B---3--:R-:W-:Y:S01]  /*92c10*/  IMAD R20, R5, R29.reuse, RZ ;  /* 0x0000001d05147224 */ /* 0x088fe200078e02ff */
[----:B------:R-:W-:Y:S02]  /*92c20*/  LEA.HI.X.SX32 R25, R3, R2, 0x1, P4 ;  /* 0x0000000203197211 */ /* 0x000fe400020f0eff */
[----:B------:R-:W-:Y:S01]  /*92c30*/  ISETP.LT.AND P1, PT, R5, UR7, !P0 ;  /* 0x0000000705007c0c */ /* 0x000fe2000c721270 */
[----:B----4-:R-:W-:Y:S01]  /*92c40*/  IMAD R3, R10, R29, RZ ;  /* 0x0000001d0a037224 */ /* 0x010fe200078e02ff */
[----:B------:R-:W-:Y:S02]  /*92c50*/  LEA R26, P6, R20, R0, 0x1 ;  /* 0x00000000141a7211 */ /* 0x000fe400078c08ff */
[----:B-1----:R-:W-:Y:S01]  /*92c60*/  ISETP.LT.AND P4, PT, R10, UR4, !P0 ;  /* 0x000000040a007c0c */ /* 0x002fe2000c781270 */
[----:B------:R1:W-:Y:S01]  /*92c70*/  @P5 STG.E.U16 desc[UR12][R24.64], R27 ;  /* 0x0000001b18005986 */ /* 0x0003e2000c10150c */
[----:B------:R-:W3:Y:S03]  /*92c80*/  LDCU UR4, c[0x0][0x39c] ;  /* 0x00007380ff0477ac */ /* 0x000ee60008000800 */
[----:B------:R-:W4:Y:S01]  /*92c90*/  LDL.LU R5, [R1+0xd0] ;  /* 0x0000d00001057983 */ /* 0x000f220000300800 */
[----:B------:R-:W0:Y:S03]  /*92ca0*/  LDCU UR7, c[0x0][0x39c] ;  /* 0x00007380ff0777ac */ /* 0x000e260008000800 */
[----:B------:R-:W4:Y:S01]  /*92cb0*/  LDL.LU R11, [R1+0x19c] ;  /* 0x00019c00010b7983 */ /* 0x000f220000300800 */
[----:B-1----:R-:W-:-:S03]  /*92cc0*/  LEA.HI.X.SX32 R27, R20, R2, 0x1, P6 ;  /* 0x00000002141b7211 */ /* 0x002fc600030f0eff */
[----:B------:R-:W4:Y:S01]  /*92cd0*/  LDL.LU R10, [R1] ;  /* 0x00000000010a7983 */ /* 0x000f220000300800 */
[----:B------:R-:W-:-:S04]  /*92ce0*/  LEA R20, P6, R3, R0, 0x1 ;  /* 0x0000000003147211 */ /* 0x000fc800078c08ff */
[----:B------:R-:W-:Y:S01]  /*92cf0*/  LEA.HI.X.SX32 R21, R3, R2, 0x1, P6 ;  /* 0x0000000203157211 */ /* 0x000fe200030f0eff */
[----:B------:R1:W-:Y:S01]  /*92d00*/  @P1 STG.E.U16 desc[UR12][R26.64], R23 ;  /* 0x000000171a001986 */ /* 0x0003e2000c10150c */
[----:B-----5:R-:W-:Y:S01]  /*92d10*/  ISETP.LT.AND P5, PT, R4, UR6, !P0 ;  /* 0x0000000604007c0c */ /* 0x020fe2000c7a1270 */
[C---:B------:R-:W-:Y:S01]  /*92d20*/  IMAD R22, R29.reuse, 0x4, R3 ;  /* 0x000000041d167824 */ /* 0x040fe200078e0203 */
[----:B------:R-:W5:Y:S01]  /*92d30*/  LDCU UR6, c[0x0][0x39c] ;  /* 0x00007380ff0677ac */ /* 0x000f620008000800 */
[----:B------:R-:W5:Y:S04]  /*92d40*/  LDL.LU R4, [R1+0x1ac] ;  /* 0x0001ac0001047983 */ /* 0x000f680000300800 */
[----:B-1----:R-:W5:Y:S04]  /*92d50*/  LDL.LU R27, [R1+0x1a0] ;  /* 0x0001a000011b7983 */ /* 0x002f680000300800 */
[----:B------:R1:W-:Y:S04]  /*92d60*/  @P4 STG.E.U16 desc[UR12][R20.64], R7 ;  /* 0x0000000714004986 */ /* 0x0003e8000c10150c */
[----:B-1----:R-:W0:Y:S04]  /*92d70*/  LDL.LU R20, [R1+0x18c] ;  /* 0x00018c0001147983 */ /* 0x002e280000300800 */
[----:B------:R-:W5:Y:S01]  /*92d80*/  LDL.LU R21, [R1+0x190] ;  /* 0x0001900001157983 */ /* 0x000f620000300800 */
[----:B------:R-:W-:Y:S01]  /*92d90*/  LEA R24, P1, R22, R0, 0x1 ;  /* 0x0000000016187211 */ /* 0x000fe200078208ff */
[----:B------:R-:W-:-:S03]  /*92da0*/  IMAD R3, R29, 0x4, R22 ;  /* 0x000000041d037824 */ /* 0x000fc600078e0216 */
[----:B------:R-:W-:Y:S02]  /*92db0*/  LEA.HI.X.SX32 R25, R22, R2, 0x1, P1 ;  /* 0x0000000216197211 */ /* 0x000fe400008f0eff */
[----:B------:R-:W-:-:S04]  /*92dc0*/  LEA R22, P4, R3, R0, 0x1 ;  /* 0x0000000003167211 */ /* 0x000fc800078808ff */
[----:B------:R-:W-:Y:S01]  /*92dd0*/  LEA.HI.X.SX32 R23, R3, R2, 0x1, P4 ;  /* 0x0000000203177211 */ /* 0x000fe200020f0eff */
[----:B--2---:R1:W-:Y:S01]  /*92de0*/  @P3 STG.E.U16 desc[UR12][R24.64], R6 ;  /* 0x0000000618003986 */ /* 0x0043e2000c10150c */
[----:B---3--:R-:W-:Y:S01]  /*92df0*/  ISETP.LT.AND P4, PT, R28, UR4, !P0 ;  /* 0x000000041c007c0c */ /* 0x008fe2000c781270 */
[----:B------:R-:W2:Y:S02]  /*92e00*/  LDCU UR4, c[0x0][0x39c] ;  /* 0x00007380ff0477ac */ /* 0x000ea40008000800 */
[----:B------:R-:W3:Y:S04]  /*92e10*/  LDL.LU R28, [R1+0x1b4] ;  /* 0x0001b400011c7983 */ /* 0x000ee80000300800 */
[----:B----4-:R4:W-:Y:S01]  /*92e20*/  @P2 STG.E.U16 desc[UR12][R22.64], R5 ;  /* 0x0000000516002986 */ /* 0x0109e2000c10150c */
[----:B0-----:R-:W-:Y:S01]  /*92e30*/  ISETP.LT.AND P6, PT, R20, UR5, !P0 ;  /* 0x0000000514007c0c */ /* 0x001fe2000c7c1270 */
[----:B------:R-:W-:Y:S01]  /*92e40*/  IMAD R20, R29, 0x4, R3 ;  /* 0x000000041d147824 */ /* 0x000fe200078e0203 */
[----:B-----5:R-:W-:-:S03]  /*92e50*/  ISETP.LT.AND P1, PT, R21, UR7, !P0 ;  /* 0x0000000715007c0c */ /* 0x020fc6000c721270 */
[C---:B------:R-:W-:Y:S01]  /*92e60*/  IMAD R3, R29.reuse, 0x4, R20 ;  /* 0x000000041d037824 */ /* 0x040fe200078e0214 */
[C---:B-1----:R-:W-:Y:S01]  /*92e70*/  LEA R24, P3, R20.reuse, R0, 0x1 ;  /* 0x0000000014187211 */ /* 0x042fe200078608ff */
[----:B------:R-:W3:Y:S03]  /*92e80*/  LDCU UR5, c[0x0][0x39c] ;  /* 0x00007380ff0577ac */ /* 0x000ee60008000800 */
[----:B------:R-:W-:Y:S01]  /*92e90*/  LEA.HI.X.SX32 R25, R20, R2, 0x1, P3 ;  /* 0x0000000214197211 */ /* 0x000fe200018f0eff */
[----:B------:R-:W-:Y:S01]  /*92ea0*/  IMAD R21, R29, 0x4, R3 ;  /* 0x000000041d157824 */ /* 0x000fe200078e0203 */
[----:B------:R-:W-:Y:S01]  /*92eb0*/  ISETP.LT.AND P3, PT, R11, UR6, !P0 ;  /* 0x000000060b007c0c */ /* 0x000fe2000c761270 */
[----:B------:R-:W0:Y:S01]  /*92ec0*/  LDCU UR6, c[0x0][0x39c] ;  /* 0x00007380ff0677ac */ /* 0x000e220008000800 */
[----:B------:R-:W0:Y:S01]  /*92ed0*/  LDL.LU R11, [R1+0x1b8] ;  /* 0x0001b800010b7983 */ /* 0x000e220000300800 */
[----:B------:R-:W-:Y:S01]  /*92ee0*/  ISETP.LT.AND P2, PT, R27, UR8, !P0 ;  /* 0x000000081b007c0c */ /* 0x000fe2000c741270 */
[----:B------:R-:W1:Y:S02]  /*92ef0*/  LDCU UR7, c[0x0][0x39c] ;  /* 0x00007380ff0777ac */ /* 0x000e640008000800 */
[----:B------:R5:W-:Y:S01]  /*92f00*/  @P5 STG.E.U16 desc[UR12][R24.64], R10 ;  /* 0x0000000a18005986 */ /* 0x000be2000c10150c */
[C---:B----4-:R-:W-:Y:S01]  /*92f10*/  LEA R22, P5, R3.reuse, R0, 0x1 ;  /* 0x0000000003167211 */ /* 0x050fe200078a08ff */
[----:B------:R-:W4:Y:S03]  /*92f20*/  LDCU UR8, c[0x0][0x39c] ;  /* 0x00007380ff0877ac */ /* 0x000f260008000800 */
[----:B------:R-:W-:-:S02]  /*92f30*/  LEA.HI.X.SX32 R23, R3, R2, 0x1, P5 ;  /* 0x0000000203177211 */ /* 0x000fc400028f0eff */
[----:B------:R-:W-:Y:S02]  /*92f40*/  LEA R20, P5, R21, R0, 0x1 ;  /* 0x0000000015147211 */ /* 0x000fe400078a08ff */
[----:B-----5:R-:W-:Y:S02]  /*92f50*/  PRMT R25, R6, 0x7632, R25 ;  /* 0x0000763206197816 */ /* 0x020fe40000000019 */
[----:B------:R-:W-:Y:S01]  /*92f60*/  PRMT R24, R7, 0x7632, R24 ;  /* 0x0000763207187816 */ /* 0x000fe20000000018 */
[----:B------:R-:W5:Y:S01]  /*92f70*/  LDL.LU R6, [R1+0x1bc] ;  /* 0x0001bc0001067983 */ /* 0x000f620000300800 */
[----:B------:R-:W-:-:S03]  /*92f80*/  IMAD R3, R29, 0x4, R21 ;  /* 0x000000041d037824 */ /* 0x000fc600078e0215 */
[----:B------:R-:W4:Y:S01]  /*92f90*/  LDL.LU R7, [R1+0xe4] ;  /* 0x0000e40001077983 */ /* 0x000f220000300800 */
[----:B------:R-:W-:Y:S02]  /*92fa0*/  LEA.HI.X.SX32 R21, R21, R2, 0x1, P5 ;  /* 0x0000000215157211 */ /* 0x000fe400028f0eff */
[----:B--2---:R-:W-:Y:S01]  /*92fb0*/  ISETP.LT.AND P5, PT, R4, UR4, !P0 ;  /* 0x0000000404007c0c */ /* 0x004fe2000c7a1270 */
[----:B------:R2:W-:Y:S01]  /*92fc0*/  @P6 STG.E.U16 desc[UR12][R22.64], R24 ;  /* 0x0000001816006986 */ /* 0x0005e2000c10150c */
[----:B------:R-:W5:Y:S03]  /*92fd0*/  LDCU UR4, c[0x0][0x39c] ;  /* 0x00007380ff0477ac */ /* 0x000f660008000800 */
[----:B------:R-:W4:Y:S04]  /*92fe0*/  LDL.LU R4, [R1+0x14] ;  /* 0x0000140001047983 */ /* 0x000f280000300800 */
[----:B------:R-:W4:Y:S01]  /*92ff0*/  LDL.LU R27, [R1+0x1c4] ;  /* 0x0001c400011b7983 */ /* 0x000f220000300800 */
[----:B--2---:R-:W-:-:S03]  /*93000*/  LEA R22, P6, R3, R0, 0x1 ;  /* 0x0000000003167211 */ /* 0x004fc600078c08ff */
[----:B------:R2:W-:Y:S01]  /*93010*/  @P1 STG.E.U16 desc[UR12][R20.64], R25 ;  /* 0x0000001914001986 */ /* 0x0005e2000c10150c */
[----:B------:R-:W-:Y:S02]  /*93020*/  LEA.HI.X.SX32 R23, R3, R2, 0x1, P6 ;  /* 0x0000000203177211 */ /* 0x000fe400030f0eff */
[----:B--2---:R-:W-:Y:S01]  /*93030*/  PRMT R20, R5, 0x7632, R20 ;  /* 0x0000763205147816 */ /* 0x004fe20000000014 */
[C---:B------:R-:W-:Y:S01]  /*93040*/  IMAD R21, R29.reuse, 0x4, R3 ;  /* 0x000000041d157824 */ /* 0x040fe200078e0203 */
[----:B------:R-:W2:Y:S04]  /*93050*/  LDL.LU R5, [R1+0xd4] ;  /* 0x0000d40001057983 */ /* 0x000ea80000300800 */
[----:B------:R1:W-:Y:S01]  /*93060*/  @P4 STG.E.U16 desc[UR12][R22.64], R20 ;  /* 0x0000001416004986 */ /* 0x0003e2000c10150c */
[----:B------:R-:W-:-:S04]  /*93070*/  IMAD R3, R29, 0x4, R21 ;  /* 0x000000041d037824 */ /* 0x000fc800078e0215 */
[----:B------:R-:W-:Y:S01]  /*93080*/  IMAD R24, R29, 0x4, R3 ;  /* 0x000000041d187824 */ /* 0x000fe200078e0203 */
[C---:B-1----:R-:W-:Y:S02]  /*93090*/  LEA R20, P6, R21.reuse, R0, 0x1 ;  /* 0x0000000015147211 */ /* 0x042fe400078c08ff */
[----:B------:R-:W-:Y:S02]  /*930a0*/  PRMT R23, R10, 0x7632, R23 ;  /* 0x000076320a177816 */ /* 0x000fe40000000017 */
[----:B------:R-:W-:Y:S02]  /*930b0*/  LEA.HI.X.SX32 R21, R21, R2, 0x1, P6 ;  /* 0x0000000215157211 */ /* 0x000fe400030f0eff */
[----:B------:R-:W-:-:S03]  /*930c0*/  LEA R22, P6, R3, R0, 0x1 ;  /* 0x0000000003167211 */ /* 0x000fc600078c08ff */
[----:B------:R1:W-:Y:S02]  /*930d0*/  @P3 STG.E.U16 desc[UR12][R20.64], R23 ;  /* 0x0000001714003986 */ /* 0x0003e4000c10150c */
[----:B-1----:R-:W-:Y:S01]  /*930e0*/  LEA.HI.X.SX32 R23, R3, R2, 0x1, P6 ;  /* 0x0000000203177211 */ /* 0x002fe200030f0eff */
[----:B------:R-:W-:Y:S01]  /*930f0*/  IMAD R3, R29, 0x4, R24 ;  /* 0x000000041d037824 */ /* 0x000fe200078e0218 */
[----:B------:R-:W-:-:S04]  /*93100*/  LEA R20, P6, R24, R0, 0x1 ;  /* 0x0000000018147211 */ /* 0x000fc800078c08ff */
[----:B------:R-:W-:Y:S01]  /*93110*/  LEA.HI.X.SX32 R21, R24, R2, 0x1, P6 ;  /* 0x0000000218157211 */ /* 0x000fe200030f0eff */
[----:B------:R-:W-:Y:S01]  /*93120*/  IMAD R24, R29, 0x4, R3 ;  /* 0x000000041d187824 */ /* 0x000fe200078e0203 */
[----:B---3--:R-:W-:Y:S01]  /*93130*/  ISETP.LT.AND P1, PT, R28, UR5, !P0 ;  /* 0x000000051c007c0c */ /* 0x008fe2000c721270 */
[----:B------:R-:W1:Y:S01]  /*93140*/  LDCU UR5, c[0x0][0x39c] ;  /* 0x00007380ff0577ac */ /* 0x000e620008000800 */
[----:B------:R-:W3:Y:S01]  /*93150*/  LDL.LU R28, [R1+0x4] ;  /* 0x00000400011c7983 */ /* 0x000ee20000300800 */
[----:B0-----:R-:W-:Y:S01]  /*93160*/  ISETP.LT.AND P4, PT, R11, UR6, !P0 ;  /* 0x000000060b007c0c */ /* 0x001fe2000c781270 */
[----:B------:R-:W0:Y:S02]  /*93170*/  LDCU UR6, c[0x0][0x39c] ;  /* 0x00007380ff0677ac */ /* 0x000e240008000800 */
[----:B------:R-:W3:Y:S04]  /*93180*/  LDL.LU R11, [R1+0x1cc] ;  /* 0x0001cc00010b7983 */ /* 0x000ee80000300800 */
[----:B------:R-:W3:Y:S01]  /*93190*/  LDL.LU R10, [R1+0x3024] ;  /* 0x00302400010a7983 */ /* 0x000ee20000300800 */
[----:B-----5:R-:W-:Y:S01]  /*931a0*/  ISETP.LT.AND P3, PT, R6, UR4, !P0 ;  /* 0x0000000406007c0c */ /* 0x020fe2000c761270 */
[----:B------:R-:W5:Y:S02]  /*931b0*/  LDCU UR4, c[0x0][0x39c] ;  /* 0x00007380ff0477ac */ /* 0x000f640008000800 */
[----:B------:R-:W5:Y:S04]  /*931c0*/  LDL.LU R6, [R1+0x17c] ;  /* 0x00017c0001067983 */ /* 0x000f680000300800 */
[----:B----4-:R4:W-:Y:S04]  /*931d0*/  @P2 STG.E.U16 desc[UR12][R22.64], R7 ;  /* 0x0000000716002986 */ /* 0x0109e8000c10150c */
[----:B------:R0:W-:Y:S01]  /*931e0*/  @P5 STG.E.U16 desc[UR12][R20.64], R4 ;  /* 0x0000000414005986 */ /* 0x0001e2000c10150c */
[----:B----4-:R-:W-:-:S04]  /*931f0*/  LEA R22, P2, R3, R0, 0x1 ;  /* 0x0000000003167211 */ /* 0x010fc800078408ff */
[----:B------:R-:W-:Y:S02]  /*93200*/  LEA.HI.X.SX32 R23, R3, R2, 0x1, P2 ;  /* 0x0000000203177211 */ /* 0x000fe400010f0eff */
[----:B------:R-:W4:Y:S04]  /*93210*/  LDL.LU R3, [R1+0x1c8] ;  /* 0x0001c80001037983 */ /* 0x000f280000300800 */
[----:B0-----:R-:W1:Y:S01]  /*93220*/  LDL.LU R21, [R1+0x1c0] ;  /* 0x0001c00001157983 */ /* 0x001e620000300800 */
[----:B------:R-:W-:Y:S01]  /*93230*/  ISETP.LT.AND P2, PT, R27, UR6, !P0 ;  /* 0x000000061b007c0c */ /* 0x000fe2000c741270 */
[----:B------:R-:W0:Y:S02]  /*93240*/  LDCU UR6, c[0x0][0x39c] ;  /* 0x00007380ff0677ac */ /* 0x000e240008000800 */
[----:B------:R-:W3:Y:S01]  /*93250*/  LDL.LU R27, [R1+0x1d0] ;  /* 0x0001d000011b7983 */ /* 0x000ee20000300800 */
[----:B------:R-:W-:-:S03]  /*93260*/  LEA R20, P6, R24, R0, 0x1 ;  /* 0x0000000018147211 */ /* 0x000fc600078c08ff */
[----:B--2---:R2:W-:Y:S01]  /*93270*/  @P1 STG.E.U16 desc[UR12][R22.64], R5 ;  /* 0x0000000516001986 */ /* 0x0045e2000c10150c */
[----:B------:R-:W-:Y:S02]  /*93280*/  PRMT R25, R4, 0x7632, R25 ;  /* 0x0000763204197816 */ /* 0x000fe40000000019 */
[----:B-1----:R-:W-:Y:S01]  /*93290*/  ISETP.LT.AND P5, PT, R21, UR5, !P0 ;  /* 0x0000000515007c0c */ /* 0x002fe2000c7a1270 */
[----:B------:R-:W1:Y:S01]  /*932a0*/  LDCU UR5, c[0x0][0x39c] ;  /* 0x00007380ff0577ac */ /* 0x000e620008000800 */
[----:B------:R-:W-:Y:S01]  /*932b0*/  LEA.HI.X.SX32 R21, R24, R2, 0x1, P6 ;  /* 0x0000000218157211 */ /* 0x000fe200030f0eff */
[----:B------:R-:W-:-:S04]  /*932c0*/  IMAD R24, R29, 0x4, R24 ;  /* 0x000000041d187824 */ /* 0x000fc800078e0218 */
[----:B---3--:R3:W-:Y:S01]  /*932d0*/  @P4 STG.E.U16 desc[UR12][R20.64], R28 ;  /* 0x0000001c14004986 */ /* 0x0087e2000c10150c */
[C---:B--2---:R-:W-:Y:S02]  /*932e0*/  LEA R22, P6, R24.reuse, R0, 0x1 ;  /* 0x0000000018167211 */ /* 0x044fe400078c08ff */
[----:B----4-:R-:W-:Y:S01]  /*932f0*/  ISETP.LT.AND P1, PT, R3, UR7, !P0 ;  /* 0x0000000703007c0c */ /* 0x010fe2000c721270 */
[----:B------:R-:W2:Y:S01]  /*93300*/  LDCU UR7, c[0x0][0x39c] ;  /* 0x00007380ff0777ac */ /* 0x000ea20008000800 */
[----:B------:R-:W-:Y:S01]  /*93310*/  LEA.HI.X.SX32 R23, R24, R2, 0x1, P6 ;  /* 0x0000000218177211 */ /* 0x000fe200030f0eff */
[--C-:B---3--:R-:W-:Y:S01]  /*93320*/  IMAD R21, R29, 0x4, R24.reuse ;  /* 0x000000041d157824 */ /* 0x108fe200078e0218 */
[----:B------:R-:W-:Y:S02]  /*93330*/  PRMT R24, R7, 0x7632, R24 ;  /* 0x0000763207187816 */ /* 0x000fe40000000018 */
[----:B------:R-:W3:Y:S01]  /*93340*/  LDL.LU R7, [R1+0x1d8] ;  /* 0x0001d80001077983 */ /* 0x000ee20000300800 */
[----:B------:R-:W-:Y:S01]  /*93350*/  IMAD R3, R29, 0x4, R21 ;  /* 0x000000041d037824 */ /* 0x000fe200078e0215 */
[----:B------:R-:W-:-:S02]  /*93360*/  LEA R20, P6, R21, R0, 0x1 ;  /* 0x0000000015147211 */ /* 0x000fc400078c08ff */
[----:B------:R4:W-:Y:S02]  /*93370*/  @P3 STG.E.U16 desc[UR12][R22.64], R24 ;  /* 0x0000001816003986 */ /* 0x0009e4000c10150c */
[----:B------:R-:W-:Y:S02]  /*93380*/  LEA.HI.X.SX32 R21, R21, R2, 0x1, P6 ;  /* 0x0000000215157211 */ /* 0x000fe400030f0eff */
[----:B------:R-:W2:Y:S01]  /*93390*/  LDL.LU R4, [R1+0xe8] ;  /* 0x0000e80001047983 */ /* 0x000ea20000300800 */
[----:B-----5:R-:W-:Y:S01]  /*933a0*/  ISETP.LT.AND P6, PT, R6, UR4, !P0 ;  /* 0x0000000406007c0c */ /* 0x020fe2000c7c1270 */
[----:B------:R-:W3:Y:S02]  /*933b0*/  LDCU UR4, c[0x0][0x39c] ;  /* 0x00007380ff0477ac */ /* 0x000ee40008000800 */
[----:B------:R5:W-:Y:S01]  /*933c0*/  @P5 STG.E.U16 desc[UR12][R20.64], R25 ;  /* 0x0000001914005986 */ /* 0x000be2000c10150c */
[----:B----4-:R-:W-:Y:S02]  /*933d0*/  LEA R22, P3, R3, R0, 0x1 ;  /* 0x0000000003167211 */ /* 0x010fe400078608ff */
[----:B------:R-:W-:-:S02]  /*933e0*/  PRMT R24, R5, 0x7632, R24 ;  /* 0x0000763205187816 */ /* 0x000fc40000000018 */
[----:B------:R-:W-:Y:S02]  /*933f0*/  LEA.HI.X.SX32 R23, R3, R2, 0x1, P3 ;  /* 0x0000000203177211 */ /* 0x000fe400018f0eff */
[----:B------:R-:W-:Y:S01]  /*93400*/  ISETP.LT.AND P4, PT, R11, UR8, !P0 ;  /* 0x000000080b007c0c */ /* 0x000fe2000c781270 */
[----:B------:R-:W4:Y:S01]  /*93410*/  LDCU UR8, c[0x0][0x39c] ;  /* 0x00007380ff0877ac */ /* 0x000f220008000800 */
[----:B-----5:R-:W-:Y:S02]  /*93420*/  IMAD R21, R6, R29, RZ ;  /* 0x0000001d06157224 */ /* 0x020fe400078e02ff */
[----:B------:R-:W5:Y:S01]  /*93430*/  LDL.LU R6, [R1+0x18] ;  /* 0x0000180001067983 */ /* 0x000f620000300800 */
[----:B-1----:R-:W-:Y:S01]  /*93440*/  ISETP.LT.AND P3, PT, R27, UR5, !P0 ;  /* 0x000000051b007c0c */ /* 0x002fe2000c761270 */
[----:B------:R-:W1:Y:S02]  /*93450*/  LDCU UR5, c[0x0][0x39c] ;  /* 0x00007380ff0577ac */ /* 0x000e640008000800 */
[----:B------:R-:W1:Y:S04]  /*93460*/  LDL.LU R11, [R1+0x1dc] ;  /* 0x0001dc00010b7983 */ /* 0x000e680000300800 */
[----:B------:R-:W2:Y:S04]  /*93470*/  LDL.LU R5, [R1+0xd8] ;  /* 0x0000d80001057983 */ /* 0x000ea80000300800 */
[----:B------:R-:W2:Y:S04]  /*93480*/  LDL.LU R27, [R1+0x8] ;  /* 0x00000800011b7983 */ /* 0x000ea80000300800 */
[----:B------:R0:W-:Y:S04]  /*93490*/  @P2 STG.E.U16 desc[UR12][R22.64], R24 ;  /* 0x0000001816002986 */ /* 0x0001e8000c10150c */
[----:B0-----:R-:W2:Y:S01]  /*934a0*/  LDL.LU R22, [R1+0x1d4] ;  /* 0x0001d40001167983 */ /* 0x001ea20000300800 */
[----:B------:R-:W-:Y:S01]  /*934b0*/  LEA R20, P5, R21, R0, 0x1 ;  /* 0x0000000015147211 */ /* 0x000fe200078a08ff */
[----:B------:R-:W-:Y:S01]  /*934c0*/  IMAD R23, R29, 0x8, R3 ;  /* 0x000000081d177824 */ /* 0x000fe200078e0203 */
[----:B------:R-:W-:-:S02]  /*934d0*/  PRMT R24, R28, 0x7632, R24 ;  /* 0x000076321c187816 */ /* 0x000fc40000000018 */
[----:B------:R-:W-:Y:S01]  /*934e0*/  LEA.HI.X.SX32 R21, R21, R2, 0x1, P5 ;  /* 0x0000000215157211 */ /* 0x000fe200028f0eff */
[----:B------:R-:W-:-:S04]  /*934f0*/  IMAD R3, R29, 0x4, R23 ;  /* 0x000000041d037824 */ /* 0x000fc800078e0217 */
[----:B------:R0:W-:Y:S02]  /*93500*/  @P6 STG.E.U16 desc[UR12][R20.64], R24 ;  /* 0x0000001814006986 */ /* 0x0001e4000c10150c */
[----:B0-----:R-:W-:-:S04]  /*93510*/  LEA R20, P6, R3, R0, 0x1 ;  /* 0x0000000003147211 */ /* 0x001fc800078c08ff */
[----:B------:R-:W-:Y:S02]  /*93520*/  LEA.HI.X.SX32 R21, R3, R2, 0x1, P6 ;  /* 0x0000000203157211 */ /* 0x000fe400030f0eff */
[----:B--2---:R-:W-:Y:S01]  /*93530*/  ISETP.LT.AND P5, PT, R22, UR6, !P0 ;  /* 0x0000000616007c0c */ /* 0x004fe2000c7a1270 */
[----:B------:R-:W0:Y:S01]  /*93540*/  LDCU UR6, c[0x0][0x39c] ;  /* 0x00007380ff0677ac */ /* 0x000e220008000800 */
[----:B------:R-:W-:-:S04]  /*93550*/  LEA R22, P2, R23, R0, 0x1 ;  /* 0x0000000017167211 */ /* 0x000fc800078408ff */
[----:B------:R-:W-:Y:S02]  /*93560*/  LEA.HI.X.SX32 R23, R23, R2, 0x1, P2 ;  /* 0x0000000217177211 */ /* 0x000fe400010f0eff */
[----:B---3--:R-:W-:Y:S01]  /*93570*/  ISETP.LT.AND P2, PT, R7, UR4, !P0 ;  /* 0x0000000407007c0c */ /* 0x008fe2000c741270 */
[C---:B------:R-:W-:Y:S01]  /*93580*/  IMAD R24, R29.reuse, 0x4, R3 ;  /* 0x000000041d187824 */ /* 0x040fe200078e0203 */
[----:B------:R-:W2:Y:S01]  /*93590*/  LDL.LU R7, [R1+0x1ec] ;  /* 0x0001ec0001077983 */ /* 0x000ea20000300800 */
[----:B------:R-:W3:Y:S03]  /*935a0*/  LDCU UR4, c[0x0][0x39c] ;  /* 0x00007380ff0477ac */ /* 0x000ee60008000800 */
[----:B------:R-:W-:Y:S04]  /*935b0*/  @P1 STG.E.U16 desc[UR12][R22.64], R4 ;  /* 0x0000000416001986 */ /* 0x000fe8000c10150c */
[----:B------:R-:W2:Y:S04]  /*935c0*/  LDL.LU R28, [R1+0x1f0] ;  /* 0x0001f000011c7983 */ /* 0x000ea80000300800 */
[----:B-----5:R5:W-:Y:S04]  /*935d0*/  @P4 STG.E.U16 desc[UR12][R20.64], R6 ;  /* 0x0000000614004986 */ /* 0x020be8000c10150c */
[----:B-----5:R-:W0:Y:S01]  /*935e0*/  LDL.LU R21, [R1+0x1e0] ;  /* 0x0001e00001157983 */ /* 0x020e220000300800 */
[----:B------:R-:W-:Y:S01]  /*935f0*/  IMAD R3, R29, 0x4, R24 ;  /* 0x000000041d037824 */ /* 0x000fe200078e0218 */
[----:B------:R-:W-:-:S04]  /*93600*/  LEA R22, P1, R24, R0, 0x1 ;  /* 0x0000000018167211 */ /* 0x000fc800078208ff */
[----:B------:R-:W-:Y:S02]  /*93610*/  LEA R20, P6, R3, R0, 0x1 ;  /* 0x0000000003147211 */ /* 0x000fe400078c08ff */
[-C--:B------:R-:W-:Y:S02]  /*93620*/  LEA.HI.X.SX32 R23, R24, R2.reuse, 0x1, P1 ;  /* 0x0000000218177211 */ /* 0x080fe400008f0eff */
[----:B-1----:R-:W-:Y:S01]  /*93630*/  ISETP.LT.AND P1, PT, R11, UR5, !P0 ;  /* 0x000000050b007c0c */ /* 0x002fe2000c721270 */
[----:B------:R-:W2:Y:S01]  /*93640*/  LDCU UR5, c[0x0][0x39c] ;  /* 0x00007380ff0577ac */ /* 0x000ea20008000800 */
[----:B------:R-:W5:Y:S04]  /*93650*/  LDL.LU R11, [R1+0x3020] ;  /* 0x00302000010b7983 */ /* 0x000f680000300800 */
[----:B------:R1:W-:Y:S04]  /*93660*/  @P3 STG.E.U16 desc[UR12][R22.64], R5 ;  /* 0x0000000516003986 */ /* 0x0003e8000c10150c */
[----:B-1----:R-:W2:Y:S01]  /*93670*/  LDL.LU R23, [R1+0x1e4] ;  /* 0x0001e40001177983 */ /* 0x002ea20000300800 */
[----:B0-----:R-:W-:Y:S01]  /*93680*/  ISETP.LT.AND P4, PT, R21, UR6, !P0 ;  /* 0x0000000615007c0c */ /* 0x001fe2000c781270 */
[----:B------:R-:W0:Y:S01]  /*93690*/  LDCU UR6, c[0x0][0x39c] ;  /* 0x00007380ff0677ac */ /* 0x000e220008000800 */
[----:B------:R-:W-:-:S05]  /*936a0*/  LEA.HI.X.SX32 R21, R3, R2, 0x1, P6 ;  /* 0x0000000203157211 */ /* 0x000fca00030f0eff */
[----:B------:R1:W-:Y:S04]  /*936b0*/  @P5 STG.E.U16 desc[UR12][R20.64], R27 ;  /* 0x0000001b14005986 */ /* 0x0003e8000c10150c */
[----:B-1----:R-:W3:Y:S01]  /*936c0*/  LDL.LU R20, [R1+0x1e8] ;  /* 0x0001e80001147983 */ /* 0x002ee20000300800 */
[----:B------:R-:W-:-:S04]  /*936d0*/  IMAD R3, R29, 0x4, R3 ;  /* 0x000000041d037824 */ /* 0x000fc800078e0203 */
[----:B------:R-:W-:Y:S01]  /*936e0*/  IMAD R21, R29, 0x4, R3 ;  /* 0x000000041d157824 */ /* 0x000fe200078e0203 */
[----:B------:R-:W-:Y:S02]  /*936f0*/  LEA R22, P6, R3, R0, 0x1 ;  /* 0x0000000003167211 */ /* 0x000fe400078c08ff */
[----:B--2---:R-:W-:Y:S01]  /*93700*/  ISETP.LT.AND P3, PT, R23, UR7, !P0 ;  /* 0x0000000717007c0c */ /* 0x004fe2000c761270 */
[----:B------:R-:W1:Y:S01]  /*93710*/  LDCU UR7, c[0x0][0x39c] ;  /* 0x00007380ff0777ac */ /* 0x000e620008000800 */
[----:B------:R-:W-:Y:S01]  /*93720*/  LEA.HI.X.SX32 R23, R3, R2, 0x1, P6 ;  /* 0x0000000203177211 */ /* 0x000fe200030f0eff */
[----:B------:R-:W-:Y:S01]  /*93730*/  IMAD R3, R29, 0x4, R21 ;  /* 0x000000041d037824 */ /* 0x000fe200078e0215 */
[----:B------:R-:W-:Y:S02]  /*93740*/  PRMT R25, R4, 0x7632, R25 ;  /* 0x0000763204197816 */ /* 0x000fe40000000019 */
[----:B------:R-:W-:Y:S01]  /*93750*/  PRMT R24, R6, 0x7632, R24 ;  /* 0x0000763206187816 */ /* 0x000fe20000000018 */
[----:B------:R-:W2:Y:S04]  /*93760*/  LDL.LU R4, [R1+0x301c] ;  /* 0x00301c0001047983 */ /* 0x000ea80000300800 */
[----:B------:R-:W-:Y:S01]  /*93770*/  @P2 STG.E.U16 desc[UR12][R22.64], R25 ;  /* 0x0000001916002986 */ /* 0x000fe2000c10150c */
[----:B------:R-:W-:Y:S01]  /*93780*/  ISETP.LT.AND P2, PT, R7, UR5, !P0 ;  /* 0x0000000507007c0c */ /* 0x000fe2000c741270 */
[----:B------:R-:W0:Y:S02]  /*93790*/  LDCU UR5, c[0x0][0x39c] ;  /* 0x00007380ff0577ac */ /* 0x000e240008000800 */
[----:B------:R-:W2:Y:S04]  /*937a0*/  LDL.LU R6, [R1+0xec] ;  /* 0x0000ec0001067983 */ /* 0x000ea80000300800 */
[----:B------:R-:W2:Y:S01]  /*937b0*/  LDL.LU R7, [R1+0x1c] ;  /* 0x00001c0001077983 */ /* 0x000ea20000300800 */
[----:B---3--:R-:W-:Y:S01]  /*937c0*/  ISETP.LT.AND P5, PT, R20, UR4, !P0 ;  /* 0x0000000414007c0c */ /* 0x008fe2000c7a1270 */
[----:B------:R-:W3:Y:S01]  /*937d0*/  LDCU UR4, c[0x0][0x39c] ;  /* 0x00007380ff0477ac */ /* 0x000ee20008000800 */
[----:B------:R-:W-:-:S04]  /*937e0*/  LEA R20, P6, R21, R0, 0x1 ;  /* 0x0000000015147211 */ /* 0x000fc800078c08ff */
[----:B------:R-:W-:-:S05]  /*937f0*/  LEA.HI.X.SX32 R21, R21, R2, 0x1, P6 ;  /* 0x0000000215157211 */ /* 0x000fca00030f0eff */
[----:B------:R0:W-:Y:S04]  /*93800*/  @P1 STG.E.U16 desc[UR12][R20.64], R24 ;  /* 0x0000001814001986 */ /* 0x0001e8000c10150c */
[----:B0-----:R-:W3:Y:S01]  /*93810*/  LDL.LU R24, [R1+0x1f4] ;  /* 0x0001f40001187983 */ /* 0x001ee20000300800 */
[----:B------:R-:W-:Y:S01]  /*93820*/  LEA R22, P6, R3, R0, 0x1 ;  /* 0x0000000003167211 */ /* 0x000fe200078c08ff */
[----:B------:R-:W-:Y:S01]  /*93830*/  IMAD R21, R29, 0x4, R3 ;  /* 0x000000041d157824 */ /* 0x000fe200078e0203 */
[----:B------:R-:W-:Y:S02]  /*93840*/  PRMT R20, R5, 0x7632, R20 ;  /* 0x0000763205147816 */ /* 0x000fe40000000014 */
[----:B------:R-:W-:Y:S01]  /*93850*/  LEA.HI.X.SX32 R23, R3, R2, 0x1, P6 ;  /* 0x0000000203177211 */ /* 0x000fe200030f0eff */
[----:B------:R-:W-:Y:S01]  /*93860*/  IMAD R3, R29, 0x4, R21 ;  /* 0x000000041d037824 */ /* 0x000fe200078e0215 */
[----:B------:R-:W-:Y:S01]  /*93870*/  PRMT R25, R27, 0x7632, R25 ;  /* 0x000076321b197816 */ /* 0x000fe20000000019 */
[----:B------:R-:W4:Y:S04]  /*93880*/  LDL.LU R5, [R1+0x3018] ;  /* 0x0030180001057983 */ /* 0x000f280000300800 */
[----:B------:R0:W-:Y:S01]  /*93890*/  @P4 STG.E.U16 desc[UR12][R22.64], R20 ;  /* 0x0000001416004986 */ /* 0x0001e2000c10150c */
[----:B------:R-:W-:Y:S01]  /*938a0*/  ISETP.LT.AND P1, PT, R28, UR6, !P0 ;  /* 0x000000061c007c0c */ /* 0x000fe2000c721270 */
[----:B------:R-:W1:Y:S02]  /*938b0*/  LDCU UR6, c[0x0][0x39c] ;  /* 0x00007380ff0677ac */ /* 0x000e640008000800 */
[----:B------:R-:W4:Y:S04]  /*938c0*/  LDL.LU R28, [R1+0xc] ;  /* 0x00000c00011c7983 */ /* 0x000f280000300800 */
[----:B------:R-:W4:Y:S01]  /*938d0*/  LDL.LU R27, [R1+0x180] ;  /* 0x00018000011b7983 */ /* 0x000f220000300800 */
[----:B0-----:R-:W-:-:S04]  /*938e0*/  LEA R20, P6, R21, R0, 0x1 ;  /* 0x0000000015147211 */ /* 0x001fc800078c08ff */
[----:B------:R-:W-:Y:S02]  /*938f0*/  LEA.HI.X.SX32 R21, R21, R2, 0x1, P6 ;  /* 0x0000000215157211 */ /* 0x000fe400030f0eff */
[----:B------:R-:W-:-:S03]  /*93900*/  LEA R22, P6, R3, R0, 0x1 ;  /* 0x0000000003167211 */ /* 0x000fc600078c08ff */
[----:B------:R0:W-:Y:S01]  /*93910*/  @P3 STG.E.U16 desc[UR12][R20.64], R25 ;  /* 0x0000001914003986 */ /* 0x0001e2000c10150c */
[----:B------:R-:W-:-:S05]  /*93920*/  LEA.HI.X.SX32 R23, R3, R2, 0x1, P6 ;  /* 0x0000000203177211 */ /* 0x000fca00030f0eff */
[----:B--2---:R2:W-:Y:S04]  /*93930*/  @P5 STG.E.U16 desc[UR12][R22.64], R6 ;  /* 0x0000000616005986 */ /* 0x0045e8000c10150c */
[----:B0-----:R-:W4:Y:S01]  /*93940*/  LDL.LU R25, [R1+0xdc] ;  /* 0x0000dc0001197983 */ /* 0x001f220000300800 */
[----:B---3--:R-:W-:Y:S01]  /*93950*/  ISETP.LT.AND P4, PT, R24, UR4, !P0 ;  /* 0x0000000418007c0c */ /* 0x008fe2000c781270 */
[C---:B------:R-:W-:Y:S01]  /*93960*/  IMAD R24, R29.reuse, 0x4, R3 ;  /* 0x000000041d187824 */ /* 0x040fe200078e0203 */
[----:B------:R-:W0:Y:S04]  /*93970*/  LDCU UR4, c[0x0][0x39c] ;  /* 0x00007380ff0477ac */ /* 0x000e280008000800 */
[----:B------:R-:W-:Y:S01]  /*93980*/  LEA R20, P3, R24, R0, 0x1 ;  /* 0x0000000018147211 */ /* 0x000fe200078608ff */
[----:B------:R-:W-:-:S03]  /*93990*/  IMAD R3, R29, 0x4, R24 ;  /* 0x000000041d037824 */ /* 0x000fc600078e0218 */
[----:B------:R-:W-:Y:S02]  /*939a0*/  LEA.HI.X.SX32 R21, R24, R2, 0x1, P3 ;  /* 0x0000000218157211 */ /* 0x000fe400018f0eff */
[----:B------:R-:W1:Y:S04]  /*939b0*/  LDL.LU R24, [R1+0x1fc] ;  /* 0x0001fc0001187983 */ /* 0x000e680000300800 */
[----:B--2---:R-:W2:Y:S01]  /*939c0*/  LDL.LU R23, [R1+0x1f8] ;  /* 0x0001f80001177983 */ /* 0x004ea20000300800 */
[----:B------:R-:W-:-:S03]  /*939d0*/  LEA R22, P5, R3, R0, 0x1 ;  /* 0x0000000003167211 */ /* 0x000fc600078a08ff */
[----:B------:R3:W-:Y:S01]  /*939e0*/  @P2 STG.E.U16 desc[UR12][R20.64], R7 ;  /* 0x0000000714002986 */ /* 0x0007e2000c10150c */
[----:B-1----:R-:W-:Y:S01]  /*939f0*/  ISETP.LT.AND P3, PT, R24, UR6, !P0 ;  /* 0x0000000618007c0c */ /* 0x002fe2000c761270 */
[----:B------:R-:W-:Y:S01]  /*93a00*/  IMAD R24, R29, 0x4, R3 ;  /* 0x000000041d187824 */ /* 0x000fe200078e0203 */
[----:B------:R-:W-:Y:S01]  /*93a10*/  PRMT R26, R7, 0x7632, R26 ;  /* 0x00007632071a7816 */ /* 0x000fe2000000001a */
[----:B------:R-:W1:Y:S01]  /*93a20*/  LDCU UR6, c[0x0][0x39c] ;  /* 0x00007380ff0677ac */ /* 0x000e620008000800 */
[----:B--2---:R-:W-:Y:S02]  /*93a30*/  ISETP.LT.AND P6, PT, R23, UR5, !P0 ;  /* 0x0000000517007c0c */ /* 0x004fe4000c7c1270 */
[----:B------:R-:W-:Y:S01]  /*93a40*/  LEA.HI.X.SX32 R23, R3, R2, 0x1, P5 ;  /* 0x0000000203177211 */ /* 0x000fe200028f0eff */
[----:B------:R-:W2:Y:S01]  /*93a50*/  LDCU UR5, c[0x0][0x39c] ;  /* 0x00007380ff0577ac */ /* 0x000ea20008000800 */
[----:B------:R-:W2:Y:S04]  /*93a60*/  LDL.LU R3, [R1+0x208] ;  /* 0x0002080001037983 */ /* 0x000ea80000300800 */
[----:B---3--:R-:W0:Y:S01]  /*93a70*/  LDL.LU R21, [R1+0x200] ;  /* 0x0002000001157983 */ /* 0x008e220000300800 */
[----:B------:R-:W-:-:S02]  /*93a80*/  LEA R20, P2, R24, R0, 0x1 ;  /* 0x0000000018147211 */ /* 0x000fc400078408ff */
[----:B0-----:R-:W-:Y:S01]  /*93a90*/  ISETP.LT.AND P5, PT, R21, UR4, !P0 ;  /* 0x0000000415007c0c */ /* 0x001fe2000c7a1270 */
[----:B----4-:R0:W-:Y:S01]  /*93aa0*/  @P1 STG.E.U16 desc[UR12][R22.64], R25 ;  /* 0x0000001916001986 */ /* 0x0101e2000c10150c */
[----:B------:R-:W3:Y:S03]  /*93ab0*/  LDCU UR4, c[0x0][0x39c] ;  /* 0x00007380ff0477ac */ /* 0x000ee60008000800 */
[----:B------:R-:W4:Y:S01]  /*93ac0*/  LDL.LU R21, [R1+0x204] ;  /* 0x0002040001157983 */ /* 0x000f220000300800 */
[----:B0-----:R-:W-:-:S03]  /*93ad0*/  PRMT R23, R6, 0x7632, R23 ;  /* 0x0000763206177816 */ /* 0x001fc60000000017 */
[----:B------:R-:W3:Y:S04]  /*93ae0*/  LDL.LU R6, [R1+0x3014] ;  /* 0x0030140001067983 */ /* 0x000ee80000300800 */
[----:B------:R-:W3:Y:S01]  /*93af0*/  LDL.LU R7, [R1+0x3010] ;  /* 0x0030100001077983 */ /* 0x000ee20000300800 */
[----:B----4-:R-:W-:Y:S01]  /*93b00*/  ISETP.LT.AND P1, PT, R21, UR7, !P0 ;  /* 0x0000000715007c0c */ /* 0x010fe2000c721270 */
[----:B------:R-:W0:Y:S01]  /*93b10*/  LDCU UR7, c[0x0][0x39c] ;  /* 0x00007380ff0777ac */ /* 0x000e220008000800 */
[----:B------:R-:W-:Y:S02]  /*93b20*/  LEA.HI.X.SX32 R21, R24, R2, 0x1, P2 ;  /* 0x0000000218157211 */ /* 0x000fe400010f0eff */
[----:B--2---:R-:W-:Y:S01]  /*93b30*/  ISETP.LT.AND P2, PT, R3, UR8, !P0 ;  /* 0x0000000803007c0c */ /* 0x004fe2000c741270 */
[--C-:B------:R-:W-:Y:S01]  /*93b40*/  IMAD R3, R29, 0x4, R24.reuse ;  /* 0x000000041d037824 */ /* 0x100fe200078e0218 */
[----:B------:R-:W-:Y:S01]  /*93b50*/  PRMT R24, R25, 0x7632, R24 ;  /* 0x0000763219187816 */ /* 0x000fe20000000018 */
[----:B------:R2:W-:Y:S01]  /*93b60*/  @P4 STG.E.U16 desc[UR12][R20.64], R28 ;  /* 0x0000001c14004986 */ /* 0x0005e2000c10150c */
[----:B------:R-:W4:Y:S01]  /*93b70*/  LDCU UR8, c[0x0][0x39c] ;  /* 0x00007380ff0877ac */ /* 0x000f220008000800 */
[----:B------:R-:W-:Y:S01]  /*93b80*/  IMAD R25, R29, 0x4, R3 ;  /* 0x000000041d197824 */ /* 0x000fe200078e0203 */
[----:B--2---:R-:W-:-:S04]  /*93b90*/  LEA R20, P4, R3, R0, 0x1 ;  /* 0x0000000003147211 */ /* 0x004fc800078808ff */
[----:B------:R-:W-:Y:S02]  /*93ba0*/  LEA.HI.X.SX32 R21, R3, R2, 0x1, P4 ;  /* 0x0000000203157211 */ /* 0x000fe400020f0eff */
[----:B------:R-:W-:Y:S01]  /*93bb0*/  LEA R22, P4, R25, R0, 0x1 ;  /* 0x0000000019167211 */ /* 0x000fe200078808ff */
[----:B------:R-:W-:Y:S02]  /*93bc0*/  IMAD R3, R29, 0x4, R25 ;  /* 0x000000041d037824 */ /* 0x000fe400078e0219 */
[----:B------:R2:W-:Y:S02]  /*93bd0*/  @P6 STG.E.U16 desc[UR12][R20.64], R23 ;  /* 0x0000001714006986 */ /* 0x0005e4000c10150c */
[----:B--2---:R-:W-:Y:S01]  /*93be0*/  LEA.HI.X.SX32 R23, R25, R2, 0x1, P4 ;  /* 0x0000000219177211 */ /* 0x004fe200020f0eff */
[----:B------:R-:W-:Y:S01]  /*93bf0*/  IMAD R25, R27, R29, RZ ;  /* 0x0000001d1b197224 */ /* 0x000fe200078e02ff */
[----:B------:R-:W-:Y:S02]  /*93c00*/  LEA R20, P6, R3, R0, 0x1 ;  /* 0x0000000003147211 */ /* 0x000fe400078c08ff */
[----:B---3--:R-:W-:Y:S01]  /*93c10*/  ISETP.LT.AND P4, PT, R27, UR4, !P0 ;  /* 0x000000041b007c0c */ /* 0x008fe2000c781270 */
[----:B------:R2:W-:Y:S01]  /*93c20*/  @P3 STG.E.U16 desc[UR12][R22.64], R26 ;  /* 0x0000001a16003986 */ /* 0x0005e2000c10150c */
[----:B------:R-:W-:Y:S01]  /*93c30*/  LEA.HI.X.SX32 R21, R3, R2, 0x1, P6 ;  /* 0x0000000203157211 */ /* 0x000fe200030f0eff */
[----:B------:R-:W3:Y:S02]  /*93c40*/  LDCU UR4, c[0x0][0x39c] ;  /* 0x00007380ff0477ac */ /* 0x000ee40008000800 */
[----:B------:R-:W3:Y:S04]  /*93c50*/  LDL.LU R27, [R1+0x21c] ;  /* 0x00021c00011b7983 */ /* 0x000ee80000300800 */
[----:B--2---:R-:W2:Y:S04]  /*93c60*/  LDL.LU R23, [R1+0x20c] ;  /* 0x00020c0001177983 */ /* 0x004ea80000300800 */
[----:B------:R-:W3:Y:S04]  /*93c70*/  LDL.LU R26, [R1+0x218] ;  /* 0x00021800011a7983 */ /* 0x000ee80000300800 */
[----:B------:R0:W-:Y:S04]  /*93c80*/  @P5 STG.E.U16 desc[UR12][R20.64], R24 ;  /* 0x0000001814005986 */ /* 0x0001e8000c10150c */
[----:B0-----:R-:W1:Y:S01]  /*93c90*/  LDL.LU R20, [R1+0x210] ;  /* 0x0002100001147983 */ /* 0x001e620000300800 */
[----:B------:R-:W-:Y:S01]  /*93ca0*/  LEA R22, P6, R25, R0, 0x1 ;  /* 0x0000000019167211 */ /* 0x000fe200078c08ff */
[----:B------:R-:W-:Y:S01]  /*93cb0*/  IMAD R21, R29, 0x8, R3 ;  /* 0x000000081d157824 */ /* 0x000fe200078e0203 */
[----:B------:R-:W-:-:S03]  /*93cc0*/  PRMT R24, R28, 0x7632, R24 ;  /* 0x000076321c187816 */ /* 0x000fc60000000018 */
[----:B------:R-:W-:Y:S01]  /*93cd0*/  IMAD R3, R29, 0x4, R21 ;  /* 0x000000041d037824 */ /* 0x000fe200078e0215 */
[----:B--2---:R-:W-:Y:S01]  /*93ce0*/  ISETP.LT.AND P3, PT, R23, UR5, !P0 ;  /* 0x0000000517007c0c */ /* 0x004fe2000c761270 */
[----:B------:R-:W0:Y:S01]  /*93cf0*/  LDCU UR5, c[0x0][0x39c] ;  /* 0x00007380ff0577ac */ /* 0x000e220008000800 */
[----:B------:R-:W-:Y:S02]  /*93d00*/  LEA.HI.X.SX32 R23, R25, R2, 0x1, P6 ;  /* 0x0000000219177211 */ /* 0x000fe400030f0eff */
[----:B------:R-:W4:Y:S04]  /*93d10*/  LDL.LU R25, [R1+0x224] ;  /* 0x0002240001197983 */ /* 0x000f280000300800 */
[----:B------:R2:W-:Y:S04]  /*93d20*/  @P4 STG.E.U16 desc[UR12][R22.64], R24 ;  /* 0x0000001816004986 */ /* 0x0005e8000c10150c */
[----:B------:R-:W4:Y:S01]  /*93d30*/  LDL.LU R28, [R1+0x228] ;  /* 0x00022800011c7983 */ /* 0x000f220000300800 */
[----:B--2---:R-:W-:-:S02]  /*93d40*/  LEA R22, P4, R3, R0, 0x1 ;  /* 0x0000000003167211 */ /* 0x004fc400078808ff */
[----:B-1----:R-:W-:Y:S01]  /*93d50*/  ISETP.LT.AND P5, PT, R20, UR6, !P0 ;  /* 0x0000000614007c0c */ /* 0x002fe2000c7a1270 */
[----:B------:R-:W-:Y:S01]  /*93d60*/  IMAD R24, R29, 0x4, R3 ;  /* 0x000000041d187824 */ /* 0x000fe200078e0203 */
[----:B------:R-:W-:Y:S01]  /*93d70*/  LEA R20, P6, R21, R0, 0x1 ;  /* 0x0000000015147211 */ /* 0x000fe200078c08ff */
[----:B------:R-:W1:Y:S01]  /*93d80*/  LDCU UR6, c[0x0][0x39c] ;  /* 0x00007380ff0677ac */ /* 0x000e620008000800 */
[-C--:B------:R-:W-:Y:S02]  /*93d90*/  LEA.HI.X.SX32 R23, R3, R2.reuse, 0x1, P4 ;  /* 0x0000000203177211 */ /* 0x080fe400020f0eff */
[----:B------:R-:W2:Y:S01]  /*93da0*/  LDL.LU R3, [R1+0x214] ;  /* 0x0002140001037983 */ /* 0x000ea20000300800 */
[----:B------:R-:W-:-:S05]  /*93db0*/  LEA.HI.X.SX32 R21, R21, R2, 0x1, P6 ;  /* 0x0000000215157211 */ /* 0x000fca00030f0eff */
[----:B------:R0:W-:Y:S01]  /*93dc0*/  @P1 STG.E.U16 desc[UR12][R20.64], R4 ;  /* 0x0000000414001986 */ /* 0x0001e2000c10150c */
[----:B---3--:R-:W-:Y:S01]  /*93dd0*/  ISETP.LT.AND P1, PT, R26, UR4, !P0 ;  /* 0x000000041a007c0c */ /* 0x008fe2000c721270 */
[----:B------:R-:W3:Y:S02]  /*93de0*/  LDCU UR4, c[0x0][0x39c] ;  /* 0x00007380ff0477ac */ /* 0x000ee40008000800 */
[----:B------:R-:W-:Y:S01]  /*93df0*/  @P2 STG.E.U16 desc[UR12][R22.64], R12 ;  /* 0x0000000c16002986 */ /* 0x000fe2000c10150c */
[----:B0-----:R-:W-:-:S03]  /*93e00*/  LEA R20, P4, R24, R0, 0x1 ;  /* 0x0000000018147211 */ /* 0x001fc600078808ff */
[----:B------:R-:W3:Y:S01]  /*93e10*/  LDL.LU R26, [R1+0x22c] ;  /* 0x00022c00011a7983 */ /* 0x000ee20000300800 */
[----:B------:R-:W-:Y:S02]  /*93e20*/  LEA.HI.X.SX32 R21, R24, R2, 0x1, P4 ;  /* 0x0000000218157211 */ /* 0x000fe400020f0eff */
[----:B------:R-:W-:Y:S01]  /*93e30*/  ISETP.LT.AND P2, PT, R27, UR5, !P0 ;  /* 0x000000051b007c0c */ /* 0x000fe2000c741270 */
[----:B------:R-:W0:Y:S01]  /*93e40*/  LDCU UR5, c[0x0][0x39c] ;  /* 0x00007380ff0577ac */ /* 0x000e220008000800 */
[----:B------:R-:W3:Y:S04]  /*93e50*/  LDL.LU R27, [R1+0x230] ;  /* 0x00023000011b7983 */ /* 0x000ee80000300800 */
[----:B------:R1:W-:Y:S04]  /*93e60*/  @P3 STG.E.U16 desc[UR12][R20.64], R8 ;  /* 0x0000000814003986 */ /* 0x0003e8000c10150c */
[----:B-1----:R-:W3:Y:S01]  /*93e70*/  LDL.LU R21, [R1+0x220] ;  /* 0x0002200001157983 */ /* 0x002ee20000300800 */
[----:B------:R-:W-:-:S02]  /*93e80*/  PRMT R8, R4, 0x7632, R8 ;  /* 0x0000763204087816 */ /* 0x000fc40000000008 */
[----:B------:R-:W-:Y:S02]  /*93e90*/  PRMT R12, R12, 0x7632, R12 ;  /* 0x000076320c0c7816 */ /* 0x000fe4000000000c */
[----:B--2---:R-:W-:Y:S01]  /*93ea0*/  ISETP.LT.AND P6, PT, R3, UR7, !P0 ;  /* 0x0000000703007c0c */ /* 0x004fe2000c7c1270 */
[----:B------:R-:W-:Y:S01]  /*93eb0*/  IMAD R3, R29, 0x4, R24 ;  /* 0x000000041d037824 */ /* 0x000fe200078e0218 */
[----:B----4-:R-:W-:Y:S01]  /*93ec0*/  ISETP.LT.AND P3, PT, R25, UR8, !P0 ;  /* 0x0000000819007c0c */ /* 0x010fe2000c761270 */
[----:B------:R-:W1:Y:S01]  /*93ed0*/  LDCU UR7, c[0x0][0x39c] ;  /* 0x00007380ff0777ac */ /* 0x000e620008000800 */
[----:B------:R-:W2:Y:S02]  /*93ee0*/  LDL.LU R25, [R1+0x234] ;  /* 0x0002340001197983 */ /* 0x000ea40000300800 */
[----:B------:R-:W-:Y:S01]  /*93ef0*/  LEA R22, P4, R3, R0, 0x1 ;  /* 0x0000000003167211 */ /* 0x000fe200078808ff */
[----:B------:R-:W-:Y:S01]  /*93f00*/  IMAD R20, R29, 0x4, R3 ;  /* 0x000000041d147824 */ /* 0x000fe200078e0203 */
[----:B------:R-:W4:Y:S02]  /*93f10*/  LDCU UR8, c[0x0][0x39c] ;  /* 0x00007380ff0877ac */ /* 0x000f240008000800 */
[----:B------:R-:W-:Y:S01]  /*93f20*/  LEA.HI.X.SX32 R23, R3, R2, 0x1, P4 ;  /* 0x0000000203177211 */ /* 0x000fe200020f0eff */
[----:B------:R-:W-:-:S04]  /*93f30*/  IMAD R3, R29, 0x4, R20 ;  /* 0x000000041d037824 */ /* 0x000fc800078e0214 */
[----:B------:R0:W-:Y:S01]  /*93f40*/  @P5 STG.E.U16 desc[UR12][R22.64], R16 ;  /* 0x0000001016005986 */ /* 0x0001e2000c10150c */
[----:B------:R-:W-:Y:S01]  /*93f50*/  IMAD R4, R29, 0x4, R3 ;  /* 0x000000041d047824 */ /* 0x000fe200078e0203 */
[----:B0-----:R-:W-:-:S04]  /*93f60*/  LEA R22, P5, R20, R0, 0x1 ;  /* 0x0000000014167211 */ /* 0x001fc800078a08ff */
[----:B------:R-:W-:Y:S02]  /*93f70*/  LEA.HI.X.SX32 R23, R20, R2, 0x1, P5 ;  /* 0x0000000214177211 */ /* 0x000fe400028f0eff */
[----:B------:R-:W-:Y:S02]  /*93f80*/  LEA R20, P5, R3, R0, 0x1 ;  /* 0x0000000003147211 */ /* 0x000fe400078a08ff */
[----:B---3--:R-:W-:Y:S01]  /*93f90*/  ISETP.LT.AND P4, PT, R21, UR6, !P0 ;  /* 0x0000000615007c0c */ /* 0x008fe2000c781270 */
[----:B------:R-:W0:Y:S01]  /*93fa0*/  LDCU UR6, c[0x0][0x39c] ;  /* 0x00007380ff0677ac */ /* 0x000e220008000800 */
[----:B------:R3:W-:Y:S01]  /*93fb0*/  @P6 STG.E.U16 desc[UR12][R22.64], R8 ;  /* 0x0000000816006986 */ /* 0x0007e2000c10150c */
[----:B------:R-:W-:Y:S02]  /*93fc0*/  LEA.HI.X.SX32 R21, R3, R2, 0x1, P5 ;  /* 0x0000000203157211 */ /* 0x000fe400028f0eff */
[----:B------:R-:W-:Y:S01]  /*93fd0*/  ISETP.LT.AND P5, PT, R28, UR4, !P0 ;  /* 0x000000041c007c0c */ /* 0x000fe2000c7a1270 */
[----:B------:R-:W2:Y:S01]  /*93fe0*/  LDCU UR4, c[0x0][0x39c] ;  /* 0x00007380ff0477ac */ /* 0x000ea20008000800 */
[----:B------:R-:W4:Y:S01]  /*93ff0*/  LDL.LU R28, [R1+0x23c] ;  /* 0x00023c00011c7983 */ /* 0x000f220000300800 */
[----:B---3--:R-:W-:-:S02]  /*94000*/  LEA R22, P6, R4, R0, 0x1 ;  /* 0x0000000004167211 */ /* 0x008fc400078c08ff */
[----:B------:R-:W-:Y:S02]  /*94010*/  PRMT R8, R8, 0x7632, R8 ;  /* 0x0000763208087816 */ /* 0x000fe40000000008 */
[----:B------:R-:W-:Y:S01]  /*94020*/  LEA.HI.X.SX32 R23, R4, R2, 0x1, P6 ;  /* 0x0000000204177211 */ /* 0x000fe200030f0eff */
[----:B------:R3:W-:Y:S01]  /*94030*/  @P1 STG.E.U16 desc[UR12][R20.64], R12 ;  /* 0x0000000c14001986 */ /* 0x0007e2000c10150c */
[----:B------:R-:W-:Y:S01]  /*94040*/  ISETP.LT.AND P1, PT, R26, UR5, !P0 ;  /* 0x000000051a007c0c */ /* 0x000fe2000c721270 */
[----:B------:R-:W-:Y:S01]  /*94050*/  IMAD R4, R29, 0x4, R4 ;  /* 0x000000041d047824 */ /* 0x000fe200078e0204 */
[----:B------:R-:W-:Y:S01]  /*94060*/  PRMT R16, R16, 0x7632, R16 ;  /* 0x0000763210107816 */ /* 0x000fe20000000010 */
[----:B------:R1:W-:Y:S01]  /*94070*/  @P2 STG.E.U16 desc[UR12][R22.64], R8 ;  /* 0x0000000816002986 */ /* 0x0003e2000c10150c */
[----:B0-----:R-:W-:-:S03]  /*94080*/  ISETP.LT.AND P2, PT, R27, UR6, !P0 ;  /* 0x000000061b007c0c */ /* 0x001fc6000c741270 */
[----:B---3--:R-:W3:Y:S01]  /*94090*/  LDL.LU R12, [R1+0x238] ;  /* 0x00023800010c7983 */ /* 0x008ee20000300800 */
[C---:B------:R-:W-:Y:S01]  /*940a0*/  LEA R20, P6, R4.reuse, R0, 0x1 ;  /* 0x0000000004147211 */ /* 0x040fe200078c08ff */
[C---:B------:R-:W-:Y:S01]  /*940b0*/  IMAD R3, R29.reuse, 0x4, R4 ;  /* 0x000000041d037824 */ /* 0x040fe200078e0204 */
[----:B------:R-:W4:Y:S01]  /*940c0*/  LDCU UR6, c[0x0][0x39c] ;  /* 0x00007380ff0677ac */ /* 0x000f220008000800 */
[----:B------:R-:W3:Y:S01]  /*940d0*/  LDL.LU R26, [R1+0x240] ;  /* 0x00024000011a7983 */ /* 0x000ee20000300800 */
[----:B------:R-:W0:Y:S03]  /*940e0*/  LDCU UR5, c[0x0][0x39c] ;  /* 0x00007380ff0577ac */ /* 0x000e260008000800 */
[----:B------:R-:W5:Y:S01]  /*940f0*/  LDL.LU R27, [R1+0x244] ;  /* 0x00024400011b7983 */ /* 0x000f620000300800 */
[----:B------:R-:W-:Y:S01]  /*94100*/  LEA.HI.X.SX32 R21, R4, R2, 0x1, P6 ;  /* 0x0000000204157211 */ /* 0x000fe200030f0eff */
[----:B------:R-:W-:Y:S01]  /*94110*/  IMAD R4, R29, 0x4, R3 ;  /* 0x000000041d047824 */ /* 0x000fe200078e0203 */
[----:B-1----:R-:W-:-:S03]  /*94120*/  LEA R22, P6, R3, R0, 0x1 ;  /* 0x0000000003167211 */ /* 0x002fc600078c08ff */
[----:B------:R1:W-:Y:S01]  /*94130*/  @P4 STG.E.U16 desc[UR12][R20.64], R16 ;  /* 0x0000001014004986 */ /* 0x0003e2000c10150c */
[----:B------:R-:W-:Y:S01]  /*94140*/  LEA.HI.X.SX32 R23, R3, R2, 0x1, P6 ;  /* 0x0000000203177211 */ /* 0x000fe200030f0eff */
[C---:B------:R-:W-:Y:S01]  /*94150*/  IMAD R3, R29.reuse, 0x4, R4 ;  /* 0x000000041d037824 */ /* 0x040fe200078e0204 */
[C---:B-1----:R-:W-:Y:S01]  /*94160*/  LEA R20, P6, R4.reuse, R0, 0x1 ;  /* 0x0000000004147211 */ /* 0x042fe200078c08ff */
[----:B------:R-:W1:Y:S03]  /*94170*/  LDC R16, c[0x0][0x3b8] ;  /* 0x0000ee00ff107b82 */ /* 0x000e660000000800 */
[----:B------:R-:W-:Y:S01]  /*94180*/  LEA.HI.X.SX32 R21, R4, R2, 0x1, P6 ;  /* 0x0000000204157211 */ /* 0x000fe200030f0eff */
[----:B------:R-:W-:Y:S01]  /*94190*/  IMAD R4, R29, 0x4, R3 ;  /* 0x000000041d047824 */ /* 0x000fe200078e0203 */
[----:B------:R0:W-:Y:S04]  /*941a0*/  @P3 STG.E.U16 desc[UR12][R22.64], R5 ;  /* 0x0000000516003986 */ /* 0x0001e8000c10150c */
[----:B------:R0:W-:Y:S02]  /*941b0*/  @P5 STG.E.U16 desc[UR12][R20.64], R13 ;  /* 0x0000000d14005986 */ /* 0x0001e4000c10150c */
[----:B0-----:R-:W-:-:S02]  /*941c0*/  LEA R22, P3, R3, R0, 0x1 ;  /* 0x0000000003167211 */ /* 0x001fc400078608ff */
[C---:B------:R-:W-:Y:S02]  /*941d0*/  LEA R20, P6, R4.reuse, R0, 0x1 ;  /* 0x0000000004147211 */ /* 0x040fe400078c08ff */
[-C--:B------:R-:W-:Y:S02]  /*941e0*/  LEA.HI.X.SX32 R23, R3, R2.reuse, 0x1, P3 ;  /* 0x0000000203177211 */ /* 0x080fe400018f0eff */
[----:B------:R-:W-:-:S03]  /*941f0*/  LEA.HI.X.SX32 R21, R4, R2, 0x1, P6 ;  /* 0x0000000204157211 */ /* 0x000fc600030f0eff */
[----:B------:R0:W-:Y:S04]  /*94200*/  @P1 STG.E.U16 desc[UR12][R22.64], R9 ;  /* 0x0000000916001986 */ /* 0x0001e8000c10150c */
[----:B------:R0:W-:Y:S01]  /*94210*/  @P2 STG.E.U16 desc[UR12][R20.64], R17 ;  /* 0x0000001114002986 */ /* 0x0001e2000c10150c */
[----:B--2---:R-:W-:Y:S02]  /*94220*/  ISETP.LT.AND P4, PT, R25, UR4, !P0 ;  /* 0x0000000419007c0c */ /* 0x004fe4000c781270 */
[----:B----4-:R-:W-:Y:S01]  /*94230*/  ISETP.LT.AND P3, PT, R28, UR6, !P0 ;  /* 0x000000061c007c0c */ /* 0x010fe2000c761270 */
[----:B------:R-:W2:Y:S01]  /*94240*/  LDL.LU R25, [R1+0x188] ;  /* 0x0001880001197983 */ /* 0x000ea20000300800 */
[----:B------:R-:W-:Y:S01]  /*94250*/  IMAD R4, R29, 0x4, R4 ;  /* 0x000000041d047824 */ /* 0x000fe200078e0204 */
[----:B------:R-:W4:Y:S01]  /*94260*/  LDCU UR4, c[0x0][0x3b8] ;  /* 0x00007700ff0477ac */ /* 0x000f220008000800 */
[----:B0-----:R-:W-:Y:S01]  /*94270*/  PRMT R9, R5, 0x7632, R9 ;  /* 0x0000763205097816 */ /* 0x001fe20000000009 */
[----:B------:R-:W4:Y:S01]  /*94280*/  LDL.LU R28, [R1+0x248] ;  /* 0x00024800011c7983 */ /* 0x000f220000300800 */
[----:B------:R-:W-:Y:S01]  /*94290*/  PRMT R13, R13, 0x7632, R13 ;  /* 0x000076320d0d7816 */ /* 0x000fe2000000000d */
[----:B------:R-:W0:Y:S08]  /*942a0*/  LDC R22, c[0x0][0x3b8] ;  /* 0x0000ee00ff167b82 */ /* 0x000e300000000800 */
[----:B------:R-:W0:Y:S01]  /*942b0*/  LDC R23, c[0x0][0x3b8] ;  /* 0x0000ee00ff177b82 */ /* 0x000e220000000800 */
[----:B---3--:R-:W-:-:S02]  /*942c0*/  ISETP.LT.AND P1, PT, R26, UR7, !P0 ;  /* 0x000000071a007c0c */ /* 0x008fc4000c721270 */
[----:B-----5:R-:W-:Y:S01]  /*942d0*/  ISETP.LT.AND P2, PT, R27, UR8, !P0 ;  /* 0x000000081b007c0c */ /* 0x020fe2000c741270 */
[----:B------:R-:W3:Y:S01]  /*942e0*/  LDL.LU R26, [R1+0x24c] ;  /* 0x00024c00011a7983 */ /* 0x000ee20000300800 */
[C---:B------:R-:W-:Y:S01]  /*942f0*/  IMAD R8, R29.reuse, 0x4, R4 ;  /* 0x000000041d087824 */ /* 0x040fe200078e0204 */
[----:B------:R-:W-:Y:S01]  /*94300*/  LEA R20, P6, R4, R0, 0x1 ;  /* 0x0000000004147211 */ /* 0x000fe200078c08ff */
[----:B------:R-:W5:Y:S01]  /*94310*/  LDCU UR6, c[0x0][0x39c] ;  /* 0x00007380ff0677ac */ /* 0x000f620008000800 */
[----:B------:R-:W3:Y:S01]  /*94320*/  LDL.LU R27, [R1+0x250] ;  /* 0x00025000011b7983 */ /* 0x000ee20000300800 */
[----:B------:R-:W-:Y:S01]  /*94330*/  IMAD R3, R29, 0x4, R8 ;  /* 0x000000041d037824 */ /* 0x000fe200078e0208 */
[----:B------:R-:W-:Y:S01]  /*94340*/  ISETP.LT.AND P5, PT, R12, UR5, !P0 ;  /* 0x000000050c007c0c */ /* 0x000fe2000c7a1270 */
[----:B------:R-:W2:Y:S01]  /*94350*/  LDCU UR5, c[0x0][0x39c] ;  /* 0x00007380ff0577ac */ /* 0x000ea20008000800 */
[----:B------:R-:W3:Y:S01]  /*94360*/  LDL.LU R29, [R1+0x254] ;  /* 0x00025400011d7983 */ /* 0x000ee20000300800 */
[----:B------:R-:W-:-:S02]  /*94370*/  LEA.HI.X.SX32 R21, R4, R2, 0x1, P6 ;  /* 0x0000000204157211 */ /* 0x000fc400030f0eff */
[C---:B------:R-:W-:Y:S01]  /*94380*/  LEA R4, P6, R8.reuse, R0, 0x1 ;  /* 0x0000000008047211 */ /* 0x040fe200078c08ff */
[----:B------:R-:W3:Y:S03]  /*94390*/  LDCU UR8, c[0x0][0x39c] ;  /* 0x00007380ff0877ac */ /* 0x000ee60008000800 */
[----:B------:R-:W-:Y:S01]  /*943a0*/  LEA.HI.X.SX32 R5, R8, R2, 0x1, P6 ;  /* 0x0000000208057211 */ /* 0x000fe200030f0eff */
[----:B------:R1:W-:Y:S01]  /*943b0*/  @P4 STG.E.U16 desc[UR12][R20.64], R9 ;  /* 0x0000000914004986 */ /* 0x0003e2000c10150c */
[----:B------:R-:W-:Y:S01]  /*943c0*/  PRMT R17, R17, 0x7632, R17 ;  /* 0x0000763211117816 */ /* 0x000fe20000000011 */
[----:B------:R-:W0:Y:S02]  /*943d0*/  LDCU UR7, c[0x0][0x39c] ;  /* 0x00007380ff0777ac */ /* 0x000e240008000800 */
[----:B------:R5:W-:Y:S01]  /*943e0*/  @P5 STG.E.U16 desc[UR12][R4.64], R13 ;  /* 0x0000000d04005986 */ /* 0x000be2000c10150c */
[----:B-1----:R-:W1:Y:S01]  /*943f0*/  LDC R20, c[0x0][0x3b8] ;  /* 0x0000ee00ff147b82 */ /* 0x002e620000000800 */
[----:B-----5:R-:W-:-:S02]  /*94400*/  LEA R4, P4, R3, R0, 0x1 ;  /* 0x0000000003047211 */ /* 0x020fc400078808ff */
[----:B------:R-:W-:Y:S02]  /*94410*/  PRMT R13, R9, 0x7632, R13 ;  /* 0x00007632090d7816 */ /* 0x000fe4000000000d */
[----:B------:R-:W-:-:S03]  /*94420*/  LEA.HI.X.SX32 R5, R3, R2, 0x1, P4 ;  /* 0x0000000203057211 */ /* 0x000fc600020f0eff */
[----:B------:R-:W5:Y:S02]  /*94430*/  LDC R21, c[0x0][0x3b8] ;  /* 0x0000ee00ff157b82 */ /* 0x000f640000000800 */
[----:B------:R0:W-:Y:S01]  /*94440*/  @P3 STG.E.U16 desc[UR12][R4.64], R13 ;  /* 0x0000000d04003986 */ /* 0x0001e2000c10150c */
[C---:B--2---:R-:W-:Y:S01]  /*94450*/  ISETP.LT.AND P6, PT, R25.reuse, UR5, !P0 ;  /* 0x0000000519007c0c */ /* 0x044fe2000c7c1270 */
[----:B----4-:R-:W-:Y:S01]  /*94460*/  IMAD R12, R25, UR4, RZ ;  /* 0x00000004190c7c24 */ /* 0x010fe2000f8e02ff */
[----:B------:R-:W2:Y:S01]  /*94470*/  LDCU UR4, c[0x0][0x39c] ;  /* 0x00007380ff0477ac */ /* 0x000ea20008000800 */
[----:B------:R-:W4:Y:S01]  /*94480*/  LDL.LU R25, [R1+0x258] ;  /* 0x0002580001197983 */ /* 0x000f220000300800 */
[----:B------:R-:W-:Y:S01]  /*94490*/  ISETP.LT.AND P5, PT, R28, UR6, !P0 ;  /* 0x000000061c007c0c */ /* 0x000fe2000c7a1270 */
[----:B0-----:R-:W-:Y:S01]  /*944a0*/  IMAD R3, R22, 0x8, R3 ;  /* 0x0000000816037824 */ /* 0x001fe200078e0203 */
[----:B------:R-:W0:Y:S01]  /*944b0*/  LDC R13, c[0x0][0x3b8] ;  /* 0x0000ee00ff0d7b82 */ /* 0x000e220000000800 */
[----:B------:R-:W4:Y:S01]  /*944c0*/  LDL.LU R28, [R1+0x25c] ;  /* 0x00025c00011c7983 */ /* 0x000f220000300800 */
[----:B---3--:R-:W-:Y:S01]  /*944d0*/  ISETP.LT.AND P3, PT, R27, UR8, !P0 ;  /* 0x000000081b007c0c */ /* 0x008fe2000c761270 */
[----:B------:R-:W4:Y:S02]  /*944e0*/  LDCU UR6, c[0x0][0x39c] ;  /* 0x00007380ff0677ac */ /* 0x000f240008000800 */
[----:B------:R-:W3:Y:S01]  /*944f0*/  LDL.LU R27, [R1+0x260] ;  /* 0x00026000011b7983 */ /* 0x000ee20000300800 */
[C---:B------:R-:W-:Y:S01]  /*94500*/  LEA R8, P4, R12.reuse, R0, 0x1 ;  /* 0x000000000c087211 */ /* 0x040fe200078808ff */
[----:B------:R-:W0:Y:S03]  /*94510*/  LDCU UR5, c[0x0][0x39c] ;  /* 0x00007380ff0577ac */ /* 0x000e260008000800 */
[----:B------:R-:W-:-:S05]  /*94520*/  LEA.HI.X.SX32 R9, R12, R2, 0x1, P4 ;  /* 0x000000020c097211 */ /* 0x000fca00020f0eff */
[----:B------:R0:W-:Y:S01]  /*94530*/  @P6 STG.E.U16 desc[UR12][R8.64], R17 ;  /* 0x0000001108006986 */ /* 0x0001e2000c10150c */
[----:B------:R-:W-:-:S04]  /*94540*/  LEA R4, P6, R3, R0, 0x1 ;  /* 0x0000000003047211 */ /* 0x000fc800078c08ff */
[----:B------:R-:W-:-:S05]  /*94550*/  LEA.HI.X.SX32 R5, R3, R2, 0x1, P6 ;  /* 0x0000000203057211 */ /* 0x000fca00030f0eff */
[----:B------:R5:W-:Y:S01]  /*94560*/  @P1 STG.E.U16 desc[UR12][R4.64], R6 ;  /* 0x0000000604001986 */ /* 0x000be2000c10150c */
[----:B--2---:R-:W-:Y:S01]  /*94570*/  ISETP.LT.AND P1, PT, R29, UR4, !P0 ;  /* 0x000000041d007c0c */ /* 0x004fe2000c721270 */
[----:B0-----:R-:W-:Y:S01]  /*94580*/  IMAD R9, R16, 0x4, R3 ;  /* 0x0000000410097824 */ /* 0x001fe200078e0203 */
[----:B------:R-:W3:Y:S01]  /*94590*/  LDCU UR4, c[0x0][0x39c] ;  /* 0x00007380ff0477ac */ /* 0x000ee20008000800 */
[----:B------:R-:W2:Y:S01]  /*945a0*/  LDL.LU R29, [R1+0x264] ;  /* 0x00026400011d7983 */ /* 0x000ea20000300800 */
[----:B------:R-:W-:Y:S01]  /*945b0*/  ISETP.LT.AND P4, PT, R26, UR7, !P0 ;  /* 0x000000071a007c0c */ /* 0x000fe2000c781270 */
[----:B-1----:R-:W-:Y:S01]  /*945c0*/  IMAD R3, R20, 0x4, R9 ;  /* 0x0000000414037824 */ /* 0x002fe200078e0209 */
[----:B------:R-:W-:Y:S01]  /*945d0*/  LEA R8, P6, R9, R0, 0x1 ;  /* 0x0000000009087211 */ /* 0x000fe200078c08ff */
[----:B------:R-:W2:Y:S01]  /*945e0*/  LDL.LU R26, [R1+0x268] ;  /* 0x00026800011a7983 */ /* 0x000ea20000300800 */
[----:B------:R-:W0:Y:S01]  /*945f0*/  LDC R16, c[0x0][0x3b8] ;  /* 0x0000ee00ff107b82 */ /* 0x000e220000000800 */
[----:B-----5:R-:W-:Y:S01]  /*94600*/  IMAD R12, R21, 0x4, R3 ;  /* 0x00000004150c7824 */ /* 0x020fe200078e0203 */
[----:B------:R-:W-:Y:S01]  /*94610*/  LEA.HI.X.SX32 R9, R9, R2, 0x1, P6 ;  /* 0x0000000209097211 */ /* 0x000fe200030f0eff */
[----:B------:R-:W1:Y:S01]  /*94620*/  LDCU UR7, c[0x0][0x39c] ;  /* 0x00007380ff0777ac */ /* 0x000e620008000800 */
[----:B------:R-:W-:-:S03]  /*94630*/  LEA R4, P6, R3, R0, 0x1 ;  /* 0x0000000003047211 */ /* 0x000fc600078c08ff */
[----:B------:R5:W-:Y:S01]  /*94640*/  @P2 STG.E.U16 desc[UR12][R8.64], R14 ;  /* 0x0000000e08002986 */ /* 0x000be2000c10150c */
[----:B------:R-:W-:Y:S01]  /*94650*/  LEA.HI.X.SX32 R5, R3, R2, 0x1, P6 ;  /* 0x0000000203057211 */ /* 0x000fe200030f0eff */
[----:B------:R-:W0:Y:S01]  /*94660*/  LDC R17, c[0x0][0x3b8] ;  /* 0x0000ee00ff117b82 */ /* 0x000e220000000800 */
[----:B-----5:R-:W-:-:S04]  /*94670*/  LEA R8, P6, R12, R0, 0x1 ;  /* 0x000000000c087211 */ /* 0x020fc800078c08ff */
[----:B------:R-:W-:Y:S01]  /*94680*/  LEA.HI.X.SX32 R9, R12, R2, 0x1, P6 ;  /* 0x000000020c097211 */ /* 0x000fe200030f0eff */
[----:B------:R-:W-:Y:S04]  /*94690*/  @P5 STG.E.U16 desc[UR12][R4.64], R10 ;  /* 0x0000000a04005986 */ /* 0x000fe8000c10150c */
[----:B------:R0:W-:Y:S01]  /*946a0*/  @P4 STG.E.U16 desc[UR12][R8.64], R18 ;  /* 0x0000001208004986 */ /* 0x0001e2000c10150c */
[----:B----4-:R-:W-:Y:S02]  /*946b0*/  ISETP.LT.AND P5, PT, R28, UR6, !P0 ;  /* 0x000000061c007c0c */ /* 0x010fe4000c7a1270 */
[----:B------:R-:W-:Y:S01]  /*946c0*/  ISETP.LT.AND P2, PT, R25, UR5, !P0 ;  /* 0x0000000519007c0c */ /* 0x000fe2000c741270 */
[----:B------:R-:W4:Y:S01]  /*946d0*/  LDL.LU R28, [R1+0x26c] ;  /* 0x00026c00011c7983 */ /* 0x000f220000300800 */
[----:B------:R-:W2:Y:S01]  /*946e0*/  LDCU UR5, c[0x0][0x39c] ;  /* 0x00007380ff0577ac */ /* 0x000ea20008000800 */
[----:B------:R-:W-:Y:S01]  /*946f0*/  IMAD R3, R13, 0x4, R12 ;  /* 0x000000040d037824 */ /* 0x000fe200078e020c */
[----:B------:R-:W-:Y:S01]  /*94700*/  PRMT R6, R6, 0x7632, R6 ;  /* 0x0000763206067816 */ /* 0x000fe20000000006 */
[----:B------:R-:W5:Y:S01]  /*94710*/  LDC R12, c[0x0][0x3b8] ;  /* 0x0000ee00ff0c7b82 */ /* 0x000f620000000800 */
[----:B------:R-:W0:Y:S01]  /*94720*/  LDCU UR6, c[0x0][0x39c] ;  /* 0x00007380ff0677ac */ /* 0x000e220008000800 */
[----:B---3--:R-:W-:Y:S01]  /*94730*/  ISETP.LT.AND P4, PT, R27, UR4, !P0 ;  /* 0x000000041b007c0c */ /* 0x008fe2000c781270 */
[----:B0-----:R-:W-:Y:S01]  /*94740*/  IMAD R9, R16, 0x4, R3 ;  /* 0x0000000410097824 */ /* 0x001fe200078e0203 */
[----:B------:R-:W3:Y:S01]  /*94750*/  LDL.LU R27, [R1+0x270] ;  /* 0x00027000011b7983 */ /* 0x000ee20000300800 */
[C---:B------:R-:W-:Y:S01]  /*94760*/  LEA R4, P6, R3.reuse, R0, 0x1 ;  /* 0x0000000003047211 */ /* 0x040fe200078c08ff */
[----:B------:R-:W4:Y:S01]  /*94770*/  LDCU UR4, c[0x0][0x39c] ;  /* 0x00007380ff0477ac */ /* 0x000f220008000800 */
[----:B------:R-:W-:Y:S01]  /*94780*/  PRMT R14, R14, 0x7632, R14 ;  /* 0x000076320e0e7816 */ /* 0x000fe2000000000e */
[----:B------:R-:W0:Y:S01]  /*94790*/  LDC R13, c[0x0][0x3b8] ;  /* 0x0000ee00ff0d7b82 */ /* 0x000e220000000800 */
[----:B------:R-:W-:-:S05]  /*947a0*/  LEA.HI.X.SX32 R5, R3, R2, 0x1, P6 ;  /* 0x0000000203057211 */ /* 0x000fca00030f0eff */
[----:B------:R1:W-:Y:S01]  /*947b0*/  @P3 STG.E.U16 desc[UR12][R4.64], R6 ;  /* 0x0000000604003986 */ /* 0x0003e2000c10150c */
[----:B------:R-:W-:Y:S01]  /*947c0*/  LEA R8, P6, R9, R0, 0x1 ;  /* 0x0000000009087211 */ /* 0x000fe200078c08ff */
[----:B------:R-:W-:Y:S01]  /*947d0*/  IMAD R3, R17, 0x4, R9 ;  /* 0x0000000411037824 */ /* 0x000fe200078e0209 */
[----:B------:R-:W-:Y:S01]  /*947e0*/  PRMT R10, R10, 0x7632, R10 ;  /* 0x000076320a0a7816 */ /* 0x000fe2000000000a */
[----:B------:R-:W0:Y:S01]  /*947f0*/  LDC R16, c[0x0][0x3b8] ;  /* 0x0000ee00ff107b82 */ /* 0x000e220000000800 */
[----:B--2---:R-:W-:Y:S01]  /*94800*/  ISETP.LT.AND P3, PT, R29, UR5, !P0 ;  /* 0x000000051d007c0c */ /* 0x004fe2000c761270 */
[----:B------:R-:W3:Y:S01]  /*94810*/  LDCU UR5, c[0x0][0x39c] ;  /* 0x00007380ff0577ac */ /* 0x000ee20008000800 */
[----:B------:R-:W2:Y:S01]  /*94820*/  LDL.LU R29, [R1+0x274] ;  /* 0x00027400011d7983 */ /* 0x000ea20000300800 */
[----:B------:R-:W-:Y:S02]  /*94830*/  LEA.HI.X.SX32 R9, R9, R2, 0x1, P6 ;  /* 0x0000000209097211 */ /* 0x000fe400030f0eff */
[C---:B-1----:R-:W-:Y:S01]  /*94840*/  LEA R4, P6, R3.reuse, R0, 0x1 ;  /* 0x0000000003047211 */ /* 0x042fe200078c08ff */
[----:B------:R-:W2:Y:S03]  /*94850*/  LDL.LU R20, [R1+0x278] ;  /* 0x0002780001147983 */ /* 0x000ea60000300800 */
[----:B------:R-:W-:Y:S01]  /*94860*/  LEA.HI.X.SX32 R5, R3, R2, 0x1, P6 ;  /* 0x0000000203057211 */ /* 0x000fe200030f0eff */
[----:B------:R-:W2:Y:S01]  /*94870*/  LDL.LU R22, [R1+0x27c] ;  /* 0x00027c0001167983 */ /* 0x000ea20000300800 */
[----:B-----5:R-:W-:Y:S01]  /*94880*/  IMAD R3, R12, 0x4, R3 ;  /* 0x000000040c037824 */ /* 0x020fe200078e0203 */
[----:B------:R-:W-:Y:S01]  /*94890*/  PRMT R18, R18, 0x7632, R18 ;  /* 0x0000763212127816 */ /* 0x000fe20000000012 */
[----:B------:R-:W1:Y:S01]  /*948a0*/  LDC R12, c[0x0][0x3b8] ;  /* 0x0000ee00ff0c7b82 */ /* 0x000e620000000800 */
[----:B------:R-:W-:Y:S01]  /*948b0*/  @P1 STG.E.U16 desc[UR12][R8.64], R14 ;  /* 0x0000000e08001986 */ /* 0x000fe2000c10150c */
[----:B------:R-:W-:Y:S01]  /*948c0*/  ISETP.LT.AND P1, PT, R26, UR6, !P0 ;  /* 0x000000061a007c0c */ /* 0x000fe2000c721270 */
[----:B------:R-:W2:Y:S02]  /*948d0*/  LDCU UR6, c[0x0][0x39c] ;  /* 0x00007380ff0677ac */ /* 0x000ea40008000800 */
[----:B------:R-:W5:Y:S04]  /*948e0*/  LDL.LU R26, [R1+0x280] ;  /* 0x00028000011a7983 */ /* 0x000f680000300800 */
[----:B------:R0:W-:Y:S02]  /*948f0*/  @P2 STG.E.U16 desc[UR12][R4.64], R10 ;  /* 0x0000000a04002986 */ /* 0x0001e4000c10150c */
[C---:B0-----:R-:W-:Y:S01]  /*94900*/  LEA R4, P6, R3.reuse, R0, 0x1 ;  /* 0x0000000003047211 */ /* 0x041fe200078c08ff */
[----:B------:R-:W0:Y:S03]  /*94910*/  LDC R10, c[0x0][0x3b8] ;  /* 0x0000ee00ff0a7b82 */ /* 0x000e260000000800 */
[----:B------:R-:W-:-:S05]  /*94920*/  LEA.HI.X.SX32 R5, R3, R2, 0x1, P6 ;  /* 0x0000000203057211 */ /* 0x000fca00030f0eff */
[----:B------:R0:W-:Y:S01]  /*94930*/  @P5 STG.E.U16 desc[UR12][R4.64], R18 ;  /* 0x0000001204005986 */ /* 0x0001e2000c10150c */
[----:B----4-:R-:W-:Y:S01]  /*94940*/  ISETP.LT.AND P2, PT, R28, UR4, !P0 ;  /* 0x000000041c007c0c */ /* 0x010fe2000c741270 */
[----:B------:R-:W-:Y:S02]  /*94950*/  IMAD R6, R13, 0x4, R3 ;  /* 0x000000040d067824 */ /* 0x000fe400078e0203 */
[----:B------:R-:W4:Y:S01]  /*94960*/  LDL.LU R28, [R1+0x284] ;  /* 0x00028400011c7983 */ /* 0x000f220000300800 */
[----:B------:R-:W1:Y:S01]  /*94970*/  LDC R13, c[0x0][0x3b8] ;  /* 0x0000ee00ff0d7b82 */ /* 0x000e620000000800 */
[----:B------:R-:W0:Y:S01]  /*94980*/  LDCU UR4, c[0x0][0x39c] ;  /* 0x00007380ff0477ac */ /* 0x000e220008000800 */
[----:B---3--:R-:W-:Y:S01]  /*94990*/  ISETP.LT.AND P5, PT, R27, UR5, !P0 ;  /* 0x000000051b007c0c */ /* 0x008fe2000c7a1270 */
[----:B------:R-:W3:Y:S01]  /*949a0*/  LDCU UR5, c[0x0][0x39c] ;  /* 0x00007380ff0577ac */ /* 0x000ee20008000800 */
[----:B------:R-:W4:Y:S04]  /*949b0*/  LDL.LU R27, [R1+0x110] ;  /* 0x00011000011b7983 */ /* 0x000f280000300800 */
[----:B------:R-:W4:Y:S01]  /*949c0*/  LDL.LU R25, [R1+0x198] ;  /* 0x0001980001197983 */ /* 0x000f220000300800 */
[----:B------:R-:W-:-:S04]  /*949d0*/  LEA R8, P6, R6, R0, 0x1 ;  /* 0x0000000006087211 */ /* 0x000fc800078c08ff */
[----:B------:R-:W-:Y:S01]  /*949e0*/  LEA.HI.X.SX32 R9, R6, R2, 0x1, P6 ;  /* 0x0000000206097211 */ /* 0x000fe200030f0eff */
[----:B------:R-:W-:-:S04]  /*949f0*/  IMAD R6, R16, 0x4, R6 ;  /* 0x0000000410067824 */ /* 0x000fc800078e0206 */
[----:B------:R1:W-:Y:S01]  /*94a00*/  @P4 STG.E.U16 desc[UR12][R8.64], R7 ;  /* 0x0000000708004986 */ /* 0x0003e2000c10150c */
[----:B0-----:R-:W-:-:S04]  /*94a10*/  LEA R4, P4, R6, R0, 0x1 ;  /* 0x0000000006047211 */ /* 0x001fc800078808ff */
[----:B------:R-:W-:Y:S02]  /*94a20*/  LEA.HI.X.SX32 R5, R6, R2, 0x1, P4 ;  /* 0x0000000206057211 */ /* 0x000fe400020f0eff */
[----:B--2---:R-:W-:Y:S01]  /*94a30*/  ISETP.LT.AND P6, PT, R29, UR6, !P0 ;  /* 0x000000061d007c0c */ /* 0x004fe2000c7c1270 */
[----:B------:R-:W5:Y:S01]  /*94a40*/  LDCU UR6, c[0x0][0x39c] ;  /* 0x00007380ff0677ac */ /* 0x000f620008000800 */
[----:B-1----:R-:W-:Y:S01]  /*94a50*/  IMAD R9, R12, 0x4, R6 ;  /* 0x000000040c097824 */ /* 0x002fe200078e0206 */
[----:B------:R0:W-:Y:S03]  /*94a60*/  @P3 STG.E.U16 desc[UR12][R4.64], R15 ;  /* 0x0000000f04003986 */ /* 0x0001e6000c10150c */
[----:B------:R-:W-:Y:S01]  /*94a70*/  IMAD R3, R10, 0x4, R9 ;  /* 0x000000040a037824 */ /* 0x000fe200078e0209 */
[C---:B------:R-:W-:Y:S01]  /*94a80*/  LEA R8, P4, R9.reuse, R0, 0x1 ;  /* 0x0000000009087211 */ /* 0x040fe200078808ff */
[----:B------:R-:W1:Y:S01]  /*94a90*/  LDC R10, c[0x0][0x3b8] ;  /* 0x0000ee00ff0a7b82 */ /* 0x000e620000000800 */
[----:B------:R-:W2:Y:S02]  /*94aa0*/  LDL.LU R29, [R1+0x100] ;  /* 0x00010000011d7983 */ /* 0x000ea40000300800 */
[----:B------:R-:W-:Y:S01]  /*94ab0*/  LEA.HI.X.SX32 R9, R9, R2, 0x1, P4 ;  /* 0x0000000209097211 */ /* 0x000fe200020f0eff */
[----:B------:R-:W-:Y:S01]  /*94ac0*/  IMAD R6, R13, 0x4, R3 ;  /* 0x000000040d067824 */ /* 0x000fe200078e0203 */
[----:B0-----:R-:W-:-:S03]  /*94ad0*/  LEA R4, P4, R3, R0, 0x1 ;  /* 0x0000000003047211 */ /* 0x001fc600078808ff */
[----:B------:R0:W-:Y:S01]  /*94ae0*/  @P1 STG.E.U16 desc[UR12][R8.64], R11 ;  /* 0x0000000b08001986 */ /* 0x0001e2000c10150c */
[----:B------:R-:W-:Y:S02]  /*94af0*/  LEA.HI.X.SX32 R5, R3, R2, 0x1, P4 ;  /* 0x0000000203057211 */ /* 0x000fe400020f0eff */
[----:B---3--:R-:W-:Y:S01]  /*94b00*/  ISETP.LT.AND P1, PT, R22, UR5, !P0 ;  /* 0x0000000516007c0c */ /* 0x008fe2000c721270 */
[----:B------:R-:W3:Y:S01]  /*94b10*/  LDCU UR5, c[0x0][0x39c] ;  /* 0x00007380ff0577ac */ /* 0x000ee20008000800 */
[----:B------:R-:W-:Y:S01]  /*94b20*/  ISETP.LT.AND P3, PT, R20, UR4, !P0 ;  /* 0x0000000414007c0c */ /* 0x000fe2000c761270 */
[----:B------:R-:W-:Y:S01]  /*94b30*/  @P2 STG.E.U16 desc[UR12][R4.64], R19 ;  /* 0x0000001304002986 */ /* 0x000fe2000c10150c */
[----:B-----5:R-:W-:Y:S01]  /*94b40*/  ISETP.LT.AND P2, PT, R26, UR6, !P0 ;  /* 0x000000061a007c0c */ /* 0x020fe2000c741270 */
[----:B------:R-:W5:Y:S01]  /*94b50*/  LDCU UR4, c[0x0][0x3b8] ;  /* 0x00007700ff0477ac */ /* 0x000f620008000800 */
[----:B------:R-:W-:Y:S01]  /*94b60*/  PRMT R3, R7, 0x7632, R3 ;  /* 0x0000763207037816 */ /* 0x000fe20000000003 */
[----:B------:R-:W3:Y:S01]  /*94b70*/  LDC R26, c[0x0][0x3b8] ;  /* 0x0000ee00ff1a7b82 */ /* 0x000ee20000000800 */
[C---:B0-----:R-:W-:Y:S01]  /*94b80*/  LEA R8, P4, R6.reuse, R0, 0x1 ;  /* 0x0000000006087211 */ /* 0x041fe200078808ff */
[----:B------:R-:W-:Y:S01]  /*94b90*/  IMAD R23, R23, 0x4, R6 ;  /* 0x0000000417177824 */ /* 0x000fe200078e0206 */
[----:B------:R-:W-:Y:S01]  /*94ba0*/  PRMT R15, R15, 0x7632, R15 ;  /* 0x000076320f0f7816 */ /* 0x000fe2000000000f */
[----:B------:R-:W0:Y:S01]  /*94bb0*/  LDCU UR6, c[0x0][0x39c] ;  /* 0x00007380ff0677ac */ /* 0x000e220008000800 */
[----:B------:R-:W-:-:S05]  /*94bc0*/  LEA.HI.X.SX32 R9, R6, R2, 0x1, P4 ;  /* 0x0000000206097211 */ /* 0x000fca00020f0eff */
[----:B------:R0:W-:Y:S01]  /*94bd0*/  @P5 STG.E.U16 desc[UR12][R8.64], R3 ;  /* 0x0000000308005986 */ /* 0x0001e2000c10150c */
[----:B------:R-:W-:-:S04]  /*94be0*/  LEA R12, P5, R23, R0, 0x1 ;  /* 0x00000000170c7211 */ /* 0x000fc800078a08ff */
[----:B------:R-:W-:Y:S01]  /*94bf0*/  LEA.HI.X.SX32 R13, R23, R2, 0x1, P5 ;  /* 0x00000002170d7211 */ /* 0x000fe200028f0eff */
[----:B-1----:R-:W-:-:S04]  /*94c00*/  IMAD R23, R10, 0x4, R23 ;  /* 0x000000040a177824 */ /* 0x002fc800078e0217 */
[----:B------:R-:W-:Y:S01]  /*94c10*/  @P6 STG.E.U16 desc[UR12][R12.64], R15 ;  /* 0x0000000f0c006986 */ /* 0x000fe2000c10150c */
[----:B------:R-:W-:Y:S02]  /*94c20*/  LEA R20, P6, R23, R0, 0x1 ;  /* 0x0000000017147211 */ /* 0x000fe400078c08ff */
[----:B0-----:R-:W-:Y:S02]  /*94c30*/  PRMT R3, R11, 0x7632, R3 ;  /* 0x000076320b037816 */ /* 0x001fe40000000003 */
[----:B------:R-:W-:Y:S01]  /*94c40*/  LEA.HI.X.SX32 R21, R23, R2, 0x1, P6 ;  /* 0x0000000217157211 */ /* 0x000fe200030f0eff */
[----:B---3--:R-:W-:Y:S01]  /*94c50*/  IMAD R26, R26, 0x8, R23 ;  /* 0x000000081a1a7824 */ /* 0x008fe200078e0217 */
[----:B------:R-:W-:-:S03]  /*94c60*/  PRMT R24, R19, 0x7632, R24 ;  /* 0x0000763213187816 */ /* 0x000fc60000000018 */
[----:B------:R-:W-:Y:S01]  /*94c70*/  @P3 STG.E.U16 desc[UR12][R20.64], R3 ;  /* 0x0000000314003986 */ /* 0x000fe2000c10150c */
[----:B----4-:R-:W-:Y:S01]  /*94c80*/  ISETP.LT.AND P4, PT, R28, UR7, !P0 ;  /* 0x000000071c007c0c */ /* 0x010fe2000c781270 */
[----:B------:R-:W0:Y:S01]  /*94c90*/  LDCU UR7, c[0x0][0x39c] ;  /* 0x00007380ff0777ac */ /* 0x000e220008000800 */
[----:B------:R-:W1:Y:S01]  /*94ca0*/  LDC R28, c[0x0][0x3b8] ;  /* 0x0000ee00ff1c7b82 */ /* 0x000e620000000800 */
[----:B------:R-:W3:Y:S01]  /*94cb0*/  LDS.128 R4, [R27] ;  /* 0x000000001b047984 */ /* 0x000ee20000000c00 */
[C---:B------:R-:W-:Y:S01]  /*94cc0*/  ISETP.LT.AND P5, PT, R25.reuse, UR5, !P0 ;  /* 0x0000000519007c0c */ /* 0x040fe2000c7a1270 */
[----:B-----5:R-:W-:Y:S02]  /*94cd0*/  IMAD R25, R25, UR4, RZ ;  /* 0x0000000419197c24 */ /* 0x020fe4000f8e02ff */
[----:B------:R4:W-:Y:S01]  /*94ce0*/  LDS.128 R12, [R27+0x200] ;  /* 0x000200001b0c7984 */ /* 0x0009e20000000c00 */
[----:B------:R-:W5:Y:S02]  /*94cf0*/  LDCU UR4, c[0x0][0x39c] ;  /* 0x00007380ff0477ac */ /* 0x000f640008000800 */
[C---:B------:R-:W-:Y:S01]  /*94d00*/  LEA R22, P6, R25.reuse, R0, 0x1 ;  /* 0x0000000019167211 */ /* 0x040fe200078c08ff */
[----:B--2---:R-:W2:Y:S03]  /*94d10*/  LDS.128 R8, [R29] ;  /* 0x000000001d087984 */ /* 0x004ea60000000c00 */
[----:B------:R-:W-:Y:S01]  /*94d20*/  LEA.HI.X.SX32 R23, R25, R2, 0x1, P6 ;  /* 0x0000000219177211 */ /* 0x000fe200030f0eff */
[----:B----4-:R-:W4:Y:S01]  /*94d30*/  LDC R27, c[0x0][0x3b8] ;  /* 0x0000ee00ff1b7b82 */ /* 0x010f220000000800 */
[----:B------:R0:W2:Y:S01]  /*94d40*/  LDS.128 R16, [R29+0x200] ;  /* 0x000200001d107984 */ /* 0x0000a20000000c00 */
[----:B-1----:R-:W-:Y:S01]  /*94d50*/  IMAD R3, R28, 0x4, R26 ;  /* 0x000000041c037824 */ /* 0x002fe200078e021a */
[----:B------:R-:W1:Y:S02]  /*94d60*/  LDCU UR5, c[0x0][0x39c] ;  /* 0x00007380ff0577ac */ /* 0x000e640008000800 */
[----:B------:R-:W2:Y:S04]  /*94d70*/  LDL.LU R25, [R1+0x298] ;  /* 0x0002980001197983 */ /* 0x000ea80000300800 */
[----:B------:R-:W2:Y:S01]  /*94d80*/  LDL.LU R21, [R1+0x288] ;  /* 0x0002880001157983 */ /* 0x000ea20000300800 */
[----:B0-----:R-:W0:Y:S03]  /*94d90*/  LDC R29, c[0x0][0x3b8] ;  /* 0x0000ee00ff1d7b82 */ /* 0x001e260000000800 */
[----:B------:R1:W-:Y:S04]  /*94da0*/  @P5 STG.E.U16 desc[UR12][R22.64], R24 ;  /* 0x0000001816005986 */ /* 0x0003e8000c10150c */
[----:B-1----:R-:W5:Y:S01]  /*94db0*/  LDL.LU R23, [R1+0x28c] ;  /* 0x00028c0001177983 */ /* 0x002f620000300800 */
[C---:B------:R-:W-:Y:S01]  /*94dc0*/  LEA R20, P6, R26.reuse, R0, 0x1 ;  /* 0x000000001a147211 */ /* 0x040fe200078c08ff */
[----:B------:R-:W1:Y:S02]  /*94dd0*/  LDC R24, c[0x0][0x3b8] ;  /* 0x0000ee00ff187b82 */ /* 0x000e640000000800 */
[----:B------:R-:W4:Y:S01]  /*94de0*/  LDL.LU R28, [R1+0x290] ;  /* 0x00029000011c7983 */ /* 0x000f220000300800 */
[----:B--2---:R-:W-:Y:S01]  /*94df0*/  ISETP.LT.AND P3, PT, R21, UR6, !P0 ;  /* 0x0000000615007c0c */ /* 0x004fe2000c761270 */
[----:B------:R-:W2:Y:S01]  /*94e00*/  LDCU UR6, c[0x0][0x39c] ;  /* 0x00007380ff0677ac */ /* 0x000ea20008000800 */
[----:B------:R-:W-:-:S02]  /*94e10*/  LEA.HI.X.SX32 R21, R26, R2, 0x1, P6 ;  /* 0x000000021a157211 */ /* 0x000fc400030f0eff */
[----:B------:R-:W-:Y:S01]  /*94e20*/  LEA R22, P6, R3, R0, 0x1 ;  /* 0x0000000003167211 */ /* 0x000fe200078c08ff */
[----:B------:R-:W1:Y:S02]  /*94e30*/  LDC R26, c[0x0][0x3b8] ;  /* 0x0000ee00ff1a7b82 */ /* 0x000e640000000800 */
[----:B---3--:R4:W-:Y:S01]  /*94e40*/  @P1 STG.E.U16 desc[UR12][R20.64], R4 ;  /* 0x0000000414001986 */ /* 0x0089e2000c10150c */
[----:B-----5:R-:W-:Y:S01]  /*94e50*/  ISETP.LT.AND P5, PT, R23, UR4, !P0 ;  /* 0x0000000417007c0c */ /* 0x020fe2000c7a1270 */
[----:B------:R-:W3:Y:S01]  /*94e60*/  LDCU UR4, c[0x0][0x39c] ;  /* 0x00007380ff0477ac */ /* 0x000ee20008000800 */
[----:B------:R-:W-:Y:S01]  /*94e70*/  LEA.HI.X.SX32 R23, R3, R2, 0x1, P6 ;  /* 0x0000000203177211 */ /* 0x000fe200030f0eff */
[----:B----4-:R-:W-:Y:S02]  /*94e80*/  IMAD R21, R27, 0x4, R3 ;  /* 0x000000041b157824 */ /* 0x010fe400078e0203 */
[----:B------:R-:W4:Y:S02]  /*94e90*/  LDL.LU R27, [R1+0x29c] ;  /* 0x00029c00011b7983 */ /* 0x000f240000300800 */
[----:B0-----:R-:W-:-:S02]  /*94ea0*/  IMAD R3, R29, 0x4, R21 ;  /* 0x000000041d037824 */ /* 0x001fc400078e0215 */
[----:B------:R-:W5:Y:S04]  /*94eb0*/  LDL.LU R29, [R1+0x2a4] ;  /* 0x0002a400011d7983 */ /* 0x000f680000300800 */
[----:B------:R0:W-:Y:S04]  /*94ec0*/  @P2 STG.E.U16 desc[UR12][R22.64], R8 ;  /* 0x0000000816002986 */ /* 0x0001e8000c10150c */
[----:B0-----:R-:W2:Y:S01]  /*94ed0*/  LDL.LU R23, [R1+0x294] ;  /* 0x0002940001177983 */ /* 0x001ea20000300800 */
[----:B------:R-:W-:-:S04]  /*94ee0*/  LEA R20, P6, R21, R0, 0x1 ;  /* 0x0000000015147211 */ /* 0x000fc800078c08ff */
[----:B------:R-:W-:Y:S02]  /*94ef0*/  LEA.HI.X.SX32 R21, R21, R2, 0x1, P6 ;  /* 0x0000000215157211 */ /* 0x000fe400030f0eff */
[----:B------:R-:W-:-:S03]  /*94f00*/  LEA R22, P6, R3, R0, 0x1 ;  /* 0x0000000003167211 */ /* 0x000fc600078c08ff */
[----:B------:R0:W-:Y:S01]  /*94f10*/  @P4 STG.E.U16 desc[UR12][R20.64], R12 ;  /* 0x0000000c14004986 */ /* 0x0001e2000c10150c */
[----:B------:R-:W-:Y:S01]  /*94f20*/  ISETP.LT.AND P1, PT, R28, UR5, !P0 ;  /* 0x000000051c007c0c */ /* 0x000fe2000c721270 */
[----:B------:R-:W4:Y:S01]  /*94f30*/  LDCU UR5, c[0x0][0x39c] ;  /* 0x00007380ff0577ac */ /* 0x000f220008000800 */
[----:B------:R-:W0:Y:S01]  /*94f40*/  LDC R28, c[0x0][0x3b8] ;  /* 0x0000ee00ff1c7b82 */ /* 0x000e220000000800 */
[----:B------:R-:W-:Y:S02]  /*94f50*/  PRMT R4, R4, 0x7632, R4 ;  /* 0x0000763204047816 */ /* 0x000fe40000000004 */
[----:B------:R-:W-:Y:S02]  /*94f60*/  PRMT R8, R8, 0x7632, R8 ;  /* 0x0000763208087816 */ /* 0x000fe40000000008 */
[----:B--2---:R-:W-:Y:S01]  /*94f70*/  ISETP.LT.AND P2, PT, R23, UR6, !P0 ;  /* 0x0000000617007c0c */ /* 0x004fe2000c741270 */
[----:B------:R-:W5:Y:S01]  /*94f80*/  LDCU UR6, c[0x0][0x39c] ;  /* 0x00007380ff0677ac */ /* 0x000f620008000800 */
[----:B------:R-:W-:Y:S01]  /*94f90*/  LEA.HI.X.SX32 R23, R3, R2, 0x1, P6 ;  /* 0x0000000203177211 */ /* 0x000fe200030f0eff */
[----:B-1----:R-:W-:-:S04]  /*94fa0*/  IMAD R3, R24, 0x4, R3 ;  /* 0x0000000418037824 */ /* 0x002fc800078e0203 */
[----:B------:R-:W-:Y:S02]  /*94fb0*/  IMAD R24, R26, 0x4, R3 ;  /* 0x000000041a187824 */ /* 0x000fe400078e0203 */
[----:B------:R-:W2:Y:S01]  /*94fc0*/  LDL.LU R26, [R1+0x2a0] ;  /* 0x0002a000011a7983 */ /* 0x000ea20000300800 */
[----:B0-----:R-:W-:-:S04]  /*94fd0*/  LEA R20, P6, R3, R0, 0x1 ;  /* 0x0000000003147211 */ /* 0x001fc800078c08ff */
[----:B------:R-:W-:Y:S01]  /*94fe0*/  LEA.HI.X.SX32 R21, R3, R2, 0x1, P6 ;  /* 0x0000000203157211 */ /* 0x000fe200030f0eff */
[----:B------:R-:W-:Y:S01]  /*94ff0*/  @P3 STG.E.U16 desc[UR12][R22.64], R16 ;  /* 0x0000001016003986 */ /* 0x000fe2000c10150c */
[----:B---3--:R-:W-:Y:S01]  /*95000*/  ISETP.LT.AND P4, PT, R25, UR4, !P0 ;  /* 0x0000000419007c0c */ /* 0x008fe2000c781270 */
[----:B------:R-:W2:Y:S01]  /*95010*/  LDCU UR4, c[0x0][0x39c] ;  /* 0x00007380ff0477ac */ /* 0x000ea20008000800 */
[----:B------:R-:W0:Y:S01]  /*95020*/  LDC R25, c[0x0][0x3b8] ;  /* 0x0000ee00ff197b82 */ /* 0x000e220000000800 */
[----:B------:R1:W-:Y:S07]  /*95030*/  @P5 STG.E.U16 desc[UR12][R20.64], R4 ;  /* 0x0000000414005986 */ /* 0x0003ee000c10150c */
[----:B------:R-:W3:Y:S01]  /*95040*/  LDC R3, c[0x0][0x3b8] ;  /* 0x0000ee00ff037b82 */ /* 0x000ee20000000800 */
[----:B-1----:R-:W3:Y:S01]  /*95050*/  LDL.LU R4, [R1+0x2a8] ;  /* 0x0002a80001047983 */ /* 0x002ee20000300800 */
[----:B------:R-:W-:-:S04]  /*95060*/  LEA R22, P6, R24, R0, 0x1 ;  /* 0x0000000018167211 */ /* 0x000fc800078c08ff */
[----:B------:R-:W-:Y:S01]  /*95070*/  LEA.HI.X.SX32 R23, R24, R2, 0x1, P6 ;  /* 0x0000000218177211 */ /* 0x000fe200030f0eff */
[----:B------:R-:W-:Y:S02]  /*95080*/  IMAD R24, R28, 0x4, R24 ;  /* 0x000000041c187824 */ /* 0x000fe400078e0218 */
[----:B------:R-:W3:Y:S04]  /*95090*/  LDL.LU R28, [R1+0x2ac] ;  /* 0x0002ac00011c7983 */ /* 0x000ee80000300800 */
[----:B------:R1:W-:Y:S01]  /*950a0*/  @P1 STG.E.U16 desc[UR12][R22.64], R8 ;  /* 0x0000000816001986 */ /* 0x0003e2000c10150c */
[----:B-----5:R-:W-:Y:S01]  /*950b0*/  ISETP.LT.AND P1, PT, R29, UR6, !P0 ;  /* 0x000000061d007c0c */ /* 0x020fe2000c721270 */
[----:B------:R-:W5:Y:S02]  /*950c0*/  LDCU UR6, c[0x0][0x39c] ;  /* 0x00007380ff0677ac */ /* 0x000f640008000800 */
[----:B------:R-:W5:Y:S01]  /*950d0*/  LDL.LU R29, [R1+0x2b8] ;  /* 0x0002b800011d7983 */ /* 0x000f620000300800 */
[----:B----4-:R-:W-:Y:S01]  /*950e0*/  ISETP.LT.AND P3, PT, R27, UR5, !P0 ;  /* 0x000000051b007c0c */ /* 0x010fe2000c761270 */
[----:B------:R-:W3:Y:S01]  /*950f0*/  LDCU UR5, c[0x0][0x39c] ;  /* 0x00007380ff0577ac */ /* 0x000ee20008000800 */
[----:B------:R-:W4:Y:S01]  /*95100*/  LDC R27, c[0x0][0x3b8] ;  /* 0x0000ee00ff1b7b82 */ /* 0x000f220000000800 */
[----:B------:R-:W-:-:S02]  /*95110*/  LEA R20, P6, R24, R0, 0x1 ;  /* 0x0000000018147211 */ /* 0x000fc400078c08ff */
[----:B------:R-:W-:Y:S02]  /*95120*/  PRMT R12, R12, 0x7632, R12 ;  /* 0x000076320c0c7816 */ /* 0x000fe4000000000c */
[----:B------:R-:W-:Y:S01]  /*95130*/  LEA.HI.X.SX32 R21, R24, R2, 0x1, P6 ;  /* 0x0000000218157211 */ /* 0x000fe200030f0eff */
[----:B0-----:R-:W-:Y:S01]  /*95140*/  IMAD R24, R25, 0x4, R24 ;  /* 0x0000000419187824 */ /* 0x001fe200078e0218 */
[----:B------:R-:W-:Y:S01]  /*95150*/  PRMT R16, R16, 0x7632, R16 ;  /* 0x0000763210107816 */ /* 0x000fe20000000010 */
[----:B-1----:R-:W0:Y:S02]  /*95160*/  LDC R8, c[0x0][0x3b8] ;  /* 0x0000ee00ff087b82 */ /* 0x002e240000000800 */
[----:B------:R1:W-:Y:S01]  /*95170*/  @P2 STG.E.U16 desc[UR12][R20.64], R12 ;  /* 0x0000000c14002986 */ /* 0x0003e2000c10150c */
[----:B------:R-:W-:-:S04]  /*95180*/  LEA R22, P2, R24, R0, 0x1 ;  /* 0x0000000018167211 */ /* 0x000fc800078408ff */
[----:B------:R-:W-:Y:S01]  /*95190*/  LEA.HI.X.SX32 R23, R24, R2, 0x1, P2 ;  /* 0x0000000218177211 */ /* 0x000fe200010f0eff */
[----:B------:R-:W0:Y:S01]  /*951a0*/  LDC R25, c[0x0][0x3b8] ;  /* 0x0000ee00ff197b82 */ /* 0x000e220000000800 */
[----:B-1----:R-:W5:Y:S04]  /*951b0*/  LDL.LU R12, [R1+0x2b4] ;  /* 0x0002b400010c7983 */ /* 0x002f680000300800 */
[----:B------:R1:W-:Y:S03]  /*951c0*/  @P4 STG.E.U16 desc[UR12][R22.64], R16 ;  /* 0x0000001016004986 */ /* 0x0003e6000c10150c */
[----:B-1----:R-:W1:Y:S01]  /*951d0*/  LDC R16, c[0x0][0x3b8] ;  /* 0x0000ee00ff107b82 */ /* 0x002e620000000800 */
[----:B--2---:R-:W-:Y:S01]  /*951e0*/  ISETP.LT.AND P5, PT, R26, UR4, !P0 ;  /* 0x000000041a007c0c */ /* 0x004fe2000c7a1270 */
[----:B------:R-:W2:Y:S06]  /*951f0*/  LDCU UR4, c[0x0][0x39c] ;  /* 0x00007380ff0477ac */ /* 0x000eac0008000800 */
[----:B------:R-:W0:Y:S01]  /*95200*/  LDC R26, c[0x0][0x3b8] ;  /* 0x0000ee00ff1a7b82 */ /* 0x000e220000000800 */
[----:B---3--:R-:W-:Y:S01]  /*95210*/  ISETP.LT.AND P6, PT, R4, UR5, !P0 ;  /* 0x0000000504007c0c */ /* 0x008fe2000c7c1270 */
[----:B----4-:R-:W-:Y:S01]  /*95220*/  IMAD R4, R27, 0x4, R24 ;  /* 0x000000041b047824 */ /* 0x010fe200078e0218 */
[----:B------:R-:W3:Y:S01]  /*95230*/  LDCU UR5, c[0x0][0x39c] ;  /* 0x00007380ff0577ac */ /* 0x000ee20008000800 */
[----:B------:R-:W3:Y:S04]  /*95240*/  LDL.LU R27, [R1+0x2b0] ;  /* 0x0002b000011b7983 */ /* 0x000ee80000300800 */
[----:B------:R-:W4:Y:S01]  /*95250*/  LDC R24, c[0x0][0x3b8] ;  /* 0x0000ee00ff187b82 */ /* 0x000f220000000800 */
[----:B------:R-:W-:Y:S01]  /*95260*/  IMAD R3, R3, 0x4, R4 ;  /* 0x0000000403037824 */ /* 0x000fe200078e0204 */
[----:B------:R-:W-:-:S04]  /*95270*/  LEA R20, P2, R4, R0, 0x1 ;  /* 0x0000000004147211 */ /* 0x000fc800078408ff */
[----:B------:R-:W-:Y:S01]  /*95280*/  LEA.HI.X.SX32 R21, R4, R2, 0x1, P2 ;  /* 0x0000000204157211 */ /* 0x000fe200010f0eff */
[----:B0-----:R-:W-:-:S04]  /*95290*/  IMAD R4, R26, 0x4, R3 ;  /* 0x000000041a047824 */ /* 0x001fc800078e0203 */
[----:B------:R0:W-:Y:S01]  /*952a0*/  @P3 STG.E.U16 desc[UR12][R20.64], R5 ;  /* 0x0000000514003986 */ /* 0x0001e2000c10150c */
[----:B--2---:R-:W-:Y:S01]  /*952b0*/  ISETP.LT.AND P2, PT, R28, UR4, !P0 ;  /* 0x000000041c007c0c */ /* 0x004fe2000c741270 */
[----:B------:R-:W2:Y:S02]  /*952c0*/  LDCU UR4, c[0x0][0x3b8] ;  /* 0x00007700ff0477ac */ /* 0x000ea40008000800 */
[----:B------:R-:W2:Y:S04]  /*952d0*/  LDL.LU R28, [R1+0x2c4] ;  /* 0x0002c400011c7983 */ /* 0x000ea80000300800 */
[----:B------:R-:W2:Y:S01]  /*952e0*/  LDL.LU R26, [R1+0x2c0] ;  /* 0x0002c000011a7983 */ /* 0x000ea20000300800 */
[----:B0-----:R-:W-:-:S04]  /*952f0*/  LEA R20, P3, R4, R0, 0x1 ;  /* 0x0000000004147211 */ /* 0x001fc800078608ff */
[----:B------:R-:W-:Y:S02]  /*95300*/  LEA.HI.X.SX32 R21, R4, R2, 0x1, P3 ;  /* 0x0000000204157211 */ /* 0x000fe400018f0eff */
[----:B-----5:R-:W-:Y:S02]  /*95310*/  ISETP.LT.AND P3, PT, R29, UR7, !P0 ;  /* 0x000000071d007c0c */ /* 0x020fe4000c761270 */
[C---:B------:R-:W-:Y:S01]  /*95320*/  LEA R22, P4, R3.reuse, R0, 0x1 ;  /* 0x0000000003167211 */ /* 0x040fe200078808ff */
[----:B------:R-:W5:Y:S01]  /*95330*/  LDL.LU R29, [R1+0x1a8] ;  /* 0x0001a800011d7983 */ /* 0x000f620000300800 */
[----:B------:R-:W-:Y:S01]  /*95340*/  IMAD R4, R8, 0x4, R4 ;  /* 0x0000000408047824 */ /* 0x000fe200078e0204 */
[----:B------:R-:W2:Y:S01]  /*95350*/  LDCU UR7, c[0x0][0x39c] ;  /* 0x00007380ff0777ac */ /* 0x000ea20008000800 */
[----:B------:R-:W-:Y:S02]  /*95360*/  LEA.HI.X.SX32 R23, R3, R2, 0x1, P4 ;  /* 0x0000000203177211 */ /* 0x000fe400020f0eff */
[----:B------:R-:W-:-:S03]  /*95370*/  IMAD R8, R25, 0x4, R4 ;  /* 0x0000000419087824 */ /* 0x000fc600078e0204 */
[----:B------:R0:W-:Y:S01]  /*95380*/  @P5 STG.E.U16 desc[UR12][R22.64], R9 ;  /* 0x0000000916005986 */ /* 0x0001e2000c10150c */
[----:B------:R-:W-:Y:S01]  /*95390*/  ISETP.LT.AND P5, PT, R12, UR6, !P0 ;  /* 0x000000060c007c0c */ /* 0x000fe2000c7a1270 */
[----:B------:R-:W1:Y:S01]  /*953a0*/  LDCU UR6, c[0x0][0x39c] ;  /* 0x00007380ff0677ac */ /* 0x000e620008000800 */
[----:B----4-:R-:W-:Y:S01]  /*953b0*/  IMAD R3, R24, 0x4, R8 ;  /* 0x0000000418037824 */ /* 0x010fe200078e0208 */
[----:B------:R4:W-:Y:S01]  /*953c0*/  @P1 STG.E.U16 desc[UR12][R20.64], R13 ;  /* 0x0000000d14001986 */ /* 0x0009e2000c10150c */
[----:B------:R-:W1:Y:S01]  /*953d0*/  LDC R12, c[0x0][0x3b8] ;  /* 0x0000ee00ff0c7b82 */ /* 0x000e620000000800 */
[----:B0-----:R-:W-:-:S07]  /*953e0*/  PRMT R9, R5, 0x7632, R9 ;  /* 0x0000763205097816 */ /* 0x001fce0000000009 */
[----:B------:R-:W0:Y:S01]  /*953f0*/  LDC R22, c[0x0][0x3b8] ;  /* 0x0000ee00ff167b82 */ /* 0x000e220000000800 */
[----:B----4-:R-:W-:-:S04]  /*95400*/  LEA R20, P1, R4, R0, 0x1 ;  /* 0x0000000004147211 */ /* 0x010fc800078208ff */
[----:B------:R-:W-:Y:S02]  /*95410*/  LEA.HI.X.SX32 R21, R4, R2, 0x1, P1 ;  /* 0x0000000204157211 */ /* 0x000fe400008f0eff */
[----:B------:R-:W-:-:S03]  /*95420*/  LEA R4, P1, R8, R0, 0x1 ;  /* 0x0000000008047211 */ /* 0x000fc600078208ff */
[----:B------:R4:W-:Y:S01]  /*95430*/  @P6 STG.E.U16 desc[UR12][R20.64], R17 ;  /* 0x0000001114006986 */ /* 0x0009e2000c10150c */
[----:B------:R-:W-:-:S05]  /*95440*/  LEA.HI.X.SX32 R5, R8, R2, 0x1, P1 ;  /* 0x0000000208057211 */ /* 0x000fca00008f0eff */
[----:B------:R1:W-:Y:S01]  /*95450*/  @P2 STG.E.U16 desc[UR12][R4.64], R9 ;  /* 0x0000000904002986 */ /* 0x0003e2000c10150c */
[----:B----4-:R-:W-:-:S04]  /*95460*/  LEA R20, P6, R3, R0, 0x1 ;  /* 0x0000000003147211 */ /* 0x010fc800078c08ff */
[----:B------:R-:W-:Y:S02]  /*95470*/  LEA.HI.X.SX32 R21, R3, R2, 0x1, P6 ;  /* 0x0000000203157211 */ /* 0x000fe400030f0eff */
[----:B-1----:R-:W-:Y:S02]  /*95480*/  PRMT R9, R9, 0x7632, R9 ;  /* 0x0000763209097816 */ /* 0x002fe40000000009 */
[----:B---3--:R-:W-:Y:S01]  /*95490*/  ISETP.LT.AND P4, PT, R27, UR5, !P0 ;  /* 0x000000051b007c0c */ /* 0x008fe2000c781270 */
[----:B------:R-:W5:Y:S01]  /*954a0*/  LDCU UR5, c[0x0][0x39c] ;  /* 0x00007380ff0577ac */ /* 0x000f620008000800 */
[----:B------:R-:W3:Y:S04]  /*954b0*/  LDL.LU R27, [R1+0x2c8] ;  /* 0x0002c800011b7983 */ /* 0x000ee80000300800 */
[----:B------:R-:W4:Y:S07]  /*954c0*/  LDL.LU R23, [R1+0x2cc] ;  /* 0x0002cc0001177983 */ /* 0x000f2e0000300800 */
[----:B------:R1:W-:Y:S01]  /*954d0*/  @P4 STG.E.U16 desc[UR12][R20.64], R9 ;  /* 0x0000000914004986 */ /* 0x0003e2000c10150c */
[----:B--2---:R-:W-:-:S02]  /*954e0*/  ISETP.LT.AND P2, PT, R28, UR7, !P0 ;  /* 0x000000071c007c0c */ /* 0x004fc4000c741270 */
[----:B------:R-:W-:Y:S01]  /*954f0*/  ISETP.LT.AND P1, PT, R26, UR6, !P0 ;  /* 0x000000061a007c0c */ /* 0x000fe2000c721270 */
[----:B------:R-:W2:Y:S01]  /*95500*/  LDL.LU R28, [R1+0x2d0] ;  /* 0x0002d000011c7983 */ /* 0x000ea20000300800 */
[----:B------:R-:W-:Y:S01]  /*95510*/  IMAD R5, R12, 0x4, R3 ;  /* 0x000000040c057824 */ /* 0x000fe200078e0203 */
[----:B------:R-:W3:Y:S01]  /*95520*/  LDCU UR6, c[0x0][0x39c] ;  /* 0x00007380ff0677ac */ /* 0x000ee20008000800 */
[----:B------:R-:W0:Y:S01]  /*95530*/  LDC R12, c[0x0][0x3b8] ;  /* 0x0000ee00ff0c7b82 */ /* 0x000e220000000800 */
[----:B------:R-:W2:Y:S01]  /*95540*/  LDL.LU R26, [R1+0x2d4] ;  /* 0x0002d400011a7983 */ /* 0x000ea20000300800 */
[----:B------:R-:W-:Y:S01]  /*95550*/  PRMT R13, R13, 0x7632, R13 ;  /* 0x000076320d0d7816 */ /* 0x000fe2000000000d */
[----:B------:R-:W4:Y:S01]  /*95560*/  LDCU UR7, c[0x0][0x39c] ;  /* 0x00007380ff0777ac */ /* 0x000f220008000800 */
[----:B------:R-:W-:-:S04]  /*95570*/  PRMT R17, R17, 0x7632, R17 ;  /* 0x0000763211117816 */ /* 0x000fc80000000011 */
[----:B-1----:R-:W1:Y:S01]  /*95580*/  LDC R20, c[0x0][0x3b8] ;  /* 0x0000ee00ff147b82 */ /* 0x002e620000000800 */
[C---:B-----5:R-:W-:Y:S01]  /*95590*/  ISETP.LT.AND P4, PT, R29.reuse, UR5, !P0 ;  /* 0x000000051d007c0c */ /* 0x060fe2000c781270 */
[----:B------:R-:W-:Y:S01]  /*955a0*/  IMAD R9, R29, UR4, RZ ;  /* 0x000000041d097c24 */ /* 0x000fe2000f8e02ff */
[C---:B------:R-:W-:Y:S01]  /*955b0*/  LEA R4, P6, R5.reuse, R0, 0x1 ;  /* 0x0000000005047211 */ /* 0x040fe200078c08ff */
[----:B------:R-:W5:Y:S01]  /*955c0*/  LDL.LU R29, [R1+0x2d8] ;  /* 0x0002d800011d7983 */ /* 0x000f620000300800 */
[----:B------:R-:W-:Y:S01]  /*955d0*/  IMAD R3, R16, 0x8, R5 ;  /* 0x0000000810037824 */ /* 0x000fe200078e0205 */
[----:B------:R-:W2:Y:S01]  /*955e0*/  LDCU UR4, c[0x0][0x39c] ;  /* 0x00007380ff0477ac */ /* 0x000ea20008000800 */
[----:B------:R-:W-:Y:S01]  /*955f0*/  LEA.HI.X.SX32 R5, R5, R2, 0x1, P6 ;  /* 0x0000000205057211 */ /* 0x000fe200030f0eff */
[----:B------:R-:W1:Y:S01]  /*95600*/  LDC R16, c[0x0][0x3b8] ;  /* 0x0000ee00ff107b82 */ /* 0x000e620000000800 */
[C---:B------:R-:W-:Y:S01]  /*95610*/  LEA R8, P6, R9.reuse, R0, 0x1 ;  /* 0x0000000009087211 */ /* 0x040fe200078c08ff */
[----:B------:R-:W0:Y:S02]  /*95620*/  LDCU UR5, c[0x0][0x39c] ;  /* 0x00007380ff0577ac */ /* 0x000e240008000800 */
[----:B------:R0:W-:Y:S01]  /*95630*/  @P5 STG.E.U16 desc[UR12][R4.64], R13 ;  /* 0x0000000d04005986 */ /* 0x0001e2000c10150c */
[----:B------:R-:W-:-:S05]  /*95640*/  LEA.HI.X.SX32 R9, R9, R2, 0x1, P6 ;  /* 0x0000000209097211 */ /* 0x000fca00030f0eff */
[----:B------:R0:W-:Y:S02]  /*95650*/  @P4 STG.E.U16 desc[UR12][R8.64], R17 ;  /* 0x0000001108004986 */ /* 0x0001e4000c10150c */
[----:B0-----:R-:W-:-:S04]  /*95660*/  LEA R4, P6, R3, R0, 0x1 ;  /* 0x0000000003047211 */ /* 0x001fc800078c08ff */
[----:B------:R-:W-:Y:S01]  /*95670*/  LEA.HI.X.SX32 R5, R3, R2, 0x1, P6 ;  /* 0x0000000203057211 */ /* 0x000fe200030f0eff */
[----:B------:R-:W-:-:S04]  /*95680*/  IMAD R8, R22, 0x4, R3 ;  /* 0x0000000416087824 */ /* 0x000fc800078e0203 */
[----:B------:R0:W-:Y:S01]  /*95690*/  @P3 STG.E.U16 desc[UR12][R4.64], R6 ;  /* 0x0000000604003986 */ /* 0x0001e2000c10150c */
[----:B------:R-:W-:Y:S02]  /*956a0*/  IMAD R3, R12, 0x4, R8 ;  /* 0x000000040c037824 */ /* 0x000fe400078e0208 */
[----:B------:R-:W1:Y:S01]  /*956b0*/  LDC R12, c[0x0][0x3b8] ;  /* 0x0000ee00ff0c7b82 */ /* 0x000e620000000800 */
[----:B0-----:R-:W-:-:S04]  /*956c0*/  LEA R4, P6, R8, R0, 0x1 ;  /* 0x0000000008047211 */ /* 0x001fc800078c08ff */
[----:B------:R-:W-:Y:S02]  /*956d0*/  LEA.HI.X.SX32 R5, R8, R2, 0x1, P6 ;  /* 0x0000000208057211 */ /* 0x000fe400030f0eff */
[----:B------:R-:W-:-:S04]  /*956e0*/  LEA R8, P6, R3, R0, 0x1 ;  /* 0x0000000003087211 */ /* 0x000fc800078c08ff */
[----:B------:R-:W-:Y:S01]  /*956f0*/  LEA.HI.X.SX32 R9, R3, R2, 0x1, P6 ;  /* 0x0000000203097211 */ /* 0x000fe200030f0eff */
[----:B------:R0:W-:Y:S04]  /*95700*/  @P1 STG.E.U16 desc[UR12][R4.64], R10 ;  /* 0x0000000a04001986 */ /* 0x0001e8000c10150c */
[----:B------:R0:W-:Y:S01]  /*95710*/  @P2 STG.E.U16 desc[UR12][R8.64], R14 ;  /* 0x0000000e08002986 */ /* 0x0001e2000c10150c */
[----:B---3--:R-:W-:Y:S01]  /*95720*/  ISETP.LT.AND P5, PT, R27, UR6, !P0 ;  /* 0x000000061b007c0c */ /* 0x008fe2000c7a1270 */
[----:B------:R-:W5:Y:S02]  /*95730*/  LDCU UR6, c[0x0][0x39c] ;  /* 0x00007380ff0677ac */ /* 0x000f640008000800 */
[----:B------:R-:W3:Y:S01]  /*95740*/  LDL.LU R27, [R1+0x2dc] ;  /* 0x0002dc00011b7983 */ /* 0x000ee20000300800 */
[----:B----4-:R-:W-:-:S02]  /*95750*/  ISETP.LT.AND P4, PT, R23, UR7, !P0 ;  /* 0x0000000717007c0c */ /* 0x010fc4000c781270 */
[----:B--2---:R-:W-:Y:S01]  /*95760*/  ISETP.LT.AND P3, PT, R28, UR4, !P0 ;  /* 0x000000041c007c0c */ /* 0x004fe2000c761270 */
[----:B-1----:R-:W-:Y:S01]  /*95770*/  IMAD R13, R20, 0x4, R3 ;  /* 0x00000004140d7824 */ /* 0x002fe200078e0203 */
[----:B------:R-:W2:Y:S01]  /*95780*/  LDL.LU R28, [R1+0x2e0] ;  /* 0x0002e000011c7983 */ /* 0x000ea20000300800 */
[----:B------:R-:W1:Y:S01]  /*95790*/  LDC R3, c[0x0][0x3b8] ;  /* 0x0000ee00ff037b82 */ /* 0x000e620000000800 */
[----:B------:R-:W3:Y:S02]  /*957a0*/  LDCU UR4, c[0x0][0x39c] ;  /* 0x00007380ff0477ac */ /* 0x000ee40008000800 */
[----:B------:R-:W4:Y:S01]  /*957b0*/  LDL.LU R23, [R1+0x2e4] ;  /* 0x0002e40001177983 */ /* 0x000f220000300800 */
[----:B-----5:R-:W-:Y:S01]  /*957c0*/  ISETP.LT.AND P2, PT, R29, UR6, !P0 ;  /* 0x000000061d007c0c */ /* 0x020fe2000c741270 */
[----:B------:R-:W-:Y:S02]  /*957d0*/  IMAD R17, R16, 0x4, R13 ;  /* 0x0000000410117824 */ /* 0x000fe400078e020d */
[----:B------:R-:W5:Y:S01]  /*957e0*/  LDL.LU R29, [R1+0x2e8] ;  /* 0x0002e800011d7983 */ /* 0x000f620000300800 */
[C---:B0-----:R-:W-:Y:S01]  /*957f0*/  LEA R4, P6, R13.reuse, R0, 0x1 ;  /* 0x000000000d047211 */ /* 0x041fe200078c08ff */
[----:B------:R-:W5:Y:S03]  /*95800*/  LDCU UR6, c[0x0][0x39c] ;  /* 0x00007380ff0677ac */ /* 0x000f660008000800 */
[----:B------:R-:W-:Y:S01]  /*95810*/  LEA.HI.X.SX32 R5, R13, R2, 0x1, P6 ;  /* 0x000000020d057211 */ /* 0x000fe200030f0eff */
[----:B------:R-:W0:Y:S01]  /*95820*/  LDCU UR7, c[0x0][0x39c] ;  /* 0x00007380ff0777ac */ /* 0x000e220008000800 */
[C---:B------:R-:W-:Y:S01]  /*95830*/  LEA R8, P6, R17.reuse, R0, 0x1 ;  /* 0x0000000011087211 */ /* 0x040fe200078c08ff */
[----:B------:R-:W0:Y:S02]  /*95840*/  LDC R13, c[0x0][0x3b8] ;  /* 0x0000ee00ff0d7b82 */ /* 0x000e240000000800 */
[----:B------:R1:W-:Y:S01]  /*95850*/  @P5 STG.E.U16 desc[UR12][R4.64], R18 ;  /* 0x0000001204005986 */ /* 0x0003e2000c10150c */
[----:B------:R-:W-:Y:S01]  /*95860*/  LEA.HI.X.SX32 R9, R17, R2, 0x1, P6 ;  /* 0x0000000211097211 */ /* 0x000fe200030f0eff */
[----:B------:R-:W-:Y:S01]  /*95870*/  IMAD R17, R12, 0x4, R17 ;  /* 0x000000040c117824 */ /* 0x000fe200078e0211 */
[----:B------:R-:W-:Y:S01]  /*95880*/  ISETP.LT.AND P1, PT, R26, UR5, !P0 ;  /* 0x000000051a007c0c */ /* 0x000fe2000c721270 */
[----:B------:R-:W2:Y:S01]  /*95890*/  LDCU UR5, c[0x0][0x39c] ;  /* 0x00007380ff0577ac */ /* 0x000ea20008000800 */
[----:B------:R-:W4:Y:S01]  /*958a0*/  LDL.LU R26, [R1+0x2ec] ;  /* 0x0002ec00011a7983 */ /* 0x000f220000300800 */
[----:B-1----:R-:W-:Y:S01]  /*958b0*/  PRMT R5, R6, 0x7632, R5 ;  /* 0x0000763206057816 */ /* 0x002fe20000000005 */
[----:B------:R-:W-:Y:S01]  /*958c0*/  IMAD R21, R3, 0x4, R17 ;  /* 0x0000000403157824 */ /* 0x000fe200078e0211 */
[----:B------:R-:W1:Y:S03]  /*958d0*/  LDC R6, c[0x0][0x3b8] ;  /* 0x0000ee00ff067b82 */ /* 0x000e660000000800 */
[----:B------:R0:W-:Y:S01]  /*958e0*/  @P4 STG.E.U16 desc[UR12][R8.64], R5 ;  /* 0x0000000508004986 */ /* 0x0001e2000c10150c */
[----:B------:R-:W-:-:S04]  /*958f0*/  LEA R4, P4, R17, R0, 0x1 ;  /* 0x0000000011047211 */ /* 0x000fc800078808ff */
[----:B------:R-:W1:Y:S01]  /*95900*/  LDC R3, c[0x0][0x3b8] ;  /* 0x0000ee00ff037b82 */ /* 0x000e620000000800 */
[----:B0-----:R-:W-:Y:S02]  /*95910*/  PRMT R9, R10, 0x7632, R9 ;  /* 0x000076320a097816 */ /* 0x001fe40000000009 */
[----:B------:R-:W-:-:S05]  /*95920*/  LEA.HI.X.SX32 R5, R17, R2, 0x1, P4 ;  /* 0x0000000211057211 */ /* 0x000fca00020f0eff */
[----:B------:R-:W0:Y:S01]  /*95930*/  LDC R10, c[0x0][0x3b8] ;  /* 0x0000ee00ff0a7b82 */ /* 0x000e220000000800 */
[C---:B------:R-:W-:Y:S01]  /*95940*/  LEA R8, P5, R21.reuse, R0, 0x1 ;  /* 0x0000000015087211 */ /* 0x040fe200078a08ff */
[----:B------:R1:W-:Y:S03]  /*95950*/  @P3 STG.E.U16 desc[UR12][R4.64], R9 ;  /* 0x0000000904003986 */ /* 0x0003e6000c10150c */
[----:B-1----:R-:W-:Y:S02]  /*95960*/  LEA.HI.X.SX32 R9, R21, R2, 0x1, P5 ;  /* 0x0000000215097211 */ /* 0x002fe400028f0eff */
[----:B------:R-:W-:Y:S02]  /*95970*/  PRMT R5, R14, 0x7632, R5 ;  /* 0x000076320e057816 */ /* 0x000fe40000000005 */
[----:B---3--:R-:W-:-:S03]  /*95980*/  ISETP.LT.AND P6, PT, R27, UR4, !P0 ;  /* 0x000000041b007c0c */ /* 0x008fc6000c7c1270 */
[----:B------:R1:W-:Y:S01]  /*95990*/  @P1 STG.E.U16 desc[UR12][R8.64], R5 ;  /* 0x0000000508001986 */ /* 0x0003e2000c10150c */
[----:B--2---:R-:W-:-:S03]  /*959a0*/  ISETP.LT.AND P4, PT, R28, UR5, !P0 ;  /* 0x000000051c007c0c */ /* 0x004fc6000c781270 */
[----:B------:R-:W2:Y:S01]  /*959b0*/  LDL.LU R27, [R1+0x2f0] ;  /* 0x0002f000011b7983 */ /* 0x000ea20000300800 */
[----:B------:R-:W-:Y:S01]  /*959c0*/  IMAD R21, R13, 0x4, R21 ;  /* 0x000000040d157824 */ /* 0x000fe200078e0215 */
[----:B------:R-:W4:Y:S01]  /*959d0*/  LDCU UR4, c[0x0][0x39c] ;  /* 0x00007380ff0477ac */ /* 0x000f220008000800 */
[----:B------:R-:W3:Y:S01]  /*959e0*/  LDC R14, c[0x0][0x3b8] ;  /* 0x0000ee00ff0e7b82 */ /* 0x000ee20000000800 */
[----:B------:R-:W2:Y:S01]  /*959f0*/  LDL.LU R28, [R1+0x2bc] ;  /* 0x0002bc00011c7983 */ /* 0x000ea20000300800 */
[----:B-----5:R-:W-:Y:S01]  /*95a00*/  ISETP.LT.AND P1, PT, R29, UR6, !P0 ;  /* 0x000000061d007c0c */ /* 0x020fe2000c721270 */
[----:B------:R-:W2:Y:S02]  /*95a10*/  LDCU UR5, c[0x0][0x39c] ;  /* 0x00007380ff0577ac */ /* 0x000ea40008000800 */
[----:B------:R-:W5:Y:S01]  /*95a20*/  LDL.LU R29, [R1+0x1b0] ;  /* 0x0001b000011d7983 */ /* 0x000f620000300800 */
[C---:B------:R-:W-:Y:S02]  /*95a30*/  LEA R12, P3, R21.reuse, R0, 0x1 ;  /* 0x00000000150c7211 */ /* 0x040fe400078608ff */
[----:B-1----:R-:W-:Y:S01]  /*95a40*/  PRMT R9, R18, 0x7632, R9 ;  /* 0x0000763212097816 */ /* 0x002fe20000000009 */
[----:B------:R-:W1:Y:S01]  /*95a50*/  LDCU UR6, c[0x0][0x39c] ;  /* 0x00007380ff0677ac */ /* 0x000e620008000800 */
[----:B------:R-:W-:Y:S01]  /*95a60*/  LEA.HI.X.SX32 R13, R21, R2, 0x1, P3 ;  /* 0x00000002150d7211 */ /* 0x000fe200018f0eff */
[----:B------:R-:W-:Y:S01]  /*95a70*/  IMAD R21, R6, 0x4, R21 ;  /* 0x0000000406157824 */ /* 0x000fe200078e0215 */
[----:B------:R-:W1:Y:S08]  /*95a80*/  LDC R18, c[0x0][0x3b8] ;  /* 0x0000ee00ff127b82 */ /* 0x000e700000000800 */
[----:B------:R-:W1:Y:S01]  /*95a90*/  LDC R6, c[0x0][0x3b8] ;  /* 0x0000ee00ff067b82 */ /* 0x000e620000000800 */
[----:B------:R-:W-:Y:S01]  /*95aa0*/  IMAD R5, R3, 0x4, R21 ;  /* 0x0000000403057824 */ /* 0x000fe200078e0215 */
[----:B------:R0:W-:Y:S01]  /*95ab0*/  @P2 STG.E.U16 desc[UR12][R12.64], R9 ;  /* 0x000000090c002986 */ /* 0x0001e2000c10150c */
[----:B------:R-:W-:-:S05]  /*95ac0*/  LEA R8, P2, R21, R0, 0x1 ;  /* 0x0000000015087211 */ /* 0x000fca00078408ff */
[----:B------:R-:W1:Y:S01]  /*95ad0*/  LDC R3, c[0x0][0x3b8] ;  /* 0x0000ee00ff037b82 */ /* 0x000e620000000800 */
[----:B----4-:R-:W-:Y:S01]  /*95ae0*/  ISETP.LT.AND P5, PT, R23, UR4, !P0 ;  /* 0x0000000417007c0c */ /* 0x010fe2000c7a1270 */
[----:B------:R-:W5:Y:S01]  /*95af0*/  LDCU UR4, c[0x0][0x3b8] ;  /* 0x00007700ff0477ac */ /* 0x000f620008000800 */
[----:B------:R-:W-:Y:S01]  /*95b00*/  ISETP.LT.AND P3, PT, R26, UR7, !P0 ;  /* 0x000000071a007c0c */ /* 0x000fe2000c761270 */
[----:B0-----:R-:W-:Y:S01]  /*95b10*/  IMAD R17, R10, 0x4, R5 ;  /* 0x000000040a117824 */ /* 0x001fe200078e0205 */
[----:B------:R-:W-:Y:S01]  /*95b20*/  LEA.HI.X.SX32 R9, R21, R2, 0x1, P2 ;  /* 0x0000000215097211 */ /* 0x000fe200010f0eff */
[----:B------:R-:W0:Y:S02]  /*95b30*/  LDCU UR7, c[0x0][0x39c] ;  /* 0x00007380ff0777ac */ /* 0x000e240008000800 */
[----:B---3--:R-:W-:Y:S01]  /*95b40*/  IMAD R21, R14, 0x4, R17 ;  /* 0x000000040e157824 */ /* 0x008fe200078e0211 */
[-C--:B------:R-:W-:Y:S01]  /*95b50*/  LEA R4, P2, R5, R0.reuse, 0x1 ;  /* 0x0000000005047211 */ /* 0x080fe200078408ff */
[----:B------:R3:W-:Y:S01]  /*95b60*/  @P6 STG.E.U16 desc[UR12][R8.64], R7 ;  /* 0x0000000708006986 */ /* 0x0007e2000c10150c */
[----:B------:R-:W-:-:S02]  /*95b70*/  LEA R12, P6, R17, R0, 0x1 ;  /* 0x00000000110c7211 */ /* 0x000fc400078c08ff */
[-C--:B------:R-:W-:Y:S01]  /*95b80*/  LEA.HI.X.SX32 R5, R5, R2.reuse, 0x1, P2 ;  /* 0x0000000205057211 */ /* 0x080fe200010f0eff */
[----:B-1----:R-:W-:Y:S01]  /*95b90*/  IMAD R23, R6, 0x4, R21 ;  /* 0x0000000406177824 */ /* 0x002fe200078e0215 */
[----:B------:R-:W-:Y:S02]  /*95ba0*/  LEA.HI.X.SX32 R13, R17, R2, 0x1, P6 ;  /* 0x00000002110d7211 */ /* 0x000fe400030f0eff */
[----:B------:R-:W-:Y:S02]  /*95bb0*/  LEA R16, P6, R21, R0, 0x1 ;  /* 0x0000000015107211 */ /* 0x000fe400078c08ff */
[----:B------:R-:W-:Y:S01]  /*95bc0*/  PRMT R14, R7, 0x7632, R14 ;  /* 0x00007632070e7816 */ /* 0x000fe2000000000e */
[----:B---3--:R-:W-:Y:S01]  /*95bd0*/  IMAD R7, R18, 0x4, R23 ;  /* 0x0000000412077824 */ /* 0x008fe200078e0217 */
[----:B------:R1:W-:Y:S01]  /*95be0*/  @P4 STG.E.U16 desc[UR12][R4.64], R11 ;  /* 0x0000000b04004986 */ /* 0x0003e2000c10150c */
[----:B------:R-:W-:Y:S02]  /*95bf0*/  PRMT R20, R11, 0x7632, R20 ;  /* 0x000076320b147816 */ /* 0x000fe40000000014 */
[----:B------:R-:W-:Y:S01]  /*95c00*/  LEA.HI.X.SX32 R17, R21, R2, 0x1, P6 ;  /* 0x0000000215117211 */ /* 0x000fe200030f0eff */
[----:B------:R-:W-:Y:S01]  /*95c10*/  IMAD R3, R3, 0x4, R7 ;  /* 0x0000000403037824 */ /* 0x000fe200078e0207 */
[----:B------:R3:W-:Y:S01]  /*95c20*/  @P5 STG.E.U16 desc[UR12][R12.64], R15 ;  /* 0x0000000f0c005986 */ /* 0x0007e2000c10150c */
[----:B------:R-:W-:-:S03]  /*95c30*/  LEA R8, P5, R7, R0, 0x1 ;  /* 0x0000000007087211 */ /* 0x000fc600078a08ff */
[----:B------:R4:W-:Y:S01]  /*95c40*/  @P1 STG.E.U16 desc[UR12][R16.64], R19 ;  /* 0x0000001310001986 */ /* 0x0009e2000c10150c */
[----:B-1----:R-:W-:-:S04]  /*95c50*/  LEA R4, P6, R23, R0, 0x1 ;  /* 0x0000000017047211 */ /* 0x002fc800078c08ff */
[----:B------:R-:W-:Y:S02]  /*95c60*/  LEA.HI.X.SX32 R5, R23, R2, 0x1, P6 ;  /* 0x0000000217057211 */ /* 0x000fe400030f0eff */
[----:B------:R-:W-:Y:S02]  /*95c70*/  LEA R10, P6, R3, R0, 0x1 ;  /* 0x00000000030a7211 */ /* 0x000fe400078c08ff */
[----:B------:R-:W-:Y:S02]  /*95c80*/  LEA.HI.X.SX32 R9, R7, R2, 0x1, P5 ;  /* 0x0000000207097211 */ /* 0x000fe400028f0eff */
[----:B---3--:R-:W-:Y:S01]  /*95c90*/  PRMT R15, R15, 0x7632, R15 ;  /* 0x000076320f0f7816 */ /* 0x008fe2000000000f */
[----:B------:R4:W-:Y:S01]  /*95ca0*/  @P3 STG.E.U16 desc[UR12][R4.64], R14 ;  /* 0x0000000e04003986 */ /* 0x0009e2000c10150c */
[----:B--2---:R-:W-:Y:S02]  /*95cb0*/  ISETP.LT.AND P2, PT, R27, UR5, !P0 ;  /* 0x000000051b007c0c */ /* 0x004fe4000c741270 */
[----:B------:R-:W-:Y:S01]  /*95cc0*/  ISETP.LT.AND P4, PT, R28, UR6, !P0 ;  /* 0x000000061c007c0c */ /* 0x000fe2000c781270 */
[C---:B-----5:R-:W-:Y:S01]  /*95cd0*/  IMAD R11, R29.reuse, UR4, RZ ;  /* 0x000000041d0b7c24 */ /* 0x060fe2000f8e02ff */
[----:B0-----:R-:W-:-:S04]  /*95ce0*/  ISETP.LT.AND P0, PT, R29, UR7, !P0 ;  /* 0x000000071d007c0c */ /* 0x001fc8000c701270 */
[----:B------:R-:W-:-:S04]  /*95cf0*/  LEA R6, P1, R11, R0, 0x1 ;  /* 0x000000000b067211 */ /* 0x000fc800078208ff */
[-C--:B------:R-:W-:Y:S02]  /*95d00*/  LEA.HI.X.SX32 R7, R11, R2.reuse, 0x1, P1 ;  /* 0x000000020b077211 */ /* 0x080fe400008f0eff */
[----:B------:R-:W-:Y:S01]  /*95d10*/  LEA.HI.X.SX32 R11, R3, R2, 0x1, P6 ;  /* 0x00000002030b7211 */ /* 0x000fe200030f0eff */
[----:B------:R4:W-:Y:S04]  /*95d20*/  @P2 STG.E.U16 desc[UR12][R8.64], R20 ;  /* 0x0000001408002986 */ /* 0x0009e8000c10150c */
[----:B------:R4:W-:Y:S01]  /*95d30*/  @P4 STG.E.U16 desc[UR12][R10.64], R15 ;  /* 0x0000000f0a004986 */ /* 0x0009e2000c10150c */
[----:B------:R-:W-:Y:S05]  /*95d40*/  @!P0 EXIT ;  /* 0x000000000000894d */ /* 0x000fea0003800000 */
[----:B------:R-:W-:-:S05]  /*95d50*/  PRMT R3, R19, 0x7632, R3 ;  /* 0x0000763213037816 */ /* 0x000fca0000000003 */
[----:B------:R-:W-:Y:S01]  /*95d60*/  STG.E.U16 desc[UR12][R6.64], R3 ;  /* 0x0000000306007986 */ /* 0x000fe2000c10150c */
[----:B------:R-:W-:Y:S05]  /*95d70*/  EXIT ;  /* 0x000000000000794d */ /* 0x000fea0003800000 */
.L_x_3:
[----:B------:R-:W-:-:S00]  /*95d80*/  BRA `(.L_x_3) ;  /* 0xfffffffc00fc7947 */ /* 0x000fc0000383ffff */
[----:B------:R-:W-:-:S00]  /*95d90*/  NOP ;  /* 0x0000000000007918 */ /* 0x000fc00000000000 */
        /* <DEDUP_REMOVED lines=14> */
.L_x_4:


//--------------------- .nv.shared.matmul_kernel  --------------------------
	.section	.nv.shared.matmul_kernel,"aw",@nobits
	.sectionflags	@""
	.align	16
	.zero		1024


//--------------------- .nv.shared.reserved.0     --------------------------
	.section	.nv.shared.reserved.0,"aw",@nobits
	.weak		__nv_reservedSMEM_offset_0_alias
	.size		__nv_reservedSMEM_offset_0_alias, 0, 64
	.other		__nv_reservedSMEM_offset_0_alias,@"STO_CUDA_RESERVED_SHARED STV_DEFAULT"
__nv_reservedSMEM_offset_0_alias:
	.zero		0
	.zero		64


//--------------------- .nv.constant0.matmul_kernel --------------------------
	.section	.nv.constant0.matmul_kernel,"a",@progbits
	.sectionflags	@""
	.align	4
.nv.constant0.matmul_kernel:
	.zero		976


//--------------------- SYMBOLS --------------------------

	.type		.nv.reservedSmem.offset0,@object
	.size		.nv.reservedSmem.offset0,0x4
	.type		.nv.reservedSmem.cap,@object
	.size		.nv.reservedSmem.cap,0x4
